// Copyright (c) 2024, Jay Shah, Ganesh Bikshandi, Ying Zhang, Vijay Thakkar, Pradeep Ramani, Tri Dao.
// Splitting the different template instantiations to different files to speed up compilation.
// This file is auto-generated. See "generate_kernels.py"

#include "flash_bwd_launch_template.h"

#ifndef FLASHATTENTION_DISABLE_HDIM256
template<>
void run_mha_bwd_<90, cutlass::bfloat16_t, 256, false>(Flash_bwd_params &params, cudaStream_t stream) {
    run_mha_bwd_hdim256<90, cutlass::bfloat16_t, false>(params, stream);
}
#endif


// ===== COMPILED SASS (sm_90a) =====

	.target	sm_90a

	.elftype	@"ET_EXEC"


//--------------------- .note.nv.tkinfo           --------------------------
	.section	.note.nv.tkinfo,"",@"SHT_NOTE"
	.sectionflags	@"SHF_NOTE_NV_TKINFO"
	.tkinfo
        /*0018*/ 	.word	0x00000002
        /*0030*/ 	.string	""
        /*0030*/ 	.string	"ptxas"
        /*0030*/ 	.string	"Cuda compilation tools, release 13.0, V13.0.88"
        /*0030*/ 	.string	"Build cuda_13.0.r13.0/compiler.36424714_0"
        /*0030*/ 	.string	"-arch sm_90a -m 64 "



//--------------------- .note.nv.cuinfo           --------------------------
	.section	.note.nv.cuinfo,"",@"SHT_NOTE"
	.sectionflags	@"SHF_NOTE_NV_CUINFO"
        /*0018*/ 	.short	0x0002
        /*001a*/ 	.short	0x005a
        /*001c*/ 	.short	0x0082
	.zero		2


//--------------------- .nv.info                  --------------------------
	.section	.nv.info,"",@"SHT_CUDA_INFO"
	.align	4


	//----- nvinfo : EIATTR_REGCOUNT
	.align		4
        /*0000*/ 	.byte	0x04, 0x2f
        /*0002*/ 	.short	(.L_16 - .L_15)
	.align		4
.L_15:
        /*0004*/ 	.word	index@(_ZN7cutlass13device_kernelIN5flash22FlashAttnBwdPreprocessIN4cute5tupleIJNS3_1CILi64EEENS5_ILi256EEEEEENS_10bfloat16_tEfNS_4arch4Sm90ELb1ELb1EEEEEvNT_6ParamsE)
        /*0008*/ 	.word	0x0000007a


	//----- nvinfo : EIATTR_FRAME_SIZE
	.align		4
.L_16:
        /*000c*/ 	.byte	0x04, 0x11
        /*000e*/ 	.short	(.L_18 - .L_17)
	.align		4
.L_17:
        /*0010*/ 	.word	index@(_ZN7cutlass13device_kernelIN5flash22FlashAttnBwdPreprocessIN4cute5tupleIJNS3_1CILi64EEENS5_ILi256EEEEEENS_10bfloat16_tEfNS_4arch4Sm90ELb1ELb1EEEEEvNT_6ParamsE)
        /*0014*/ 	.word	0x00000000


	//----- nvinfo : EIATTR_REGCOUNT
	.align		4
.L_18:
        /*0018*/ 	.byte	0x04, 0x2f
        /*001a*/ 	.short	(.L_20 - .L_19)
	.align		4
.L_19:
        /*001c*/ 	.word	index@(_ZN7cutlass13device_kernelIN5flash11enable_sm90INS1_16FlashAttnBwdSm90INS1_25CollectiveMainloopBwdSm90ILi2ELi1ELi1EN4cute5tupleIJNS5_1CILi1EEES8_S8_EEENS6_IJNS7_ILi64EEENS7_ILi80EEENS7_ILi256EEEEEENS_10bfloat16_tEfNS_4arch4Sm90ELb1ELb0ELb0ELb1ELb0ELb0ELb1ELb1ELi2ELi1ELi1ELi1ELb0EEENS1_24CollectiveEpilogueBwdGQAISD_fSG_Li256ELb1ELb0EEENS1_25SingleTileBwdLPTSchedulerILb1ELi80ELb0EEEEEEEEEvNT_6ParamsE)
        /*0020*/ 	.word	0x000000a8


	//----- nvinfo : EIATTR_FRAME_SIZE
	.align		4
.L_20:
        /*0024*/ 	.byte	0x04, 0x11
        /*0026*/ 	.short	(.L_22 - .L_21)
	.align		4
.L_21:
        /*0028*/ 	.word	index@(_ZN7cutlass13device_kernelIN5flash11enable_sm90INS1_16FlashAttnBwdSm90INS1_25CollectiveMainloopBwdSm90ILi2ELi1ELi1EN4cute5tupleIJNS5_1CILi1EEES8_S8_EEENS6_IJNS7_ILi64EEENS7_ILi80EEENS7_ILi256EEEEEENS_10bfloat16_tEfNS_4arch4Sm90ELb1ELb0ELb0ELb1ELb0ELb0ELb1ELb1ELi2ELi1ELi1ELi1ELb0EEENS1_24CollectiveEpilogueBwdGQAISD_fSG_Li256ELb1ELb0EEENS1_25SingleTileBwdLPTSchedulerILb1ELi80ELb0EEEEEEEEEvNT_6ParamsE)
        /*002c*/ 	.word	0x00000008


	//----- nvinfo : EIATTR_REGCOUNT
	.align		4
.L_22:
        /*0030*/ 	.byte	0x04, 0x2f
        /*0032*/ 	.short	(.L_24 - .L_23)
	.align		4
.L_23:
        /*0034*/ 	.word	index@(_ZN7cutlass13device_kernelIN5flash32FlashAttnBwdPostprocessConvertdQIN4cute5tupleIJNS3_1CILi64EEENS5_ILi256EEEEEENS_10bfloat16_tEfNS_4arch4Sm90ELi256ENS3_8TiledMMAINS3_8MMA_AtomIJNS3_4SM904GMMA27MMA_64x64x16_F32BF16BF16_SSILNSF_5MajorE1ELSH_0ELNSF_7ScaleInE1ELSI_1EEEEEENS3_6LayoutINS4_IJNS5_ILi2EEENS5_ILi1EEESN_EEENS4_IJSN_NS5_ILi0EEESP_EEEEENS4_IJNS3_10UnderscoreESS_SS_EEEEELb1EEEEEvNT_6ParamsE)
        /*0038*/ 	.word	0x00000059


	//----- nvinfo : EIATTR_FRAME_SIZE
	.align		4
.L_24:
        /*003c*/ 	.byte	0x04, 0x11
        /*003e*/ 	.short	(.L_26 - .L_25)
	.align		4
.L_25:
        /*0040*/ 	.word	index@(_ZN7cutlass13device_kernelIN5flash32FlashAttnBwdPostprocessConvertdQIN4cute5tupleIJNS3_1CILi64EEENS5_ILi256EEEEEENS_10bfloat16_tEfNS_4arch4Sm90ELi256ENS3_8TiledMMAINS3_8MMA_AtomIJNS3_4SM904GMMA27MMA_64x64x16_F32BF16BF16_SSILNSF_5MajorE1ELSH_0ELNSF_7ScaleInE1ELSI_1EEEEEENS3_6LayoutINS4_IJNS5_ILi2EEENS5_ILi1EEESN_EEENS4_IJSN_NS5_ILi0EEESP_EEEEENS4_IJNS3_10UnderscoreESS_SS_EEEEELb1EEEEEvNT_6ParamsE)
        /*0044*/ 	.word	0x00000000


	//----- nvinfo : EIATTR_REGCOUNT
	.align		4
.L_26:
        /*0048*/ 	.byte	0x04, 0x2f
        /*004a*/ 	.short	(.L_28 - .L_27)
	.align		4
.L_27:
        /*004c*/ 	.word	index@(_ZN7cutlass13device_kernelIN5flash32FlashAttnBwdPostprocessConvertdQIN4cute5tupleIJNS3_1CILi80EEENS5_ILi256EEEEEENS_10bfloat16_tEfNS_4arch4Sm90ELi256ENS3_8TiledMMAINS3_8MMA_AtomIJNS3_4SM904GMMA27MMA_64x16x16_F32BF16BF16_SSILNSF_5MajorE1ELSH_1ELNSF_7ScaleInE1ELSI_1EEEEEENS3_6LayoutINS4_IJNS5_ILi2EEENS5_ILi1EEESN_EEENS4_IJSN_NS5_ILi0EEESP_EEEEENS4_IJNS3_10UnderscoreESS_SS_EEEEELb1EEEEEvNT_6ParamsE)
        /*0050*/ 	.word	0x0000006d


	//----- nvinfo : EIATTR_FRAME_SIZE
	.align		4
.L_28:
        /*0054*/ 	.byte	0x04, 0x11
        /*0056*/ 	.short	(.L_30 - .L_29)
	.align		4
.L_29:
        /*0058*/ 	.word	index@(_ZN7cutlass13device_kernelIN5flash32FlashAttnBwdPostprocessConvertdQIN4cute5tupleIJNS3_1CILi80EEENS5_ILi256EEEEEENS_10bfloat16_tEfNS_4arch4Sm90ELi256ENS3_8TiledMMAINS3_8MMA_AtomIJNS3_4SM904GMMA27MMA_64x16x16_F32BF16BF16_SSILNSF_5MajorE1ELSH_1ELNSF_7ScaleInE1ELSI_1EEEEEENS3_6LayoutINS4_IJNS5_ILi2EEENS5_ILi1EEESN_EEENS4_IJSN_NS5_ILi0EEESP_EEEEENS4_IJNS3_10UnderscoreESS_SS_EEEEELb1EEEEEvNT_6ParamsE)
        /*005c*/ 	.word	0x00000000


	//----- nvinfo : EIATTR_REGCOUNT
	.align		4
.L_30:
        /*0060*/ 	.byte	0x04, 0x2f
        /*0062*/ 	.short	(.L_32 - .L_31)
	.align		4
.L_31:
        /*0064*/ 	.word	index@(_ZN7cutlass13device_kernelIN5flash11enable_sm90INS1_16FlashAttnBwdSm90INS1_25CollectiveMainloopBwdSm90ILi2ELi1ELi1EN4cute5tupleIJNS5_1CILi1EEES8_S8_EEENS6_IJNS7_ILi64EEENS7_ILi80EEENS7_ILi256EEEEEENS_10bfloat16_tEfNS_4arch4Sm90ELb1ELb0ELb0ELb1ELb0ELb0ELb1ELb1ELi2ELi1ELi1ELi1ELb0EEENS1_21CollectiveEpilogueBwdISD_SE_SG_Li256ELb1ELb1ELi2EEENS1_25SingleTileBwdLPTSchedulerILb1ELi80ELb0EEEEEEEEEvNT_6ParamsE)
        /*0068*/ 	.word	0x000000a8


	//----- nvinfo : EIATTR_FRAME_SIZE
	.align		4
.L_32:
        /*006c*/ 	.byte	0x04, 0x11
        /*006e*/ 	.short	(.L_34 - .L_33)
	.align		4
.L_33:
        /*0070*/ 	.word	index@(_ZN7cutlass13device_kernelIN5flash11enable_sm90INS1_16FlashAttnBwdSm90INS1_25CollectiveMainloopBwdSm90ILi2ELi1ELi1EN4cute5tupleIJNS5_1CILi1EEES8_S8_EEENS6_IJNS7_ILi64EEENS7_ILi80EEENS7_ILi256EEEEEENS_10bfloat16_tEfNS_4arch4Sm90ELb1ELb0ELb0ELb1ELb0ELb0ELb1ELb1ELi2ELi1ELi1ELi1ELb0EEENS1_21CollectiveEpilogueBwdISD_SE_SG_Li256ELb1ELb1ELi2EEENS1_25SingleTileBwdLPTSchedulerILb1ELi80ELb0EEEEEEEEEvNT_6ParamsE)
        /*0074*/ 	.word	0x00000010


	//----- nvinfo : EIATTR_REGCOUNT
	.align		4
.L_34:
        /*0078*/ 	.byte	0x04, 0x2f
        /*007a*/ 	.short	(.L_36 - .L_35)
	.align		4
.L_35:
        /*007c*/ 	.word	index@(_ZN7cutlass13device_kernelIN5flash22FlashAttnBwdPreprocessIN4cute5tupleIJNS3_1CILi64EEENS5_ILi256EEEEEENS_10bfloat16_tEfNS_4arch4Sm90ELb1ELb0EEEEEvNT_6ParamsE)
        /*0080*/ 	.word	0x0000007c


	//----- nvinfo : EIATTR_FRAME_SIZE
	.align		4
.L_36:
        /*0084*/ 	.byte	0x04, 0x11
        /*0086*/ 	.short	(.L_38 - .L_37)
	.align		4
.L_37:
        /*0088*/ 	.word	index@(_ZN7cutlass13device_kernelIN5flash22FlashAttnBwdPreprocessIN4cute5tupleIJNS3_1CILi64EEENS5_ILi256EEEEEENS_10bfloat16_tEfNS_4arch4Sm90ELb1ELb0EEEEEvNT_6ParamsE)
        /*008c*/ 	.word	0x00000000


	//----- nvinfo : EIATTR_REGCOUNT
	.align		4
.L_38:
        /*0090*/ 	.byte	0x04, 0x2f
        /*0092*/ 	.short	(.L_40 - .L_39)
	.align		4
.L_39:
        /*0094*/ 	.word	index@(_ZN7cutlass13device_kernelIN5flash11enable_sm90INS1_16FlashAttnBwdSm90INS1_25CollectiveMainloopBwdSm90ILi2ELi1ELi1EN4cute5tupleIJNS5_1CILi1EEES8_S8_EEENS6_IJNS7_ILi64EEENS7_ILi80EEENS7_ILi256EEEEEENS_10bfloat16_tEfNS_4arch4Sm90ELb1ELb0ELb0ELb0ELb0ELb0ELb1ELb1ELi2ELi1ELi1ELi1ELb0EEENS1_24CollectiveEpilogueBwdGQAISD_fSG_Li256ELb0ELb0EEENS1_25SingleTileBwdLPTSchedulerILb0ELi80ELb0EEEEEEEEEvNT_6ParamsE)
        /*0098*/ 	.word	0x000000a8


	//----- nvinfo : EIATTR_FRAME_SIZE
	.align		4
.L_40:
        /*009c*/ 	.byte	0x04, 0x11
        /*009e*/ 	.short	(.L_42 - .L_41)
	.align		4
.L_41:
        /*00a0*/ 	.word	index@(_ZN7cutlass13device_kernelIN5flash11enable_sm90INS1_16FlashAttnBwdSm90INS1_25CollectiveMainloopBwdSm90ILi2ELi1ELi1EN4cute5tupleIJNS5_1CILi1EEES8_S8_EEENS6_IJNS7_ILi64EEENS7_ILi80EEENS7_ILi256EEEEEENS_10bfloat16_tEfNS_4arch4Sm90ELb1ELb0ELb0ELb0ELb0ELb0ELb1ELb1ELi2ELi1ELi1ELi1ELb0EEENS1_24CollectiveEpilogueBwdGQAISD_fSG_Li256ELb0ELb0EEENS1_25SingleTileBwdLPTSchedulerILb0ELi80ELb0EEEEEEEEEvNT_6ParamsE)
        /*00a4*/ 	.word	0x00000010


	//----- nvinfo : EIATTR_REGCOUNT
	.align		4
.L_42:
        /*00a8*/ 	.byte	0x04, 0x2f
        /*00aa*/ 	.short	(.L_44 - .L_43)
	.align		4
.L_43:
        /*00ac*/ 	.word	index@(_ZN7cutlass13device_kernelIN5flash11enable_sm90INS1_16FlashAttnBwdSm90INS1_25CollectiveMainloopBwdSm90ILi2ELi1ELi1EN4cute5tupleIJNS5_1CILi1EEES8_S8_EEENS6_IJNS7_ILi64EEENS7_ILi80EEENS7_ILi256EEEEEENS_10bfloat16_tEfNS_4arch4Sm90ELb1ELb0ELb0ELb0ELb0ELb0ELb1ELb1ELi2ELi1ELi1ELi1ELb0EEENS1_21CollectiveEpilogueBwdISD_SE_SG_Li256ELb0ELb1ELi2EEENS1_25SingleTileBwdLPTSchedulerILb0ELi80ELb0EEEEEEEEEvNT_6ParamsE)
        /*00b0*/ 	.word	0x000000a8


	//----- nvinfo : EIATTR_FRAME_SIZE
	.align		4
.L_44:
        /*00b4*/ 	.byte	0x04, 0x11
        /*00b6*/ 	.short	(.L_46 - .L_45)
	.align		4
.L_45:
        /*00b8*/ 	.word	index@(_ZN7cutlass13device_kernelIN5flash11enable_sm90INS1_16FlashAttnBwdSm90INS1_25CollectiveMainloopBwdSm90ILi2ELi1ELi1EN4cute5tupleIJNS5_1CILi1EEES8_S8_EEENS6_IJNS7_ILi64EEENS7_ILi80EEENS7_ILi256EEEEEENS_10bfloat16_tEfNS_4arch4Sm90ELb1ELb0ELb0ELb0ELb0ELb0ELb1ELb1ELi2ELi1ELi1ELi1ELb0EEENS1_21CollectiveEpilogueBwdISD_SE_SG_Li256ELb0ELb1ELi2EEENS1_25SingleTileBwdLPTSchedulerILb0ELi80ELb0EEEEEEEEEvNT_6ParamsE)
        /*00bc*/ 	.word	0x00000010


	//----- nvinfo : EIATTR_REGCOUNT
	.align		4
.L_46:
        /*00c0*/ 	.byte	0x04, 0x2f
        /*00c2*/ 	.short	(.L_48 - .L_47)
	.align		4
.L_47:
        /*00c4*/ 	.word	index@(_ZN7cutlass13device_kernelIN5flash11enable_sm90INS1_16FlashAttnBwdSm90INS1_25CollectiveMainloopBwdSm90ILi2ELi1ELi1EN4cute5tupleIJNS5_1CILi1EEES8_S8_EEENS6_IJNS7_ILi64EEENS7_ILi80EEENS7_ILi256EEEEEENS_10bfloat16_tEfNS_4arch4Sm90ELb0ELb1ELb0ELb1ELb0ELb0ELb1ELb1ELi2ELi1ELi1ELi1ELb0EEENS1_24CollectiveEpilogueBwdGQAISD_fSG_Li256ELb1ELb0EEENS1_19SingleTileSchedulerILb1ELb0ELb0ELi80EEEEEEEEEvNT_6ParamsE)
        /*00c8*/ 	.word	0x000000a8


	//----- nvinfo : EIATTR_FRAME_SIZE
	.align		4
.L_48:
        /*00cc*/ 	.byte	0x04, 0x11
        /*00ce*/ 	.short	(.L_50 - .L_49)
	.align		4
.L_49:
        /*00d0*/ 	.word	index@(_ZN7cutlass13device_kernelIN5flash11enable_sm90INS1_16FlashAttnBwdSm90INS1_25CollectiveMainloopBwdSm90ILi2ELi1ELi1EN4cute5tupleIJNS5_1CILi1EEES8_S8_EEENS6_IJNS7_ILi64EEENS7_ILi80EEENS7_ILi256EEEEEENS_10bfloat16_tEfNS_4arch4Sm90ELb0ELb1ELb0ELb1ELb0ELb0ELb1ELb1ELi2ELi1ELi1ELi1ELb0EEENS1_24CollectiveEpilogueBwdGQAISD_fSG_Li256ELb1ELb0EEENS1_19SingleTileSchedulerILb1ELb0ELb0ELi80EEEEEEEEEvNT_6ParamsE)
        /*00d4*/ 	.word	0x00000008


	//----- nvinfo : EIATTR_REGCOUNT
	.align		4
.L_50:
        /*00d8*/ 	.byte	0x04, 0x2f
        /*00da*/ 	.short	(.L_52 - .L_51)
	.align		4
.L_51:
        /*00dc*/ 	.word	index@(_ZN7cutlass13device_kernelIN5flash11enable_sm90INS1_16FlashAttnBwdSm90INS1_25CollectiveMainloopBwdSm90ILi2ELi1ELi1EN4cute5tupleIJNS5_1CILi1EEES8_S8_EEENS6_IJNS7_ILi64EEENS7_ILi80EEENS7_ILi256EEEEEENS_10bfloat16_tEfNS_4arch4Sm90ELb0ELb1ELb0ELb1ELb0ELb0ELb1ELb1ELi2ELi1ELi1ELi1ELb0EEENS1_21CollectiveEpilogueBwdISD_SE_SG_Li256ELb1ELb1ELi2EEENS1_19SingleTileSchedulerILb1ELb0ELb0ELi80EEEEEEEEEvNT_6ParamsE)
        /*00e0*/ 	.word	0x000000a8


	//----- nvinfo : EIATTR_FRAME_SIZE
	.align		4
.L_52:
        /*00e4*/ 	.byte	0x04, 0x11
        /*00e6*/ 	.short	(.L_54 - .L_53)
	.align		4
.L_53:
        /*00e8*/ 	.word	index@(_ZN7cutlass13device_kernelIN5flash11enable_sm90INS1_16FlashAttnBwdSm90INS1_25CollectiveMainloopBwdSm90ILi2ELi1ELi1EN4cute5tupleIJNS5_1CILi1EEES8_S8_EEENS6_IJNS7_ILi64EEENS7_ILi80EEENS7_ILi256EEEEEENS_10bfloat16_tEfNS_4arch4Sm90ELb0ELb1ELb0ELb1ELb0ELb0ELb1ELb1ELi2ELi1ELi1ELi1ELb0EEENS1_21CollectiveEpilogueBwdISD_SE_SG_Li256ELb1ELb1ELi2EEENS1_19SingleTileSchedulerILb1ELb0ELb0ELi80EEEEEEEEEvNT_6ParamsE)
        /*00ec*/ 	.word	0x00000008


	//----- nvinfo : EIATTR_REGCOUNT
	.align		4
.L_54:
        /*00f0*/ 	.byte	0x04, 0x2f
        /*00f2*/ 	.short	(.L_56 - .L_55)
	.align		4
.L_55:
        /*00f4*/ 	.word	index@(_ZN7cutlass13device_kernelIN5flash11enable_sm90INS1_16FlashAttnBwdSm90INS1_25CollectiveMainloopBwdSm90ILi2ELi1ELi1EN4cute5tupleIJNS5_1CILi1EEES8_S8_EEENS6_IJNS7_ILi64EEENS7_ILi80EEENS7_ILi256EEEEEENS_10bfloat16_tEfNS_4arch4Sm90ELb0ELb1ELb0ELb0ELb0ELb0ELb1ELb1ELi2ELi1ELi1ELi1ELb0EEENS1_24CollectiveEpilogueBwdGQAISD_fSG_Li256ELb0ELb0EEENS1_19SingleTileSchedulerILb0ELb0ELb0ELi80EEEEEEEEEvNT_6ParamsE)
        /*00f8*/ 	.word	0x000000a8


	//----- nvinfo : EIATTR_FRAME_SIZE
	.align		4
.L_56:
        /*00fc*/ 	.byte	0x04, 0x11
        /*00fe*/ 	.short	(.L_58 - .L_57)
	.align		4
.L_57:
        /*0100*/ 	.word	index@(_ZN7cutlass13device_kernelIN5flash11enable_sm90INS1_16FlashAttnBwdSm90INS1_25CollectiveMainloopBwdSm90ILi2ELi1ELi1EN4cute5tupleIJNS5_1CILi1EEES8_S8_EEENS6_IJNS7_ILi64EEENS7_ILi80EEENS7_ILi256EEEEEENS_10bfloat16_tEfNS_4arch4Sm90ELb0ELb1ELb0ELb0ELb0ELb0ELb1ELb1ELi2ELi1ELi1ELi1ELb0EEENS1_24CollectiveEpilogueBwdGQAISD_fSG_Li256ELb0ELb0EEENS1_19SingleTileSchedulerILb0ELb0ELb0ELi80EEEEEEEEEvNT_6ParamsE)
        /*0104*/ 	.word	0x00000008


	//----- nvinfo : EIATTR_REGCOUNT
	.align		4
.L_58:
        /*0108*/ 	.byte	0x04, 0x2f
        /*010a*/ 	.short	(.L_60 - .L_59)
	.align		4
.L_59:
        /*010c*/ 	.word	index@(_ZN7cutlass13device_kernelIN5flash11enable_sm90INS1_16FlashAttnBwdSm90INS1_25CollectiveMainloopBwdSm90ILi2ELi1ELi1EN4cute5tupleIJNS5_1CILi1EEES8_S8_EEENS6_IJNS7_ILi64EEENS7_ILi80EEENS7_ILi256EEEEEENS_10bfloat16_tEfNS_4arch4Sm90ELb0ELb1ELb0ELb0ELb0ELb0ELb1ELb1ELi2ELi1ELi1ELi1ELb0EEENS1_21CollectiveEpilogueBwdISD_SE_SG_Li256ELb0ELb1ELi2EEENS1_19SingleTileSchedulerILb0ELb0ELb0ELi80EEEEEEEEEvNT_6ParamsE)
        /*0110*/ 	.word	0x000000a8


	//----- nvinfo : EIATTR_FRAME_SIZE
	.align		4
.L_60:
        /*0114*/ 	.byte	0x04, 0x11
        /*0116*/ 	.short	(.L_62 - .L_61)
	.align		4
.L_61:
        /*0118*/ 	.word	index@(_ZN7cutlass13device_kernelIN5flash11enable_sm90INS1_16FlashAttnBwdSm90INS1_25CollectiveMainloopBwdSm90ILi2ELi1ELi1EN4cute5tupleIJNS5_1CILi1EEES8_S8_EEENS6_IJNS7_ILi64EEENS7_ILi80EEENS7_ILi256EEEEEENS_10bfloat16_tEfNS_4arch4Sm90ELb0ELb1ELb0ELb0ELb0ELb0ELb1ELb1ELi2ELi1ELi1ELi1ELb0EEENS1_21CollectiveEpilogueBwdISD_SE_SG_Li256ELb0ELb1ELi2EEENS1_19SingleTileSchedulerILb0ELb0ELb0ELi80EEEEEEEEEvNT_6ParamsE)
        /*011c*/ 	.word	0x00000008


	//----- nvinfo : EIATTR_REGCOUNT
	.align		4
.L_62:
        /*0120*/ 	.byte	0x04, 0x2f
        /*0122*/ 	.short	(.L_64 - .L_63)
	.align		4
.L_63:
        /*0124*/ 	.word	index@(_ZN7cutlass13device_kernelIN5flash11enable_sm90INS1_16FlashAttnBwdSm90INS1_25CollectiveMainloopBwdSm90ILi2ELi1ELi1EN4cute5tupleIJNS5_1CILi1EEES8_S8_EEENS6_IJNS7_ILi64EEENS7_ILi80EEENS7_ILi256EEEEEENS_10bfloat16_tEfNS_4arch4Sm90ELb0ELb0ELb0ELb1ELb0ELb0ELb1ELb1ELi2ELi1ELi1ELi1ELb0EEENS1_24CollectiveEpilogueBwdGQAISD_fSG_Li256ELb1ELb0EEENS1_19SingleTileSchedulerILb1ELb0ELb0ELi80EEEEEEEEEvNT_6ParamsE)
        /*0128*/ 	.word	0x000000a8


	//----- nvinfo : EIATTR_FRAME_SIZE
	.align		4
.L_64:
        /*012c*/ 	.byte	0x04, 0x11
        /*012e*/ 	.short	(.L_66 - .L_65)
	.align		4
.L_65:
        /*0130*/ 	.word	index@(_ZN7cutlass13device_kernelIN5flash11enable_sm90INS1_16FlashAttnBwdSm90INS1_25CollectiveMainloopBwdSm90ILi2ELi1ELi1EN4cute5tupleIJNS5_1CILi1EEES8_S8_EEENS6_IJNS7_ILi64EEENS7_ILi80EEENS7_ILi256EEEEEENS_10bfloat16_tEfNS_4arch4Sm90ELb0ELb0ELb0ELb1ELb0ELb0ELb1ELb1ELi2ELi1ELi1ELi1ELb0EEENS1_24CollectiveEpilogueBwdGQAISD_fSG_Li256ELb1ELb0EEENS1_19SingleTileSchedulerILb1ELb0ELb0ELi80EEEEEEEEEvNT_6ParamsE)
        /*0134*/ 	.word	0x00000010


	//----- nvinfo : EIATTR_REGCOUNT
	.align		4
.L_66:
        /*0138*/ 	.byte	0x04, 0x2f
        /*013a*/ 	.short	(.L_68 - .L_67)
	.align		4
.L_67:
        /*013c*/ 	.word	index@(_ZN7cutlass13device_kernelIN5flash11enable_sm90INS1_16FlashAttnBwdSm90INS1_25CollectiveMainloopBwdSm90ILi2ELi1ELi1EN4cute5tupleIJNS5_1CILi1EEES8_S8_EEENS6_IJNS7_ILi64EEENS7_ILi80EEENS7_ILi256EEEEEENS_10bfloat16_tEfNS_4arch4Sm90ELb0ELb0ELb0ELb1ELb0ELb0ELb1ELb1ELi2ELi1ELi1ELi1ELb0EEENS1_21CollectiveEpilogueBwdISD_SE_SG_Li256ELb1ELb1ELi2EEENS1_19SingleTileSchedulerILb1ELb0ELb0ELi80EEEEEEEEEvNT_6ParamsE)
        /*0140*/ 	.word	0x000000a8


	//----- nvinfo : EIATTR_FRAME_SIZE
	.align		4
.L_68:
        /*0144*/ 	.byte	0x04, 0x11
        /*0146*/ 	.short	(.L_70 - .L_69)
	.align		4
.L_69:
        /*0148*/ 	.word	index@(_ZN7cutlass13device_kernelIN5flash11enable_sm90INS1_16FlashAttnBwdSm90INS1_25CollectiveMainloopBwdSm90ILi2ELi1ELi1EN4cute5tupleIJNS5_1CILi1EEES8_S8_EEENS6_IJNS7_ILi64EEENS7_ILi80EEENS7_ILi256EEEEEENS_10bfloat16_tEfNS_4arch4Sm90ELb0ELb0ELb0ELb1ELb0ELb0ELb1ELb1ELi2ELi1ELi1ELi1ELb0EEENS1_21CollectiveEpilogueBwdISD_SE_SG_Li256ELb1ELb1ELi2EEENS1_19SingleTileSchedulerILb1ELb0ELb0ELi80EEEEEEEEEvNT_6ParamsE)
        /*014c*/ 	.word	0x00000010


	//----- nvinfo : EIATTR_REGCOUNT
	.align		4
.L_70:
        /*0150*/ 	.byte	0x04, 0x2f
        /*0152*/ 	.short	(.L_72 - .L_71)
	.align		4
.L_71:
        /*0154*/ 	.word	index@(_ZN7cutlass13device_kernelIN5flash11enable_sm90INS1_16FlashAttnBwdSm90INS1_25CollectiveMainloopBwdSm90ILi2ELi1ELi1EN4cute5tupleIJNS5_1CILi1EEES8_S8_EEENS6_IJNS7_ILi64EEENS7_ILi80EEENS7_ILi256EEEEEENS_10bfloat16_tEfNS_4arch4Sm90ELb0ELb0ELb0ELb0ELb0ELb0ELb1ELb1ELi2ELi1ELi1ELi1ELb0EEENS1_24CollectiveEpilogueBwdGQAISD_fSG_Li256ELb0ELb0EEENS1_19SingleTileSchedulerILb0ELb0ELb0ELi80EEEEEEEEEvNT_6ParamsE)
        /*0158*/ 	.word	0x000000a8


	//----- nvinfo : EIATTR_FRAME_SIZE
	.align		4
.L_72:
        /*015c*/ 	.byte	0x04, 0x11
        /*015e*/ 	.short	(.L_74 - .L_73)
	.align		4
.L_73:
        /*0160*/ 	.word	index@(_ZN7cutlass13device_kernelIN5flash11enable_sm90INS1_16FlashAttnBwdSm90INS1_25CollectiveMainloopBwdSm90ILi2ELi1ELi1EN4cute5tupleIJNS5_1CILi1EEES8_S8_EEENS6_IJNS7_ILi64EEENS7_ILi80EEENS7_ILi256EEEEEENS_10bfloat16_tEfNS_4arch4Sm90ELb0ELb0ELb0ELb0ELb0ELb0ELb1ELb1ELi2ELi1ELi1ELi1ELb0EEENS1_24CollectiveEpilogueBwdGQAISD_fSG_Li256ELb0ELb0EEENS1_19SingleTileSchedulerILb0ELb0ELb0ELi80EEEEEEEEEvNT_6ParamsE)
        /*0164*/ 	.word	0x00000008


	//----- nvinfo : EIATTR_REGCOUNT
	.align		4
.L_74:
        /*0168*/ 	.byte	0x04, 0x2f
        /*016a*/ 	.short	(.L_76 - .L_75)
	.align		4
.L_75:
        /*016c*/ 	.word	index@(_ZN7cutlass13device_kernelIN5flash11enable_sm90INS1_16FlashAttnBwdSm90INS1_25CollectiveMainloopBwdSm90ILi2ELi1ELi1EN4cute5tupleIJNS5_1CILi1EEES8_S8_EEENS6_IJNS7_ILi64EEENS7_ILi80EEENS7_ILi256EEEEEENS_10bfloat16_tEfNS_4arch4Sm90ELb0ELb0ELb0ELb0ELb0ELb0ELb1ELb1ELi2ELi1ELi1ELi1ELb0EEENS1_21CollectiveEpilogueBwdISD_SE_SG_Li256ELb0ELb1ELi2EEENS1_19SingleTileSchedulerILb0ELb0ELb0ELi80EEEEEEEEEvNT_6ParamsE)
        /*0170*/ 	.word	0x000000a8


	//----- nvinfo : EIATTR_FRAME_SIZE
	.align		4
.L_76:
        /*0174*/ 	.byte	0x04, 0x11
        /*0176*/ 	.short	(.L_78 - .L_77)
	.align		4
.L_77:
        /*0178*/ 	.word	index@(_ZN7cutlass13device_kernelIN5flash11enable_sm90INS1_16FlashAttnBwdSm90INS1_25CollectiveMainloopBwdSm90ILi2ELi1ELi1EN4cute5tupleIJNS5_1CILi1EEES8_S8_EEENS6_IJNS7_ILi64EEENS7_ILi80EEENS7_ILi256EEEEEENS_10bfloat16_tEfNS_4arch4Sm90ELb0ELb0ELb0ELb0ELb0ELb0ELb1ELb1ELi2ELi1ELi1ELi1ELb0EEENS1_21CollectiveEpilogueBwdISD_SE_SG_Li256ELb0ELb1ELi2EEENS1_19SingleTileSchedulerILb0ELb0ELb0ELi80EEEEEEEEEvNT_6ParamsE)
        /*017c*/ 	.word	0x00000008


	//----- nvinfo : EIATTR_MIN_STACK_SIZE
	.align		4
.L_78:
        /*0180*/ 	.byte	0x04, 0x12
        /*0182*/ 	.short	(.L_80 - .L_79)
	.align		4
.L_79:
        /*0184*/ 	.word	index@(_ZN7cutlass13device_kernelIN5flash11enable_sm90INS1_16FlashAttnBwdSm90INS1_25CollectiveMainloopBwdSm90ILi2ELi1ELi1EN4cute5tupleIJNS5_1CILi1EEES8_S8_EEENS6_IJNS7_ILi64EEENS7_ILi80EEENS7_ILi256EEEEEENS_10bfloat16_tEfNS_4arch4Sm90ELb0ELb0ELb0ELb0ELb0ELb0ELb1ELb1ELi2ELi1ELi1ELi1ELb0EEENS1_21CollectiveEpilogueBwdISD_SE_SG_Li256ELb0ELb1ELi2EEENS1_19SingleTileSchedulerILb0ELb0ELb0ELi80EEEEEEEEEvNT_6ParamsE)
        /*0188*/ 	.word	0x00000008


	//----- nvinfo : EIATTR_MIN_STACK_SIZE
	.align		4
.L_80:
        /*018c*/ 	.byte	0x04, 0x12
        /*018e*/ 	.short	(.L_82 - .L_81)
	.align		4
.L_81:
        /*0190*/ 	.word	index@(_ZN7cutlass13device_kernelIN5flash11enable_sm90INS1_16FlashAttnBwdSm90INS1_25CollectiveMainloopBwdSm90ILi2ELi1ELi1EN4cute5tupleIJNS5_1CILi1EEES8_S8_EEENS6_IJNS7_ILi64EEENS7_ILi80EEENS7_ILi256EEEEEENS_10bfloat16_tEfNS_4arch4Sm90ELb0ELb0ELb0ELb0ELb0ELb0ELb1ELb1ELi2ELi1ELi1ELi1ELb0EEENS1_24CollectiveEpilogueBwdGQAISD_fSG_Li256ELb0ELb0EEENS1_19SingleTileSchedulerILb0ELb0ELb0ELi80EEEEEEEEEvNT_6ParamsE)
        /*0194*/ 	.word	0x00000008


	//----- nvinfo : EIATTR_MIN_STACK_SIZE
	.align		4
.L_82:
        /*0198*/ 	.byte	0x04, 0x12
        /*019a*/ 	.short	(.L_84 - .L_83)
	.align		4
.L_83:
        /*019c*/ 	.word	index@(_ZN7cutlass13device_kernelIN5flash11enable_sm90INS1_16FlashAttnBwdSm90INS1_25CollectiveMainloopBwdSm90ILi2ELi1ELi1EN4cute5tupleIJNS5_1CILi1EEES8_S8_EEENS6_IJNS7_ILi64EEENS7_ILi80EEENS7_ILi256EEEEEENS_10bfloat16_tEfNS_4arch4Sm90ELb0ELb0ELb0ELb1ELb0ELb0ELb1ELb1ELi2ELi1ELi1ELi1ELb0EEENS1_21CollectiveEpilogueBwdISD_SE_SG_Li256ELb1ELb1ELi2EEENS1_19SingleTileSchedulerILb1ELb0ELb0ELi80EEEEEEEEEvNT_6ParamsE)
        /*01a0*/ 	.word	0x00000010


	//----- nvinfo : EIATTR_MIN_STACK_SIZE
	.align		4
.L_84:
        /*01a4*/ 	.byte	0x04, 0x12
        /*01a6*/ 	.short	(.L_86 - .L_85)
	.align		4
.L_85:
        /*01a8*/ 	.word	index@(_ZN7cutlass13device_kernelIN5flash11enable_sm90INS1_16FlashAttnBwdSm90INS1_25CollectiveMainloopBwdSm90ILi2ELi1ELi1EN4cute5tupleIJNS5_1CILi1EEES8_S8_EEENS6_IJNS7_ILi64EEENS7_ILi80EEENS7_ILi256EEEEEENS_10bfloat16_tEfNS_4arch4Sm90ELb0ELb0ELb0ELb1ELb0ELb0ELb1ELb1ELi2ELi1ELi1ELi1ELb0EEENS1_24CollectiveEpilogueBwdGQAISD_fSG_Li256ELb1ELb0EEENS1_19SingleTileSchedulerILb1ELb0ELb0ELi80EEEEEEEEEvNT_6ParamsE)
        /*01ac*/ 	.word	0x00000010


	//----- nvinfo : EIATTR_MIN_STACK_SIZE
	.align		4
.L_86:
        /*01b0*/ 	.byte	0x04, 0x12
        /*01b2*/ 	.short	(.L_88 - .L_87)
	.align		4
.L_87:
        /*01b4*/ 	.word	index@(_ZN7cutlass13device_kernelIN5flash11enable_sm90INS1_16FlashAttnBwdSm90INS1_25CollectiveMainloopBwdSm90ILi2ELi1ELi1EN4cute5tupleIJNS5_1CILi1EEES8_S8_EEENS6_IJNS7_ILi64EEENS7_ILi80EEENS7_ILi256EEEEEENS_10bfloat16_tEfNS_4arch4Sm90ELb0ELb1ELb0ELb0ELb0ELb0ELb1ELb1ELi2ELi1ELi1ELi1ELb0EEENS1_21CollectiveEpilogueBwdISD_SE_SG_Li256ELb0ELb1ELi2EEENS1_19SingleTileSchedulerILb0ELb0ELb0ELi80EEEEEEEEEvNT_6ParamsE)
        /*01b8*/ 	.word	0x00000008


	//----- nvinfo : EIATTR_MIN_STACK_SIZE
	.align		4
.L_88:
        /*01bc*/ 	.byte	0x04, 0x12
        /*01be*/ 	.short	(.L_90 - .L_89)
	.align		4
.L_89:
        /*01c0*/ 	.word	index@(_ZN7cutlass13device_kernelIN5flash11enable_sm90INS1_16FlashAttnBwdSm90INS1_25CollectiveMainloopBwdSm90ILi2ELi1ELi1EN4cute5tupleIJNS5_1CILi1EEES8_S8_EEENS6_IJNS7_ILi64EEENS7_ILi80EEENS7_ILi256EEEEEENS_10bfloat16_tEfNS_4arch4Sm90ELb0ELb1ELb0ELb0ELb0ELb0ELb1ELb1ELi2ELi1ELi1ELi1ELb0EEENS1_24CollectiveEpilogueBwdGQAISD_fSG_Li256ELb0ELb0EEENS1_19SingleTileSchedulerILb0ELb0ELb0ELi80EEEEEEEEEvNT_6ParamsE)
        /*01c4*/ 	.word	0x00000008


	//----- nvinfo : EIATTR_MIN_STACK_SIZE
	.align		4
.L_90:
        /*01c8*/ 	.byte	0x04, 0x12
        /*01ca*/ 	.short	(.L_92 - .L_91)
	.align		4
.L_91:
        /*01cc*/ 	.word	index@(_ZN7cutlass13device_kernelIN5flash11enable_sm90INS1_16FlashAttnBwdSm90INS1_25CollectiveMainloopBwdSm90ILi2ELi1ELi1EN4cute5tupleIJNS5_1CILi1EEES8_S8_EEENS6_IJNS7_ILi64EEENS7_ILi80EEENS7_ILi256EEEEEENS_10bfloat16_tEfNS_4arch4Sm90ELb0ELb1ELb0ELb1ELb0ELb0ELb1ELb1ELi2ELi1ELi1ELi1ELb0EEENS1_21CollectiveEpilogueBwdISD_SE_SG_Li256ELb1ELb1ELi2EEENS1_19SingleTileSchedulerILb1ELb0ELb0ELi80EEEEEEEEEvNT_6ParamsE)
        /*01d0*/ 	.word	0x00000008


	//----- nvinfo : EIATTR_MIN_STACK_SIZE
	.align		4
.L_92:
        /*01d4*/ 	.byte	0x04, 0x12
        /*01d6*/ 	.short	(.L_94 - .L_93)
	.align		4
.L_93:
        /*01d8*/ 	.word	index@(_ZN7cutlass13device_kernelIN5flash11enable_sm90INS1_16FlashAttnBwdSm90INS1_25CollectiveMainloopBwdSm90ILi2ELi1ELi1EN4cute5tupleIJNS5_1CILi1EEES8_S8_EEENS6_IJNS7_ILi64EEENS7_ILi80EEENS7_ILi256EEEEEENS_10bfloat16_tEfNS_4arch4Sm90ELb0ELb1ELb0ELb1ELb0ELb0ELb1ELb1ELi2ELi1ELi1ELi1ELb0EEENS1_24CollectiveEpilogueBwdGQAISD_fSG_Li256ELb1ELb0EEENS1_19SingleTileSchedulerILb1ELb0ELb0ELi80EEEEEEEEEvNT_6ParamsE)
        /*01dc*/ 	.word	0x00000008


	//----- nvinfo : EIATTR_MIN_STACK_SIZE
	.align		4
.L_94:
        /*01e0*/ 	.byte	0x04, 0x12
        /*01e2*/ 	.short	(.L_96 - .L_95)
	.align		4
.L_95:
        /*01e4*/ 	.word	index@(_ZN7cutlass13device_kernelIN5flash11enable_sm90INS1_16FlashAttnBwdSm90INS1_25CollectiveMainloopBwdSm90ILi2ELi1ELi1EN4cute5tupleIJNS5_1CILi1EEES8_S8_EEENS6_IJNS7_ILi64EEENS7_ILi80EEENS7_ILi256EEEEEENS_10bfloat16_tEfNS_4arch4Sm90ELb1ELb0ELb0ELb0ELb0ELb0ELb1ELb1ELi2ELi1ELi1ELi1ELb0EEENS1_21CollectiveEpilogueBwdISD_SE_SG_Li256ELb0ELb1ELi2EEENS1_25SingleTileBwdLPTSchedulerILb0ELi80ELb0EEEEEEEEEvNT_6ParamsE)
        /*01e8*/ 	.word	0x00000010


	//----- nvinfo : EIATTR_MIN_STACK_SIZE
	.align		4
.L_96:
        /*01ec*/ 	.byte	0x04, 0x12
        /*01ee*/ 	.short	(.L_98 - .L_97)
	.align		4
.L_97:
        /*01f0*/ 	.word	index@(_ZN7cutlass13device_kernelIN5flash11enable_sm90INS1_16FlashAttnBwdSm90INS1_25CollectiveMainloopBwdSm90ILi2ELi1ELi1EN4cute5tupleIJNS5_1CILi1EEES8_S8_EEENS6_IJNS7_ILi64EEENS7_ILi80EEENS7_ILi256EEEEEENS_10bfloat16_tEfNS_4arch4Sm90ELb1ELb0ELb0ELb0ELb0ELb0ELb1ELb1ELi2ELi1ELi1ELi1ELb0EEENS1_24CollectiveEpilogueBwdGQAISD_fSG_Li256ELb0ELb0EEENS1_25SingleTileBwdLPTSchedulerILb0ELi80ELb0EEEEEEEEEvNT_6ParamsE)
        /*01f4*/ 	.word	0x00000010


	//----- nvinfo : EIATTR_MIN_STACK_SIZE
	.align		4
.L_98:
        /*01f8*/ 	.byte	0x04, 0x12
        /*01fa*/ 	.short	(.L_100 - .L_99)
	.align		4
.L_99:
        /*01fc*/ 	.word	index@(_ZN7cutlass13device_kernelIN5flash22FlashAttnBwdPreprocessIN4cute5tupleIJNS3_1CILi64EEENS5_ILi256EEEEEENS_10bfloat16_tEfNS_4arch4Sm90ELb1ELb0EEEEEvNT_6ParamsE)
        /*0200*/ 	.word	0x00000000


	//----- nvinfo : EIATTR_MIN_STACK_SIZE
	.align		4
.L_100:
        /*0204*/ 	.byte	0x04, 0x12
        /*0206*/ 	.short	(.L_102 - .L_101)
	.align		4
.L_101:
        /*0208*/ 	.word	index@(_ZN7cutlass13device_kernelIN5flash11enable_sm90INS1_16FlashAttnBwdSm90INS1_25CollectiveMainloopBwdSm90ILi2ELi1ELi1EN4cute5tupleIJNS5_1CILi1EEES8_S8_EEENS6_IJNS7_ILi64EEENS7_ILi80EEENS7_ILi256EEEEEENS_10bfloat16_tEfNS_4arch4Sm90ELb1ELb0ELb0ELb1ELb0ELb0ELb1ELb1ELi2ELi1ELi1ELi1ELb0EEENS1_21CollectiveEpilogueBwdISD_SE_SG_Li256ELb1ELb1ELi2EEENS1_25SingleTileBwdLPTSchedulerILb1ELi80ELb0EEEEEEEEEvNT_6ParamsE)
        /*020c*/ 	.word	0x00000010


	//----- nvinfo : EIATTR_MIN_STACK_SIZE
	.align		4
.L_102:
        /*0210*/ 	.byte	0x04, 0x12
        /*0212*/ 	.short	(.L_104 - .L_103)
	.align		4
.L_103:
        /*0214*/ 	.word	index@(_ZN7cutlass13device_kernelIN5flash32FlashAttnBwdPostprocessConvertdQIN4cute5tupleIJNS3_1CILi80EEENS5_ILi256EEEEEENS_10bfloat16_tEfNS_4arch4Sm90ELi256ENS3_8TiledMMAINS3_8MMA_AtomIJNS3_4SM904GMMA27MMA_64x16x16_F32BF16BF16_SSILNSF_5MajorE1ELSH_1ELNSF_7ScaleInE1ELSI_1EEEEEENS3_6LayoutINS4_IJNS5_ILi2EEENS5_ILi1EEESN_EEENS4_IJSN_NS5_ILi0EEESP_EEEEENS4_IJNS3_10UnderscoreESS_SS_EEEEELb1EEEEEvNT_6ParamsE)
        /*0218*/ 	.word	0x00000000


	//----- nvinfo : EIATTR_MIN_STACK_SIZE
	.align		4
.L_104:
        /*021c*/ 	.byte	0x04, 0x12
        /*021e*/ 	.short	(.L_106 - .L_105)
	.align		4
.L_105:
        /*0220*/ 	.word	index@(_ZN7cutlass13device_kernelIN5flash32FlashAttnBwdPostprocessConvertdQIN4cute5tupleIJNS3_1CILi64EEENS5_ILi256EEEEEENS_10bfloat16_tEfNS_4arch4Sm90ELi256ENS3_8TiledMMAINS3_8MMA_AtomIJNS3_4SM904GMMA27MMA_64x64x16_F32BF16BF16_SSILNSF_5MajorE1ELSH_0ELNSF_7ScaleInE1ELSI_1EEEEEENS3_6LayoutINS4_IJNS5_ILi2EEENS5_ILi1EEESN_EEENS4_IJSN_NS5_ILi0EEESP_EEEEENS4_IJNS3_10UnderscoreESS_SS_EEEEELb1EEEEEvNT_6ParamsE)
        /*0224*/ 	.word	0x00000000


	//----- nvinfo : EIATTR_MIN_STACK_SIZE
	.align		4
.L_106:
        /*0228*/ 	.byte	0x04, 0x12
        /*022a*/ 	.short	(.L_108 - .L_107)
	.align		4
.L_107:
        /*022c*/ 	.word	index@(_ZN7cutlass13device_kernelIN5flash11enable_sm90INS1_16FlashAttnBwdSm90INS1_25CollectiveMainloopBwdSm90ILi2ELi1ELi1EN4cute5tupleIJNS5_1CILi1EEES8_S8_EEENS6_IJNS7_ILi64EEENS7_ILi80EEENS7_ILi256EEEEEENS_10bfloat16_tEfNS_4arch4Sm90ELb1ELb0ELb0ELb1ELb0ELb0ELb1ELb1ELi2ELi1ELi1ELi1ELb0EEENS1_24CollectiveEpilogueBwdGQAISD_fSG_Li256ELb1ELb0EEENS1_25SingleTileBwdLPTSchedulerILb1ELi80ELb0EEEEEEEEEvNT_6ParamsE)
        /*0230*/ 	.word	0x00000008


	//----- nvinfo : EIATTR_MIN_STACK_SIZE
	.align		4
.L_108:
        /*0234*/ 	.byte	0x04, 0x12
        /*0236*/ 	.short	(.L_110 - .L_109)
	.align		4
.L_109:
        /*0238*/ 	.word	index@(_ZN7cutlass13device_kernelIN5flash22FlashAttnBwdPreprocessIN4cute5tupleIJNS3_1CILi64EEENS5_ILi256EEEEEENS_10bfloat16_tEfNS_4arch4Sm90ELb1ELb1EEEEEvNT_6ParamsE)
        /*023c*/ 	.word	0x00000000
.L_110:


//--------------------- .nv.compat                --------------------------
	.section	.nv.compat,"",@"SHT_CUDA_COMPAT_INFO"
	.align	4
        /*0000*/ 	.byte	0x02, 0x09, 0x01, 0x00, 0x02, 0x02, 0x04, 0x00, 0x02, 0x05, 0x05, 0x00, 0x03, 0x07, 0x01, 0x01
        /*0010*/ 	.byte	0x02, 0x03, 0x01, 0x00, 0x02, 0x06, 0x01, 0x00, 0x04, 0x0b, 0x08, 0x00, 0x00, 0x00, 0x00, 0x00
        /*0020*/ 	.byte	0x00, 0x00, 0x00, 0x00


//--------------------- .nv.info._ZN7cutlass13device_kernelIN5flash11enable_sm90INS1_16FlashAttnBwdSm90INS1_25CollectiveMainloopBwdSm90ILi2ELi1ELi1EN4cute5tupleIJNS5_1CILi1EEES8_S8_EEENS6_IJNS7_ILi64EEENS7_ILi80EEENS7_ILi256EEEEEENS_10bfloat16_tEfNS_4arch4Sm90ELb0ELb0ELb0ELb0ELb0ELb0ELb1ELb1ELi2ELi1ELi1ELi1ELb0EEENS1_21CollectiveEpilogueBwdISD_SE_SG_Li256ELb0ELb1ELi2EEENS1_19SingleTileSchedulerILb0ELb0ELb0ELi80EEEEEEEEEvNT_6ParamsE --------------------------
	.section	.nv.info._ZN7cutlass13device_kernelIN5flash11enable_sm90INS1_16FlashAttnBwdSm90INS1_25CollectiveMainloopBwdSm90ILi2ELi1ELi1EN4cute5tupleIJNS5_1CILi1EEES8_S8_EEENS6_IJNS7_ILi64EEENS7_ILi80EEENS7_ILi256EEEEEENS_10bfloat16_tEfNS_4arch4Sm90ELb0ELb0ELb0ELb0ELb0ELb0ELb1ELb1ELi2ELi1ELi1ELi1ELb0EEENS1_21CollectiveEpilogueBwdISD_SE_SG_Li256ELb0ELb1ELi2EEENS1_19SingleTileSchedulerILb0ELb0ELb0ELi80EEEEEEEEEvNT_6ParamsE,"",@"SHT_CUDA_INFO"
	.sectionflags	@""
	.align	4


	//----- nvinfo : EIATTR_CUDA_API_VERSION
	.align		4
        /*0000*/ 	.byte	0x04, 0x37
        /*0002*/ 	.short	(.L_112 - .L_111)
.L_111:
        /*0004*/ 	.word	0x00000082


	//----- nvinfo : EIATTR_KPARAM_INFO
	.align		4
.L_112:
        /*0008*/ 	.byte	0x04, 0x17
        /*000a*/ 	.short	(.L_114 - .L_113)
.L_113:
        /*000c*/ 	.word	0x00000000
        /*0010*/ 	.short	0x0000
        /*0012*/ 	.short	0x0070
        /*0014*/ 	.byte	0x00, 0xf0, 0x01, 0x24


	//----- nvinfo : EIATTR_SPARSE_MMA_MASK
	.align		4
.L_114:
        /*0018*/ 	.byte	0x03, 0x50
        /*001a*/ 	.short	0x0000


	//----- nvinfo : EIATTR_MAXREG_COUNT
	.align		4
        /*001c*/ 	.byte	0x03, 0x1b
        /*001e*/ 	.short	0x00a8


	//----- nvinfo : EIATTR_NUM_BARRIERS
	.align		4
        /*0020*/ 	.byte	0x02, 0x4c
        /*0022*/ 	.byte	0x0a
	.zero		1


	//----- nvinfo : EIATTR_EXTERNS
	.align		4
        /*0024*/ 	.byte	0x04, 0x0f
        /*0026*/ 	.short	(.L_116 - .L_115)


	//   ....[0]....
	.align		4
.L_115:
        /*0028*/ 	.word	index@(__assertfail)


	//----- nvinfo : EIATTR_ANNOTATIONS
	.align		4
.L_116:
        /*002c*/ 	.byte	0x04, 0x55
        /*002e*/ 	.short	(.L_118 - .L_117)


	//   ....[0]....
.L_117:
        /*0030*/ 	.word	0x00000001
        /*0034*/ 	.byte	0x00, 0xb6, 0x00, 0x00, 0x01, 0x00, 0x00, 0x00, 0x60, 0xb6, 0x00, 0x00


	//----- nvinfo : EIATTR_MERCURY_ISA_VERSION
	.align		4
.L_118:
        /*0040*/ 	.byte	0x03, 0x5f
        /*0042*/ 	.short	0x0101


	//----- nvinfo : EIATTR_INT_WARP_WIDE_INSTR_OFFSETS
	.align		4
        /*0044*/ 	.byte	0x04, 0x31
        /*0046*/ 	.short	(.L_120 - .L_119)


	//   ....[0]....
.L_119:
        /*0048*/ 	.word	0x000001e0


	//   ....[1]....
        /*004c*/ 	.word	0x00000290


	//----- nvinfo : EIATTR_COOP_GROUP_MASK_REGIDS
	.align		4
.L_120:
        /*0050*/ 	.byte	0x04, 0x29
        /*0052*/ 	.short	(.L_122 - .L_121)


	//   ....[0]....
.L_121:
        /*0054*/ 	.word	0xffffffff


	//   ....[1]....
        /*0058*/ 	.word	0xffffffff


	//   ....[2]....
        /*005c*/ 	.word	0xffffffff


	//   ....[3]....
        /*0060*/ 	.word	0xffffffff


	//   ....[4]....
        /*0064*/ 	.word	0xffffffff


	//   ....[5]....
        /*0068*/ 	.word	0xffffffff


	//   ....[6]....
        /*006c*/ 	.word	0xffffffff


	//----- nvinfo : EIATTR_COOP_GROUP_INSTR_OFFSETS
	.align		4
.L_122:
        /*0070*/ 	.byte	0x04, 0x28
        /*0072*/ 	.short	(.L_124 - .L_123)


	//   ....[0]....
.L_123:
        /*0074*/ 	.word	0x00000060


	//   ....[1]....
        /*0078*/ 	.word	0x000001f0


	//   ....[2]....
        /*007c*/ 	.word	0x000002a0


	//   ....[3]....
        /*0080*/ 	.word	0x00000400


	//   ....[4]....
        /*0084*/ 	.word	0x000006d0


	//   ....[5]....
        /*0088*/ 	.word	0x0000a330


	//   ....[6]....
        /*008c*/ 	.word	0x0000aa90


	//----- nvinfo : EIATTR_REG_RECONFIG
	.align		4
.L_124:
        /*0090*/ 	.byte	0x01, 0x54
	.zero		2


	//----- nvinfo : EIATTR_SYSCALL_OFFSETS
	.align		4
        /*0094*/ 	.byte	0x04, 0x46
        /*0096*/ 	.short	(.L_126 - .L_125)


	//   ....[0]....
.L_125:
        /*0098*/ 	.word	0x00009b30


	//   ....[1]....
        /*009c*/ 	.word	0x00009c70


	//   ....[2]....
        /*00a0*/ 	.word	0x00009d90


	//   ....[3]....
        /*00a4*/ 	.word	0x00009eb0


	//----- nvinfo : EIATTR_MBARRIER_INSTR_OFFSETS
	.align		4
.L_126:
        /*00a8*/ 	.byte	0x04, 0x39
        /*00aa*/ 	.short	(.L_128 - .L_127)


	//   ....[0]....
.L_127:
        /*00ac*/ 	.word	0x000002c0
        /*00b0*/ 	.word	0x000000ff
        /*00b4*/ 	.word	0x00031800
        /*00b8*/ 	.short	0x0100
        /*00ba*/ 	.byte	0x06
	.zero		1


	//   ....[1]....
        /*00bc*/ 	.word	0x000003b0
        /*00c0*/ 	.word	0x000000ff
        /*00c4*/ 	.word	0x00031810
        /*00c8*/ 	.short	0x0100
        /*00ca*/ 	.byte	0x08
	.zero		1


	//   ....[2]....
        /*00cc*/ 	.word	0x000003c0
        /*00d0*/ 	.word	0x000000ff
        /*00d4*/ 	.word	0x00031820
        /*00d8*/ 	.short	0x0100
        /*00da*/ 	.byte	0x08
	.zero		1


	//   ....[3]....
        /*00dc*/ 	.word	0x000003d0
        /*00e0*/ 	.word	0x000000ff
        /*00e4*/ 	.word	0x00031818
        /*00e8*/ 	.short	0x0100
        /*00ea*/ 	.byte	0x08
	.zero		1


	//   ....[4]....
        /*00ec*/ 	.word	0x000003e0
        /*00f0*/ 	.word	0x000000ff
        /*00f4*/ 	.word	0x00031828
        /*00f8*/ 	.short	0x0100
        /*00fa*/ 	.byte	0x08
	.zero		1


	//   ....[5]....
        /*00fc*/ 	.word	0x00000510
        /*0100*/ 	.word	0x000000ff
        /*0104*/ 	.word	0x00031830
        /*0108*/ 	.short	0x0100
        /*010a*/ 	.byte	0x08
	.zero		1


	//   ....[6]....
        /*010c*/ 	.word	0x00000520
        /*0110*/ 	.word	0x000000ff
        /*0114*/ 	.word	0x00031838
        /*0118*/ 	.short	0x0100
        /*011a*/ 	.byte	0x08
	.zero		1


	//   ....[7]....
        /*011c*/ 	.word	0x00000670
        /*0120*/ 	.word	0x000000ff
        /*0124*/ 	.word	0x00031800
        /*0128*/ 	.short	0x010a
        /*012a*/ 	.byte	0x3c
	.zero		1


	//   ....[8]....
        /*012c*/ 	.word	0x000006f0
        /*0130*/ 	.word	0x000000ff
        /*0134*/ 	.word	0x00031800
        /*0138*/ 	.short	0x010a
        /*013a*/ 	.byte	0x3c
	.zero		1


	//   ....[9]....
        /*013c*/ 	.word	0x00001080
        /*0140*/ 	.word	0x00000011
        /*0144*/ 	.word	0x00031810
        /*0148*/ 	.short	0x010a
        /*014a*/ 	.byte	0x3f
	.zero		1


	//   ....[10]....
        /*014c*/ 	.word	0x00001160
        /*0150*/ 	.word	0x00000011
        /*0154*/ 	.word	0x00031810
        /*0158*/ 	.short	0x010a
        /*015a*/ 	.byte	0x3f
	.zero		1


	//   ....[11]....
        /*015c*/ 	.word	0x000036d0
        /*0160*/ 	.word	0x000000ff
        /*0164*/ 	.word	0x00031830
        /*0168*/ 	.short	0x010a
        /*016a*/ 	.byte	0x3c
	.zero		1


	//   ....[12]....
        /*016c*/ 	.word	0x00003790
        /*0170*/ 	.word	0x000000ff
        /*0174*/ 	.word	0x00031830
        /*0178*/ 	.short	0x010a
        /*017a*/ 	.byte	0x3c
	.zero		1


	//   ....[13]....
        /*017c*/ 	.word	0x00008af0
        /*0180*/ 	.word	0x000000ff
        /*0184*/ 	.word	0x00000000
        /*0188*/ 	.short	0x0101
        /*018a*/ 	.byte	0x04
	.zero		1


	//   ....[14]....
        /*018c*/ 	.word	0x000094c0
        /*0190*/ 	.word	0x00000011
        /*0194*/ 	.word	0x00000000
        /*0198*/ 	.short	0x0101
        /*019a*/ 	.byte	0x3f
	.zero		1


	//   ....[15]....
        /*019c*/ 	.word	0x0000adb0
        /*01a0*/ 	.word	0x00000008
        /*01a4*/ 	.word	0x00031820
        /*01a8*/ 	.short	0x010a
        /*01aa*/ 	.byte	0x3f
	.zero		1


	//   ....[16]....
        /*01ac*/ 	.word	0x0000b580
        /*01b0*/ 	.word	0x00000008
        /*01b4*/ 	.word	0x00031838
        /*01b8*/ 	.short	0x010a
        /*01ba*/ 	.byte	0x3f
	.zero		1


	//   ....[17]....
        /*01bc*/ 	.word	0x0000b900
        /*01c0*/ 	.word	0x00000013
        /*01c4*/ 	.word	0x00031820
        /*01c8*/ 	.short	0x010a
        /*01ca*/ 	.byte	0x3f
	.zero		1


	//   ....[18]....
        /*01cc*/ 	.word	0x0000bcf0
        /*01d0*/ 	.word	0x00000008
        /*01d4*/ 	.word	0x00031838
        /*01d8*/ 	.short	0x010a
        /*01da*/ 	.byte	0x3f
	.zero		1


	//   ....[19]....
        /*01dc*/ 	.word	0x0000c1a0
        /*01e0*/ 	.word	0x00000005
        /*01e4*/ 	.word	0x00000000
        /*01e8*/ 	.short	0x010a
        /*01ea*/ 	.byte	0x3f
	.zero		1


	//   ....[20]....
        /*01ec*/ 	.word	0x0000c230
        /*01f0*/ 	.word	0x00000003
        /*01f4*/ 	.word	0x00000000
        /*01f8*/ 	.short	0x010a
        /*01fa*/ 	.byte	0x3f
	.zero		1


	//   ....[21]....
        /*01fc*/ 	.word	0x0000c280
        /*0200*/ 	.word	0x00000007
        /*0204*/ 	.word	0x00031838
        /*0208*/ 	.short	0x010a
        /*020a*/ 	.byte	0x3f
	.zero		1


	//   ....[22]....
        /*020c*/ 	.word	0x0000c2f0
        /*0210*/ 	.word	0x00000008
        /*0214*/ 	.word	0x00031800
        /*0218*/ 	.short	0x010a
        /*021a*/ 	.byte	0x3f
	.zero		1


	//   ....[23]....
        /*021c*/ 	.word	0x0000c340
        /*0220*/ 	.word	0x00000011
        /*0224*/ 	.word	0x00031810
        /*0228*/ 	.short	0x010a
        /*022a*/ 	.byte	0x3f
	.zero		1


	//   ....[24]....
        /*022c*/ 	.word	0x0000c390
        /*0230*/ 	.word	0x00000005
        /*0234*/ 	.word	0x00031830
        /*0238*/ 	.short	0x010a
        /*023a*/ 	.byte	0x3f
	.zero		1


	//   ....[25]....
        /*023c*/ 	.word	0x0000c3e0
        /*0240*/ 	.word	0x00000008
        /*0244*/ 	.word	0x00031820
        /*0248*/ 	.short	0x010a
        /*024a*/ 	.byte	0x3f
	.zero		1


	//   ....[26]....
        /*024c*/ 	.word	0x0000c430
        /*0250*/ 	.word	0x00000008
        /*0254*/ 	.word	0x00031838
        /*0258*/ 	.short	0x010a
        /*025a*/ 	.byte	0x3f
	.zero		1


	//   ....[27]....
        /*025c*/ 	.word	0x0000c490
        /*0260*/ 	.word	0x00000013
        /*0264*/ 	.word	0x00031820
        /*0268*/ 	.short	0x010a
        /*026a*/ 	.byte	0x3f
	.zero		1


	//   ....[28]....
        /*026c*/ 	.word	0x0000c4e0
        /*0270*/ 	.word	0x00000008
        /*0274*/ 	.word	0x00031838
        /*0278*/ 	.short	0x010a
        /*027a*/ 	.byte	0x3f
	.zero		1


	//   ....[29]....
        /*027c*/ 	.word	0x0000c5b0
        /*0280*/ 	.word	0x00000005
        /*0284*/ 	.word	0x00000000
        /*0288*/ 	.short	0x010a
        /*028a*/ 	.byte	0x3f
	.zero		1


	//   ....[30]....
        /*028c*/ 	.word	0x0000c600
        /*0290*/ 	.word	0x00000003
        /*0294*/ 	.word	0x00000000
        /*0298*/ 	.short	0x010a
        /*029a*/ 	.byte	0x3f
	.zero		1


	//----- nvinfo : EIATTR_NUM_MBARRIERS
	.align		4
.L_128:
        /*029c*/ 	.byte	0x03, 0x38
        /*029e*/ 	.short	0x0007


	//----- nvinfo : EIATTR_EXIT_INSTR_OFFSETS
	.align		4
        /*02a0*/ 	.byte	0x04, 0x1c
        /*02a2*/ 	.short	(.L_130 - .L_129)


	//   ....[0]....
.L_129:
        /*02a4*/ 	.word	0x00000610


	//   ....[1]....
        /*02a8*/ 	.word	0x0000aa50


	//   ....[2]....
        /*02ac*/ 	.word	0x0000aab0


	//   ....[3]....
        /*02b0*/ 	.word	0x0000c2d0


	//----- nvinfo : EIATTR_MAX_THREADS
	.align		4
.L_130:
        /*02b4*/ 	.byte	0x04, 0x05
        /*02b6*/ 	.short	(.L_132 - .L_131)
.L_131:
        /*02b8*/ 	.word	0x00000180
        /*02bc*/ 	.word	0x00000001
        /*02c0*/ 	.word	0x00000001


	//----- nvinfo : EIATTR_CRS_STACK_SIZE
	.align		4
.L_132:
        /*02c4*/ 	.byte	0x04, 0x1e
        /*02c6*/ 	.short	(.L_134 - .L_133)
.L_133:
        /*02c8*/ 	.word	0x00000000


	//----- nvinfo : EIATTR_CBANK_PARAM_SIZE
	.align		4
.L_134:
        /*02cc*/ 	.byte	0x03, 0x19
        /*02ce*/ 	.short	0x0970


	//----- nvinfo : EIATTR_PARAM_CBANK
	.align		4
        /*02d0*/ 	.byte	0x04, 0x0a
        /*02d2*/ 	.short	(.L_136 - .L_135)
	.align		4
.L_135:
        /*02d4*/ 	.word	index@(.nv.constant0._ZN7cutlass13device_kernelIN5flash11enable_sm90INS1_16FlashAttnBwdSm90INS1_25CollectiveMainloopBwdSm90ILi2ELi1ELi1EN4cute5tupleIJNS5_1CILi1EEES8_S8_EEENS6_IJNS7_ILi64EEENS7_ILi80EEENS7_ILi256EEEEEENS_10bfloat16_tEfNS_4arch4Sm90ELb0ELb0ELb0ELb0ELb0ELb0ELb1ELb1ELi2ELi1ELi1ELi1ELb0EEENS1_21CollectiveEpilogueBwdISD_SE_SG_Li256ELb0ELb1ELi2EEENS1_19SingleTileSchedulerILb0ELb0ELb0ELi80EEEEEEEEEvNT_6ParamsE)
        /*02d8*/ 	.short	0x0210
        /*02da*/ 	.short	0x0970


	//----- nvinfo : EIATTR_SW_WAR
	.align		4
.L_136:
        /*02dc*/ 	.byte	0x04, 0x36
        /*02de*/ 	.short	(.L_138 - .L_137)
.L_137:
        /*02e0*/ 	.word	0x00000008
.L_138:


//--------------------- .nv.info._ZN7cutlass13device_kernelIN5flash11enable_sm90INS1_16FlashAttnBwdSm90INS1_25CollectiveMainloopBwdSm90ILi2ELi1ELi1EN4cute5tupleIJNS5_1CILi1EEES8_S8_EEENS6_IJNS7_ILi64EEENS7_ILi80EEENS7_ILi256EEEEEENS_10bfloat16_tEfNS_4arch4Sm90ELb0ELb0ELb0ELb0ELb0ELb0ELb1ELb1ELi2ELi1ELi1ELi1ELb0EEENS1_24CollectiveEpilogueBwdGQAISD_fSG_Li256ELb0ELb0EEENS1_19SingleTileSchedulerILb0ELb0ELb0ELi80EEEEEEEEEvNT_6ParamsE --------------------------
	.section	.nv.info._ZN7cutlass13device_kernelIN5flash11enable_sm90INS1_16FlashAttnBwdSm90INS1_25CollectiveMainloopBwdSm90ILi2ELi1ELi1EN4cute5tupleIJNS5_1CILi1EEES8_S8_EEENS6_IJNS7_ILi64EEENS7_ILi80EEENS7_ILi256EEEEEENS_10bfloat16_tEfNS_4arch4Sm90ELb0ELb0ELb0ELb0ELb0ELb0ELb1ELb1ELi2ELi1ELi1ELi1ELb0EEENS1_24CollectiveEpilogueBwdGQAISD_fSG_Li256ELb0ELb0EEENS1_19SingleTileSchedulerILb0ELb0ELb0ELi80EEEEEEEEEvNT_6ParamsE,"",@"SHT_CUDA_INFO"
	.sectionflags	@""
	.align	4


	//----- nvinfo : EIATTR_CUDA_API_VERSION
	.align		4
        /*0000*/ 	.byte	0x04, 0x37
        /*0002*/ 	.short	(.L_140 - .L_139)
.L_139:
        /*0004*/ 	.word	0x00000082


	//----- nvinfo : EIATTR_KPARAM_INFO
	.align		4
.L_140:
        /*0008*/ 	.byte	0x04, 0x17
        /*000a*/ 	.short	(.L_142 - .L_141)
.L_141:
        /*000c*/ 	.word	0x00000000
        /*0010*/ 	.short	0x0000
        /*0012*/ 	.short	0x0070
        /*0014*/ 	.byte	0x00, 0xf0, 0x01, 0x1a


	//----- nvinfo : EIATTR_SPARSE_MMA_MASK
	.align		4
.L_142:
        /*0018*/ 	.byte	0x03, 0x50
        /*001a*/ 	.short	0x0000


	//----- nvinfo : EIATTR_MAXREG_COUNT
	.align		4
        /*001c*/ 	.byte	0x03, 0x1b
        /*001e*/ 	.short	0x00a8


	//----- nvinfo : EIATTR_NUM_BARRIERS
	.align		4
        /*0020*/ 	.byte	0x02, 0x4c
        /*0022*/ 	.byte	0x0a
	.zero		1


	//----- nvinfo : EIATTR_ANNOTATIONS
	.align		4
        /*0024*/ 	.byte	0x04, 0x55
        /*0026*/ 	.short	(.L_144 - .L_143)


	//   ....[0]....
.L_143:
        /*0028*/ 	.word	0x00000001
        /*002c*/ 	.byte	0xe0, 0x92, 0x00, 0x00, 0x01, 0x00, 0x00, 0x00, 0x40, 0x93, 0x00, 0x00


	//----- nvinfo : EIATTR_MERCURY_ISA_VERSION
	.align		4
.L_144:
        /*0038*/ 	.byte	0x03, 0x5f
        /*003a*/ 	.short	0x0101


	//----- nvinfo : EIATTR_INT_WARP_WIDE_INSTR_OFFSETS
	.align		4
        /*003c*/ 	.byte	0x04, 0x31
        /*003e*/ 	.short	(.L_146 - .L_145)


	//   ....[0]....
.L_145:
        /*0040*/ 	.word	0x00000180


	//   ....[1]....
        /*0044*/ 	.word	0x00000230


	//----- nvinfo : EIATTR_COOP_GROUP_MASK_REGIDS
	.align		4
.L_146:
        /*0048*/ 	.byte	0x04, 0x29
        /*004a*/ 	.short	(.L_148 - .L_147)


	//   ....[0]....
.L_147:
        /*004c*/ 	.word	0xffffffff


	//   ....[1]....
        /*0050*/ 	.word	0xffffffff


	//   ....[2]....
        /*0054*/ 	.word	0xffffffff


	//   ....[3]....
        /*0058*/ 	.word	0xffffffff


	//   ....[4]....
        /*005c*/ 	.word	0xffffffff


	//   ....[5]....
        /*0060*/ 	.word	0xffffffff


	//----- nvinfo : EIATTR_COOP_GROUP_INSTR_OFFSETS
	.align		4
.L_148:
        /*0064*/ 	.byte	0x04, 0x28
        /*0066*/ 	.short	(.L_150 - .L_149)


	//   ....[0]....
.L_149:
        /*0068*/ 	.word	0x00000060


	//   ....[1]....
        /*006c*/ 	.word	0x00000190


	//   ....[2]....
        /*0070*/ 	.word	0x00000240


	//   ....[3]....
        /*0074*/ 	.word	0x000003a0


	//   ....[4]....
        /*0078*/ 	.word	0x00000680


	//   ....[5]....
        /*007c*/ 	.word	0x00008790


	//----- nvinfo : EIATTR_REG_RECONFIG
	.align		4
.L_150:
        /*0080*/ 	.byte	0x01, 0x54
	.zero		2


	//----- nvinfo : EIATTR_MBARRIER_INSTR_OFFSETS
	.align		4
        /*0084*/ 	.byte	0x04, 0x39
        /*0086*/ 	.short	(.L_152 - .L_151)


	//   ....[0]....
.L_151:
        /*0088*/ 	.word	0x00000260
        /*008c*/ 	.word	0x000000ff
        /*0090*/ 	.word	0x00031800
        /*0094*/ 	.short	0x0100
        /*0096*/ 	.byte	0x06
	.zero		1


	//   ....[1]....
        /*0098*/ 	.word	0x00000350
        /*009c*/ 	.word	0x000000ff
        /*00a0*/ 	.word	0x00031810
        /*00a4*/ 	.short	0x0100
        /*00a6*/ 	.byte	0x08
	.zero		1


	//   ....[2]....
        /*00a8*/ 	.word	0x00000360
        /*00ac*/ 	.word	0x000000ff
        /*00b0*/ 	.word	0x00031820
        /*00b4*/ 	.short	0x0100
        /*00b6*/ 	.byte	0x08
	.zero		1


	//   ....[3]....
        /*00b8*/ 	.word	0x00000370
        /*00bc*/ 	.word	0x000000ff
        /*00c0*/ 	.word	0x00031818
        /*00c4*/ 	.short	0x0100
        /*00c6*/ 	.byte	0x08
	.zero		1


	//   ....[4]....
        /*00c8*/ 	.word	0x00000380
        /*00cc*/ 	.word	0x000000ff
        /*00d0*/ 	.word	0x00031828
        /*00d4*/ 	.short	0x0100
        /*00d6*/ 	.byte	0x08
	.zero		1


	//   ....[5]....
        /*00d8*/ 	.word	0x000004b0
        /*00dc*/ 	.word	0x000000ff
        /*00e0*/ 	.word	0x00031830
        /*00e4*/ 	.short	0x0100
        /*00e6*/ 	.byte	0x08
	.zero		1


	//   ....[6]....
        /*00e8*/ 	.word	0x000004c0
        /*00ec*/ 	.word	0x000000ff
        /*00f0*/ 	.word	0x00031838
        /*00f4*/ 	.short	0x0100
        /*00f6*/ 	.byte	0x08
	.zero		1


	//   ....[7]....
        /*00f8*/ 	.word	0x00000630
        /*00fc*/ 	.word	0x000000ff
        /*0100*/ 	.word	0x00031800
        /*0104*/ 	.short	0x010a
        /*0106*/ 	.byte	0x3c
	.zero		1


	//   ....[8]....
        /*0108*/ 	.word	0x00000770
        /*010c*/ 	.word	0x000000ff
        /*0110*/ 	.word	0x00031800
        /*0114*/ 	.short	0x010a
        /*0116*/ 	.byte	0x3c
	.zero		1


	//   ....[9]....
        /*0118*/ 	.word	0x00001430
        /*011c*/ 	.word	0x00000010
        /*0120*/ 	.word	0x00031810
        /*0124*/ 	.short	0x010a
        /*0126*/ 	.byte	0x3f
	.zero		1


	//   ....[10]....
        /*0128*/ 	.word	0x00001500
        /*012c*/ 	.word	0x00000010
        /*0130*/ 	.word	0x00031810
        /*0134*/ 	.short	0x010a
        /*0136*/ 	.byte	0x3f
	.zero		1


	//   ....[11]....
        /*0138*/ 	.word	0x00003090
        /*013c*/ 	.word	0x000000ff
        /*0140*/ 	.word	0x00031830
        /*0144*/ 	.short	0x010a
        /*0146*/ 	.byte	0x3c
	.zero		1


	//   ....[12]....
        /*0148*/ 	.word	0x00003150
        /*014c*/ 	.word	0x000000ff
        /*0150*/ 	.word	0x00031830
        /*0154*/ 	.short	0x010a
        /*0156*/ 	.byte	0x3c
	.zero		1


	//   ....[13]....
        /*0158*/ 	.word	0x00007330
        /*015c*/ 	.word	0x000000ff
        /*0160*/ 	.word	0x00000000
        /*0164*/ 	.short	0x0101
        /*0166*/ 	.byte	0x04
	.zero		1


	//   ....[14]....
        /*0168*/ 	.word	0x00007a20
        /*016c*/ 	.word	0x00000010
        /*0170*/ 	.word	0x00000000
        /*0174*/ 	.short	0x0101
        /*0176*/ 	.byte	0x3f
	.zero		1


	//   ....[15]....
        /*0178*/ 	.word	0x00008aa0
        /*017c*/ 	.word	0x00000007
        /*0180*/ 	.word	0x00031820
        /*0184*/ 	.short	0x010a
        /*0186*/ 	.byte	0x3f
	.zero		1


	//   ....[16]....
        /*0188*/ 	.word	0x00009260
        /*018c*/ 	.word	0x00000007
        /*0190*/ 	.word	0x00031838
        /*0194*/ 	.short	0x010a
        /*0196*/ 	.byte	0x3f
	.zero		1


	//   ....[17]....
        /*0198*/ 	.word	0x000095e0
        /*019c*/ 	.word	0x00000012
        /*01a0*/ 	.word	0x00031820
        /*01a4*/ 	.short	0x010a
        /*01a6*/ 	.byte	0x3f
	.zero		1


	//   ....[18]....
        /*01a8*/ 	.word	0x000099d0
        /*01ac*/ 	.word	0x00000007
        /*01b0*/ 	.word	0x00031838
        /*01b4*/ 	.short	0x010a
        /*01b6*/ 	.byte	0x3f
	.zero		1


	//   ....[19]....
        /*01b8*/ 	.word	0x00009e50
        /*01bc*/ 	.word	0x00000004
        /*01c0*/ 	.word	0x00000000
        /*01c4*/ 	.short	0x010a
        /*01c6*/ 	.byte	0x3f
	.zero		1


	//   ....[20]....
        /*01c8*/ 	.word	0x00009ee0
        /*01cc*/ 	.word	0x00000011
        /*01d0*/ 	.word	0x00000000
        /*01d4*/ 	.short	0x010a
        /*01d6*/ 	.byte	0x3f
	.zero		1


	//   ....[21]....
        /*01d8*/ 	.word	0x00009f30
        /*01dc*/ 	.word	0x00000005
        /*01e0*/ 	.word	0x00031838
        /*01e4*/ 	.short	0x010a
        /*01e6*/ 	.byte	0x3f
	.zero		1


	//   ....[22]....
        /*01e8*/ 	.word	0x00009fa0
        /*01ec*/ 	.word	0x00000002
        /*01f0*/ 	.word	0x00031800
        /*01f4*/ 	.short	0x010a
        /*01f6*/ 	.byte	0x3f
	.zero		1


	//   ....[23]....
        /*01f8*/ 	.word	0x00009ff0
        /*01fc*/ 	.word	0x00000010
        /*0200*/ 	.word	0x00031810
        /*0204*/ 	.short	0x010a
        /*0206*/ 	.byte	0x3f
	.zero		1


	//   ....[24]....
        /*0208*/ 	.word	0x0000a040
        /*020c*/ 	.word	0x00000005
        /*0210*/ 	.word	0x00031830
        /*0214*/ 	.short	0x010a
        /*0216*/ 	.byte	0x3f
	.zero		1


	//   ....[25]....
        /*0218*/ 	.word	0x0000a090
        /*021c*/ 	.word	0x00000007
        /*0220*/ 	.word	0x00031820
        /*0224*/ 	.short	0x010a
        /*0226*/ 	.byte	0x3f
	.zero		1


	//   ....[26]....
        /*0228*/ 	.word	0x0000a0e0
        /*022c*/ 	.word	0x00000007
        /*0230*/ 	.word	0x00031838
        /*0234*/ 	.short	0x010a
        /*0236*/ 	.byte	0x3f
	.zero		1


	//   ....[27]....
        /*0238*/ 	.word	0x0000a140
        /*023c*/ 	.word	0x00000012
        /*0240*/ 	.word	0x00031820
        /*0244*/ 	.short	0x010a
        /*0246*/ 	.byte	0x3f
	.zero		1


	//   ....[28]....
        /*0248*/ 	.word	0x0000a190
        /*024c*/ 	.word	0x00000007
        /*0250*/ 	.word	0x00031838
        /*0254*/ 	.short	0x010a
        /*0256*/ 	.byte	0x3f
	.zero		1


	//   ....[29]....
        /*0258*/ 	.word	0x0000a1e0
        /*025c*/ 	.word	0x00000004
        /*0260*/ 	.word	0x00000000
        /*0264*/ 	.short	0x010a
        /*0266*/ 	.byte	0x3f
	.zero		1


	//   ....[30]....
        /*0268*/ 	.word	0x0000a230
        /*026c*/ 	.word	0x00000011
        /*0270*/ 	.word	0x00000000
        /*0274*/ 	.short	0x010a
        /*0276*/ 	.byte	0x3f
	.zero		1


	//----- nvinfo : EIATTR_NUM_MBARRIERS
	.align		4
.L_152:
        /*0278*/ 	.byte	0x03, 0x38
        /*027a*/ 	.short	0x0007


	//----- nvinfo : EIATTR_EXIT_INSTR_OFFSETS
	.align		4
        /*027c*/ 	.byte	0x04, 0x1c
        /*027e*/ 	.short	(.L_154 - .L_153)


	//   ....[0]....
.L_153:
        /*0280*/ 	.word	0x00009f80


	//----- nvinfo : EIATTR_MAX_THREADS
	.align		4
.L_154:
        /*0284*/ 	.byte	0x04, 0x05
        /*0286*/ 	.short	(.L_156 - .L_155)
.L_155:
        /*0288*/ 	.word	0x00000180
        /*028c*/ 	.word	0x00000001
        /*0290*/ 	.word	0x00000001


	//----- nvinfo : EIATTR_CRS_STACK_SIZE
	.align		4
.L_156:
        /*0294*/ 	.byte	0x04, 0x1e
        /*0296*/ 	.short	(.L_158 - .L_157)
.L_157:
        /*0298*/ 	.word	0x00000000


	//----- nvinfo : EIATTR_CBANK_PARAM_SIZE
	.align		4
.L_158:
        /*029c*/ 	.byte	0x03, 0x19
        /*029e*/ 	.short	0x06f0


	//----- nvinfo : EIATTR_PARAM_CBANK
	.align		4
        /*02a0*/ 	.byte	0x04, 0x0a
        /*02a2*/ 	.short	(.L_160 - .L_159)
	.align		4
.L_159:
        /*02a4*/ 	.word	index@(.nv.constant0._ZN7cutlass13device_kernelIN5flash11enable_sm90INS1_16FlashAttnBwdSm90INS1_25CollectiveMainloopBwdSm90ILi2ELi1ELi1EN4cute5tupleIJNS5_1CILi1EEES8_S8_EEENS6_IJNS7_ILi64EEENS7_ILi80EEENS7_ILi256EEEEEENS_10bfloat16_tEfNS_4arch4Sm90ELb0ELb0ELb0ELb0ELb0ELb0ELb1ELb1ELi2ELi1ELi1ELi1ELb0EEENS1_24CollectiveEpilogueBwdGQAISD_fSG_Li256ELb0ELb0EEENS1_19SingleTileSchedulerILb0ELb0ELb0ELi80EEEEEEEEEvNT_6ParamsE)
        /*02a8*/ 	.short	0x0210
        /*02aa*/ 	.short	0x06f0


	//----- nvinfo : EIATTR_SW_WAR
	.align		4
.L_160:
        /*02ac*/ 	.byte	0x04, 0x36
        /*02ae*/ 	.short	(.L_162 - .L_161)
.L_161:
        /*02b0*/ 	.word	0x00000008
.L_162:


//--------------------- .nv.info._ZN7cutlass13device_kernelIN5flash11enable_sm90INS1_16FlashAttnBwdSm90INS1_25CollectiveMainloopBwdSm90ILi2ELi1ELi1EN4cute5tupleIJNS5_1CILi1EEES8_S8_EEENS6_IJNS7_ILi64EEENS7_ILi80EEENS7_ILi256EEEEEENS_10bfloat16_tEfNS_4arch4Sm90ELb0ELb0ELb0ELb1ELb0ELb0ELb1ELb1ELi2ELi1ELi1ELi1ELb0EEENS1_21CollectiveEpilogueBwdISD_SE_SG_Li256ELb1ELb1ELi2EEENS1_19SingleTileSchedulerILb1ELb0ELb0ELi80EEEEEEEEEvNT_6ParamsE --------------------------
	.section	.nv.info._ZN7cutlass13device_kernelIN5flash11enable_sm90INS1_16FlashAttnBwdSm90INS1_25CollectiveMainloopBwdSm90ILi2ELi1ELi1EN4cute5tupleIJNS5_1CILi1EEES8_S8_EEENS6_IJNS7_ILi64EEENS7_ILi80EEENS7_ILi256EEEEEENS_10bfloat16_tEfNS_4arch4Sm90ELb0ELb0ELb0ELb1ELb0ELb0ELb1ELb1ELi2ELi1ELi1ELi1ELb0EEENS1_21CollectiveEpilogueBwdISD_SE_SG_Li256ELb1ELb1ELi2EEENS1_19SingleTileSchedulerILb1ELb0ELb0ELi80EEEEEEEEEvNT_6ParamsE,"",@"SHT_CUDA_INFO"
	.sectionflags	@""
	.align	4


	//----- nvinfo : EIATTR_CUDA_API_VERSION
	.align		4
        /*0000*/ 	.byte	0x04, 0x37
        /*0002*/ 	.short	(.L_164 - .L_163)
.L_163:
        /*0004*/ 	.word	0x00000082


	//----- nvinfo : EIATTR_KPARAM_INFO
	.align		4
.L_164:
        /*0008*/ 	.byte	0x04, 0x17
        /*000a*/ 	.short	(.L_166 - .L_165)
.L_165:
        /*000c*/ 	.word	0x00000000
        /*0010*/ 	.short	0x0000
        /*0012*/ 	.short	0x0070
        /*0014*/ 	.byte	0x00, 0xf0, 0x01, 0x1a


	//----- nvinfo : EIATTR_SPARSE_MMA_MASK
	.align		4
.L_166:
        /*0018*/ 	.byte	0x03, 0x50
        /*001a*/ 	.short	0x0000


	//----- nvinfo : EIATTR_MAXREG_COUNT
	.align		4
        /*001c*/ 	.byte	0x03, 0x1b
        /*001e*/ 	.short	0x00a8


	//----- nvinfo : EIATTR_NUM_BARRIERS
	.align		4
        /*0020*/ 	.byte	0x02, 0x4c
        /*0022*/ 	.byte	0x0a
	.zero		1


	//----- nvinfo : EIATTR_ANNOTATIONS
	.align		4
        /*0024*/ 	.byte	0x04, 0x55
        /*0026*/ 	.short	(.L_168 - .L_167)


	//   ....[0]....
.L_167:
        /*0028*/ 	.word	0x00000001
        /*002c*/ 	.byte	0x70, 0x15, 0x00, 0x00, 0x01, 0x00, 0x00, 0x00, 0x70, 0x37, 0x00, 0x00, 0x01, 0x00, 0x00, 0x00
        /*003c*/ 	.byte	0x10, 0xda, 0x00, 0x00, 0x01, 0x00, 0x00, 0x00, 0x70, 0xda, 0x00, 0x00


	//----- nvinfo : EIATTR_MERCURY_ISA_VERSION
	.align		4
.L_168:
        /*0048*/ 	.byte	0x03, 0x5f
        /*004a*/ 	.short	0x0101


	//----- nvinfo : EIATTR_INT_WARP_WIDE_INSTR_OFFSETS
	.align		4
        /*004c*/ 	.byte	0x04, 0x31
        /*004e*/ 	.short	(.L_170 - .L_169)


	//   ....[0]....
.L_169:
        /*0050*/ 	.word	0x00000180


	//   ....[1]....
        /*0054*/ 	.word	0x00000230


	//   ....[2]....
        /*0058*/ 	.word	0x0000cbe0


	//----- nvinfo : EIATTR_COOP_GROUP_MASK_REGIDS
	.align		4
.L_170:
        /*005c*/ 	.byte	0x04, 0x29
        /*005e*/ 	.short	(.L_172 - .L_171)


	//   ....[0]....
.L_171:
        /*0060*/ 	.word	0xffffffff


	//   ....[1]....
        /*0064*/ 	.word	0xffffffff


	//   ....[2]....
        /*0068*/ 	.word	0xffffffff


	//   ....[3]....
        /*006c*/ 	.word	0xffffffff


	//   ....[4]....
        /*0070*/ 	.word	0xffffffff


	//   ....[5]....
        /*0074*/ 	.word	0xffffffff


	//----- nvinfo : EIATTR_COOP_GROUP_INSTR_OFFSETS
	.align		4
.L_172:
        /*0078*/ 	.byte	0x04, 0x28
        /*007a*/ 	.short	(.L_174 - .L_173)


	//   ....[0]....
.L_173:
        /*007c*/ 	.word	0x00000060


	//   ....[1]....
        /*0080*/ 	.word	0x00000190


	//   ....[2]....
        /*0084*/ 	.word	0x00000240


	//   ....[3]....
        /*0088*/ 	.word	0x000003a0


	//   ....[4]....
        /*008c*/ 	.word	0x00001070


	//   ....[5]....
        /*0090*/ 	.word	0x0000c850


	//----- nvinfo : EIATTR_REG_RECONFIG
	.align		4
.L_174:
        /*0094*/ 	.byte	0x01, 0x54
	.zero		2


	//----- nvinfo : EIATTR_MBARRIER_INSTR_OFFSETS
	.align		4
        /*0098*/ 	.byte	0x04, 0x39
        /*009a*/ 	.short	(.L_176 - .L_175)


	//   ....[0]....
.L_175:
        /*009c*/ 	.word	0x00000260
        /*00a0*/ 	.word	0x000000ff
        /*00a4*/ 	.word	0x00031600
        /*00a8*/ 	.short	0x0100
        /*00aa*/ 	.byte	0x06
	.zero		1


	//   ....[1]....
        /*00ac*/ 	.word	0x00000350
        /*00b0*/ 	.word	0x000000ff
        /*00b4*/ 	.word	0x00031610
        /*00b8*/ 	.short	0x0100
        /*00ba*/ 	.byte	0x08
	.zero		1


	//   ....[2]....
        /*00bc*/ 	.word	0x00000360
        /*00c0*/ 	.word	0x000000ff
        /*00c4*/ 	.word	0x00031620
        /*00c8*/ 	.short	0x0100
        /*00ca*/ 	.byte	0x08
	.zero		1


	//   ....[3]....
        /*00cc*/ 	.word	0x00000370
        /*00d0*/ 	.word	0x000000ff
        /*00d4*/ 	.word	0x00031618
        /*00d8*/ 	.short	0x0100
        /*00da*/ 	.byte	0x08
	.zero		1


	//   ....[4]....
        /*00dc*/ 	.word	0x00000380
        /*00e0*/ 	.word	0x000000ff
        /*00e4*/ 	.word	0x00031628
        /*00e8*/ 	.short	0x0100
        /*00ea*/ 	.byte	0x08
	.zero		1


	//   ....[5]....
        /*00ec*/ 	.word	0x000004b0
        /*00f0*/ 	.word	0x000000ff
        /*00f4*/ 	.word	0x00031630
        /*00f8*/ 	.short	0x0100
        /*00fa*/ 	.byte	0x08
	.zero		1


	//   ....[6]....
        /*00fc*/ 	.word	0x000004c0
        /*0100*/ 	.word	0x000000ff
        /*0104*/ 	.word	0x00031638
        /*0108*/ 	.short	0x0100
        /*010a*/ 	.byte	0x08
	.zero		1


	//   ....[7]....
        /*010c*/ 	.word	0x00001000
        /*0110*/ 	.word	0x00000012
        /*0114*/ 	.word	0x00031600
        /*0118*/ 	.short	0x010a
        /*011a*/ 	.byte	0x3f
	.zero		1


	//   ....[8]....
        /*011c*/ 	.word	0x00001090
        /*0120*/ 	.word	0x00000012
        /*0124*/ 	.word	0x00031600
        /*0128*/ 	.short	0x010a
        /*012a*/ 	.byte	0x3f
	.zero		1


	//   ....[9]....
        /*012c*/ 	.word	0x00001a00
        /*0130*/ 	.word	0x00000011
        /*0134*/ 	.word	0x00031610
        /*0138*/ 	.short	0x010a
        /*013a*/ 	.byte	0x3f
	.zero		1


	//   ....[10]....
        /*013c*/ 	.word	0x00001ac0
        /*0140*/ 	.word	0x00000011
        /*0144*/ 	.word	0x00031610
        /*0148*/ 	.short	0x010a
        /*014a*/ 	.byte	0x3f
	.zero		1


	//   ....[11]....
        /*014c*/ 	.word	0x00003650
        /*0150*/ 	.word	0x00000012
        /*0154*/ 	.word	0x00031630
        /*0158*/ 	.short	0x010a
        /*015a*/ 	.byte	0x3f
	.zero		1


	//   ....[12]....
        /*015c*/ 	.word	0x00003710
        /*0160*/ 	.word	0x00000012
        /*0164*/ 	.word	0x00031630
        /*0168*/ 	.short	0x010a
        /*016a*/ 	.byte	0x3f
	.zero		1


	//   ....[13]....
        /*016c*/ 	.word	0x000078f0
        /*0170*/ 	.word	0x00000018
        /*0174*/ 	.word	0x00000000
        /*0178*/ 	.short	0x0101
        /*017a*/ 	.byte	0x3f
	.zero		1


	//   ....[14]....
        /*017c*/ 	.word	0x00007fe0
        /*0180*/ 	.word	0x00000011
        /*0184*/ 	.word	0x00000000
        /*0188*/ 	.short	0x0101
        /*018a*/ 	.byte	0x3f
	.zero		1


	//   ....[15]....
        /*018c*/ 	.word	0x0000cf50
        /*0190*/ 	.word	0x00000000
        /*0194*/ 	.word	0x00031620
        /*0198*/ 	.short	0x010a
        /*019a*/ 	.byte	0x3f
	.zero		1


	//   ....[16]....
        /*019c*/ 	.word	0x0000d990
        /*01a0*/ 	.word	0x00000000
        /*01a4*/ 	.word	0x00031638
        /*01a8*/ 	.short	0x010a
        /*01aa*/ 	.byte	0x3f
	.zero		1


	//   ....[17]....
        /*01ac*/ 	.word	0x0000dd40
        /*01b0*/ 	.word	0x00000013
        /*01b4*/ 	.word	0x00031620
        /*01b8*/ 	.short	0x010a
        /*01ba*/ 	.byte	0x3f
	.zero		1


	//   ....[18]....
        /*01bc*/ 	.word	0x0000e170
        /*01c0*/ 	.word	0x00000000
        /*01c4*/ 	.word	0x00031638
        /*01c8*/ 	.short	0x010a
        /*01ca*/ 	.byte	0x3f
	.zero		1


	//   ....[19]....
        /*01cc*/ 	.word	0x0000e6a0
        /*01d0*/ 	.word	0x00000006
        /*01d4*/ 	.word	0x00000000
        /*01d8*/ 	.short	0x010a
        /*01da*/ 	.byte	0x3f
	.zero		1


	//   ....[20]....
        /*01dc*/ 	.word	0x0000e730
        /*01e0*/ 	.word	0x00000005
        /*01e4*/ 	.word	0x00000000
        /*01e8*/ 	.short	0x010a
        /*01ea*/ 	.byte	0x3f
	.zero		1


	//   ....[21]....
        /*01ec*/ 	.word	0x0000e780
        /*01f0*/ 	.word	0x00000007
        /*01f4*/ 	.word	0x00031638
        /*01f8*/ 	.short	0x010a
        /*01fa*/ 	.byte	0x3f
	.zero		1


	//   ....[22]....
        /*01fc*/ 	.word	0x0000e7e0
        /*0200*/ 	.word	0x00000012
        /*0204*/ 	.word	0x00031600
        /*0208*/ 	.short	0x010a
        /*020a*/ 	.byte	0x3f
	.zero		1


	//   ....[23]....
        /*020c*/ 	.word	0x0000e830
        /*0210*/ 	.word	0x00000011
        /*0214*/ 	.word	0x00031610
        /*0218*/ 	.short	0x010a
        /*021a*/ 	.byte	0x3f
	.zero		1


	//   ....[24]....
        /*021c*/ 	.word	0x0000e880
        /*0220*/ 	.word	0x00000012
        /*0224*/ 	.word	0x00031630
        /*0228*/ 	.short	0x010a
        /*022a*/ 	.byte	0x3f
	.zero		1


	//   ....[25]....
        /*022c*/ 	.word	0x0000e8d0
        /*0230*/ 	.word	0x00000000
        /*0234*/ 	.word	0x00031620
        /*0238*/ 	.short	0x010a
        /*023a*/ 	.byte	0x3f
	.zero		1


	//   ....[26]....
        /*023c*/ 	.word	0x0000e920
        /*0240*/ 	.word	0x00000000
        /*0244*/ 	.word	0x00031638
        /*0248*/ 	.short	0x010a
        /*024a*/ 	.byte	0x3f
	.zero		1


	//   ....[27]....
        /*024c*/ 	.word	0x0000e980
        /*0250*/ 	.word	0x00000013
        /*0254*/ 	.word	0x00031620
        /*0258*/ 	.short	0x010a
        /*025a*/ 	.byte	0x3f
	.zero		1


	//   ....[28]....
        /*025c*/ 	.word	0x0000e9d0
        /*0260*/ 	.word	0x00000000
        /*0264*/ 	.word	0x00031638
        /*0268*/ 	.short	0x010a
        /*026a*/ 	.byte	0x3f
	.zero		1


	//   ....[29]....
        /*026c*/ 	.word	0x0000ea20
        /*0270*/ 	.word	0x00000006
        /*0274*/ 	.word	0x00000000
        /*0278*/ 	.short	0x010a
        /*027a*/ 	.byte	0x3f
	.zero		1


	//   ....[30]....
        /*027c*/ 	.word	0x0000ea70
        /*0280*/ 	.word	0x00000005
        /*0284*/ 	.word	0x00000000
        /*0288*/ 	.short	0x010a
        /*028a*/ 	.byte	0x3f
	.zero		1


	//----- nvinfo : EIATTR_NUM_MBARRIERS
	.align		4
.L_176:
        /*028c*/ 	.byte	0x03, 0x38
        /*028e*/ 	.short	0x0007


	//----- nvinfo : EIATTR_EXIT_INSTR_OFFSETS
	.align		4
        /*0290*/ 	.byte	0x04, 0x1c
        /*0292*/ 	.short	(.L_178 - .L_177)


	//   ....[0]....
.L_177:
        /*0294*/ 	.word	0x0000e7d0


	//----- nvinfo : EIATTR_MAX_THREADS
	.align		4
.L_178:
        /*0298*/ 	.byte	0x04, 0x05
        /*029a*/ 	.short	(.L_180 - .L_179)
.L_179:
        /*029c*/ 	.word	0x00000180
        /*02a0*/ 	.word	0x00000001
        /*02a4*/ 	.word	0x00000001


	//----- nvinfo : EIATTR_CRS_STACK_SIZE
	.align		4
.L_180:
        /*02a8*/ 	.byte	0x04, 0x1e
        /*02aa*/ 	.short	(.L_182 - .L_181)
.L_181:
        /*02ac*/ 	.word	0x00000000


	//----- nvinfo : EIATTR_CBANK_PARAM_SIZE
	.align		4
.L_182:
        /*02b0*/ 	.byte	0x03, 0x19
        /*02b2*/ 	.short	0x06f0


	//----- nvinfo : EIATTR_PARAM_CBANK
	.align		4
        /*02b4*/ 	.byte	0x04, 0x0a
        /*02b6*/ 	.short	(.L_184 - .L_183)
	.align		4
.L_183:
        /*02b8*/ 	.word	index@(.nv.constant0._ZN7cutlass13device_kernelIN5flash11enable_sm90INS1_16FlashAttnBwdSm90INS1_25CollectiveMainloopBwdSm90ILi2ELi1ELi1EN4cute5tupleIJNS5_1CILi1EEES8_S8_EEENS6_IJNS7_ILi64EEENS7_ILi80EEENS7_ILi256EEEEEENS_10bfloat16_tEfNS_4arch4Sm90ELb0ELb0ELb0ELb1ELb0ELb0ELb1ELb1ELi2ELi1ELi1ELi1ELb0EEENS1_21CollectiveEpilogueBwdISD_SE_SG_Li256ELb1ELb1ELi2EEENS1_19SingleTileSchedulerILb1ELb0ELb0ELi80EEEEEEEEEvNT_6ParamsE)
        /*02bc*/ 	.short	0x0210
        /*02be*/ 	.short	0x06f0


	//----- nvinfo : EIATTR_SW_WAR
	.align		4
.L_184:
        /*02c0*/ 	.byte	0x04, 0x36
        /*02c2*/ 	.short	(.L_186 - .L_185)
.L_185:
        /*02c4*/ 	.word	0x00000008
.L_186:


//--------------------- .nv.info._ZN7cutlass13device_kernelIN5flash11enable_sm90INS1_16FlashAttnBwdSm90INS1_25CollectiveMainloopBwdSm90ILi2ELi1ELi1EN4cute5tupleIJNS5_1CILi1EEES8_S8_EEENS6_IJNS7_ILi64EEENS7_ILi80EEENS7_ILi256EEEEEENS_10bfloat16_tEfNS_4arch4Sm90ELb0ELb0ELb0ELb1ELb0ELb0ELb1ELb1ELi2ELi1ELi1ELi1ELb0EEENS1_24CollectiveEpilogueBwdGQAISD_fSG_Li256ELb1ELb0EEENS1_19SingleTileSchedulerILb1ELb0ELb0ELi80EEEEEEEEEvNT_6ParamsE --------------------------
	.section	.nv.info._ZN7cutlass13device_kernelIN5flash11enable_sm90INS1_16FlashAttnBwdSm90INS1_25CollectiveMainloopBwdSm90ILi2ELi1ELi1EN4cute5tupleIJNS5_1CILi1EEES8_S8_EEENS6_IJNS7_ILi64EEENS7_ILi80EEENS7_ILi256EEEEEENS_10bfloat16_tEfNS_4arch4Sm90ELb0ELb0ELb0ELb1ELb0ELb0ELb1ELb1ELi2ELi1ELi1ELi1ELb0EEENS1_24CollectiveEpilogueBwdGQAISD_fSG_Li256ELb1ELb0EEENS1_19SingleTileSchedulerILb1ELb0ELb0ELi80EEEEEEEEEvNT_6ParamsE,"",@"SHT_CUDA_INFO"
	.sectionflags	@""
	.align	4


	//----- nvinfo : EIATTR_CUDA_API_VERSION
	.align		4
        /*0000*/ 	.byte	0x04, 0x37
        /*0002*/ 	.short	(.L_188 - .L_187)
.L_187:
        /*0004*/ 	.word	0x00000082


	//----- nvinfo : EIATTR_KPARAM_INFO
	.align		4
.L_188:
        /*0008*/ 	.byte	0x04, 0x17
        /*000a*/ 	.short	(.L_190 - .L_189)
.L_189:
        /*000c*/ 	.word	0x00000000
        /*0010*/ 	.short	0x0000
        /*0012*/ 	.short	0x0070
        /*0014*/ 	.byte	0x00, 0xf0, 0x01, 0x1a


	//----- nvinfo : EIATTR_SPARSE_MMA_MASK
	.align		4
.L_190:
        /*0018*/ 	.byte	0x03, 0x50
        /*001a*/ 	.short	0x0000


	//----- nvinfo : EIATTR_MAXREG_COUNT
	.align		4
        /*001c*/ 	.byte	0x03, 0x1b
        /*001e*/ 	.short	0x00a8


	//----- nvinfo : EIATTR_NUM_BARRIERS
	.align		4
        /*0020*/ 	.byte	0x02, 0x4c
        /*0022*/ 	.byte	0x0a
	.zero		1


	//----- nvinfo : EIATTR_ANNOTATIONS
	.align		4
        /*0024*/ 	.byte	0x04, 0x55
        /*0026*/ 	.short	(.L_192 - .L_191)


	//   ....[0]....
.L_191:
        /*0028*/ 	.word	0x00000001
        /*002c*/ 	.byte	0x40, 0x07, 0x00, 0x00, 0x01, 0x00, 0x00, 0x00, 0xf0, 0x10, 0x00, 0x00, 0x01, 0x00, 0x00, 0x00
        /*003c*/ 	.byte	0x70, 0x85, 0x00, 0x00, 0x01, 0x00, 0x00, 0x00, 0xc0, 0xa0, 0x00, 0x00, 0x01, 0x00, 0x00, 0x00
        /*004c*/ 	.byte	0x20, 0xa1, 0x00, 0x00


	//----- nvinfo : EIATTR_MERCURY_ISA_VERSION
	.align		4
.L_192:
        /*0050*/ 	.byte	0x03, 0x5f
        /*0052*/ 	.short	0x0101


	//----- nvinfo : EIATTR_INT_WARP_WIDE_INSTR_OFFSETS
	.align		4
        /*0054*/ 	.byte	0x04, 0x31
        /*0056*/ 	.short	(.L_194 - .L_193)


	//   ....[0]....
.L_193:
        /*0058*/ 	.word	0x00000180


	//   ....[1]....
        /*005c*/ 	.word	0x00000230


	//   ....[2]....
        /*0060*/ 	.word	0x00009290


	//----- nvinfo : EIATTR_COOP_GROUP_MASK_REGIDS
	.align		4
.L_194:
        /*0064*/ 	.byte	0x04, 0x29
        /*0066*/ 	.short	(.L_196 - .L_195)


	//   ....[0]....
.L_195:
        /*0068*/ 	.word	0xffffffff


	//   ....[1]....
        /*006c*/ 	.word	0xffffffff


	//   ....[2]....
        /*0070*/ 	.word	0xffffffff


	//   ....[3]....
        /*0074*/ 	.word	0xffffffff


	//   ....[4]....
        /*0078*/ 	.word	0xffffffff


	//   ....[5]....
        /*007c*/ 	.word	0xffffffff


	//----- nvinfo : EIATTR_COOP_GROUP_INSTR_OFFSETS
	.align		4
.L_196:
        /*0080*/ 	.byte	0x04, 0x28
        /*0082*/ 	.short	(.L_198 - .L_197)


	//   ....[0]....
.L_197:
        /*0084*/ 	.word	0x00000060


	//   ....[1]....
        /*0088*/ 	.word	0x00000190


	//   ....[2]....
        /*008c*/ 	.word	0x00000240


	//   ....[3]....
        /*0090*/ 	.word	0x000003a0


	//   ....[4]....
        /*0094*/ 	.word	0x000010b0


	//   ....[5]....
        /*0098*/ 	.word	0x00008f00


	//----- nvinfo : EIATTR_REG_RECONFIG
	.align		4
.L_198:
        /*009c*/ 	.byte	0x01, 0x54
	.zero		2


	//----- nvinfo : EIATTR_MBARRIER_INSTR_OFFSETS
	.align		4
        /*00a0*/ 	.byte	0x04, 0x39
        /*00a2*/ 	.short	(.L_200 - .L_199)


	//   ....[0]....
.L_199:
        /*00a4*/ 	.word	0x00000260
        /*00a8*/ 	.word	0x000000ff
        /*00ac*/ 	.word	0x00031800
        /*00b0*/ 	.short	0x0100
        /*00b2*/ 	.byte	0x06
	.zero		1


	//   ....[1]....
        /*00b4*/ 	.word	0x00000350
        /*00b8*/ 	.word	0x000000ff
        /*00bc*/ 	.word	0x00031810
        /*00c0*/ 	.short	0x0100
        /*00c2*/ 	.byte	0x08
	.zero		1


	//   ....[2]....
        /*00c4*/ 	.word	0x00000360
        /*00c8*/ 	.word	0x000000ff
        /*00cc*/ 	.word	0x00031820
        /*00d0*/ 	.short	0x0100
        /*00d2*/ 	.byte	0x08
	.zero		1


	//   ....[3]....
        /*00d4*/ 	.word	0x00000370
        /*00d8*/ 	.word	0x000000ff
        /*00dc*/ 	.word	0x00031818
        /*00e0*/ 	.short	0x0100
        /*00e2*/ 	.byte	0x08
	.zero		1


	//   ....[4]....
        /*00e4*/ 	.word	0x00000380
        /*00e8*/ 	.word	0x000000ff
        /*00ec*/ 	.word	0x00031828
        /*00f0*/ 	.short	0x0100
        /*00f2*/ 	.byte	0x08
	.zero		1


	//   ....[5]....
        /*00f4*/ 	.word	0x000004b0
        /*00f8*/ 	.word	0x000000ff
        /*00fc*/ 	.word	0x00031830
        /*0100*/ 	.short	0x0100
        /*0102*/ 	.byte	0x08
	.zero		1


	//   ....[6]....
        /*0104*/ 	.word	0x000004c0
        /*0108*/ 	.word	0x000000ff
        /*010c*/ 	.word	0x00031838
        /*0110*/ 	.short	0x0100
        /*0112*/ 	.byte	0x08
	.zero		1


	//   ....[7]....
        /*0114*/ 	.word	0x00001040
        /*0118*/ 	.word	0x00000012
        /*011c*/ 	.word	0x00031800
        /*0120*/ 	.short	0x010a
        /*0122*/ 	.byte	0x3f
	.zero		1


	//   ....[8]....
        /*0124*/ 	.word	0x000010d0
        /*0128*/ 	.word	0x00000012
        /*012c*/ 	.word	0x00031800
        /*0130*/ 	.short	0x010a
        /*0132*/ 	.byte	0x3f
	.zero		1


	//   ....[9]....
        /*0134*/ 	.word	0x00001a30
        /*0138*/ 	.word	0x00000011
        /*013c*/ 	.word	0x00031810
        /*0140*/ 	.short	0x010a
        /*0142*/ 	.byte	0x3f
	.zero		1


	//   ....[10]....
        /*0144*/ 	.word	0x00001af0
        /*0148*/ 	.word	0x00000011
        /*014c*/ 	.word	0x00031810
        /*0150*/ 	.short	0x010a
        /*0152*/ 	.byte	0x3f
	.zero		1


	//   ....[11]....
        /*0154*/ 	.word	0x00003680
        /*0158*/ 	.word	0x00000012
        /*015c*/ 	.word	0x00031830
        /*0160*/ 	.short	0x010a
        /*0162*/ 	.byte	0x3f
	.zero		1


	//   ....[12]....
        /*0164*/ 	.word	0x00003740
        /*0168*/ 	.word	0x00000012
        /*016c*/ 	.word	0x00031830
        /*0170*/ 	.short	0x010a
        /*0172*/ 	.byte	0x3f
	.zero		1


	//   ....[13]....
        /*0174*/ 	.word	0x00007910
        /*0178*/ 	.word	0x00000018
        /*017c*/ 	.word	0x00000000
        /*0180*/ 	.short	0x0101
        /*0182*/ 	.byte	0x3f
	.zero		1


	//   ....[14]....
        /*0184*/ 	.word	0x00008000
        /*0188*/ 	.word	0x00000011
        /*018c*/ 	.word	0x00000000
        /*0190*/ 	.short	0x0101
        /*0192*/ 	.byte	0x3f
	.zero		1


	//   ....[15]....
        /*0194*/ 	.word	0x00009600
        /*0198*/ 	.word	0x00000000
        /*019c*/ 	.word	0x00031820
        /*01a0*/ 	.short	0x010a
        /*01a2*/ 	.byte	0x3f
	.zero		1


	//   ....[16]....
        /*01a4*/ 	.word	0x0000a040
        /*01a8*/ 	.word	0x00000000
        /*01ac*/ 	.word	0x00031838
        /*01b0*/ 	.short	0x010a
        /*01b2*/ 	.byte	0x3f
	.zero		1


	//   ....[17]....
        /*01b4*/ 	.word	0x0000a3f0
        /*01b8*/ 	.word	0x00000013
        /*01bc*/ 	.word	0x00031820
        /*01c0*/ 	.short	0x010a
        /*01c2*/ 	.byte	0x3f
	.zero		1


	//   ....[18]....
        /*01c4*/ 	.word	0x0000a820
        /*01c8*/ 	.word	0x00000000
        /*01cc*/ 	.word	0x00031838
        /*01d0*/ 	.short	0x010a
        /*01d2*/ 	.byte	0x3f
	.zero		1


	//   ....[19]....
        /*01d4*/ 	.word	0x0000ad50
        /*01d8*/ 	.word	0x00000006
        /*01dc*/ 	.word	0x00000000
        /*01e0*/ 	.short	0x010a
        /*01e2*/ 	.byte	0x3f
	.zero		1


	//   ....[20]....
        /*01e4*/ 	.word	0x0000ade0
        /*01e8*/ 	.word	0x00000005
        /*01ec*/ 	.word	0x00000000
        /*01f0*/ 	.short	0x010a
        /*01f2*/ 	.byte	0x3f
	.zero		1


	//   ....[21]....
        /*01f4*/ 	.word	0x0000ae30
        /*01f8*/ 	.word	0x00000007
        /*01fc*/ 	.word	0x00031838
        /*0200*/ 	.short	0x010a
        /*0202*/ 	.byte	0x3f
	.zero		1


	//   ....[22]....
        /*0204*/ 	.word	0x0000ae90
        /*0208*/ 	.word	0x00000012
        /*020c*/ 	.word	0x00031800
        /*0210*/ 	.short	0x010a
        /*0212*/ 	.byte	0x3f
	.zero		1


	//   ....[23]....
        /*0214*/ 	.word	0x0000aee0
        /*0218*/ 	.word	0x00000011
        /*021c*/ 	.word	0x00031810
        /*0220*/ 	.short	0x010a
        /*0222*/ 	.byte	0x3f
	.zero		1


	//   ....[24]....
        /*0224*/ 	.word	0x0000af30
        /*0228*/ 	.word	0x00000012
        /*022c*/ 	.word	0x00031830
        /*0230*/ 	.short	0x010a
        /*0232*/ 	.byte	0x3f
	.zero		1


	//   ....[25]....
        /*0234*/ 	.word	0x0000af80
        /*0238*/ 	.word	0x00000000
        /*023c*/ 	.word	0x00031820
        /*0240*/ 	.short	0x010a
        /*0242*/ 	.byte	0x3f
	.zero		1


	//   ....[26]....
        /*0244*/ 	.word	0x0000afd0
        /*0248*/ 	.word	0x00000000
        /*024c*/ 	.word	0x00031838
        /*0250*/ 	.short	0x010a
        /*0252*/ 	.byte	0x3f
	.zero		1


	//   ....[27]....
        /*0254*/ 	.word	0x0000b030
        /*0258*/ 	.word	0x00000013
        /*025c*/ 	.word	0x00031820
        /*0260*/ 	.short	0x010a
        /*0262*/ 	.byte	0x3f
	.zero		1


	//   ....[28]....
        /*0264*/ 	.word	0x0000b080
        /*0268*/ 	.word	0x00000000
        /*026c*/ 	.word	0x00031838
        /*0270*/ 	.short	0x010a
        /*0272*/ 	.byte	0x3f
	.zero		1


	//   ....[29]....
        /*0274*/ 	.word	0x0000b0d0
        /*0278*/ 	.word	0x00000006
        /*027c*/ 	.word	0x00000000
        /*0280*/ 	.short	0x010a
        /*0282*/ 	.byte	0x3f
	.zero		1


	//   ....[30]....
        /*0284*/ 	.word	0x0000b120
        /*0288*/ 	.word	0x00000005
        /*028c*/ 	.word	0x00000000
        /*0290*/ 	.short	0x010a
        /*0292*/ 	.byte	0x3f
	.zero		1


	//----- nvinfo : EIATTR_NUM_MBARRIERS
	.align		4
.L_200:
        /*0294*/ 	.byte	0x03, 0x38
        /*0296*/ 	.short	0x0007


	//----- nvinfo : EIATTR_EXIT_INSTR_OFFSETS
	.align		4
        /*0298*/ 	.byte	0x04, 0x1c
        /*029a*/ 	.short	(.L_202 - .L_201)


	//   ....[0]....
.L_201:
        /*029c*/ 	.word	0x0000ae80


	//----- nvinfo : EIATTR_MAX_THREADS
	.align		4
.L_202:
        /*02a0*/ 	.byte	0x04, 0x05
        /*02a2*/ 	.short	(.L_204 - .L_203)
.L_203:
        /*02a4*/ 	.word	0x00000180
        /*02a8*/ 	.word	0x00000001
        /*02ac*/ 	.word	0x00000001


	//----- nvinfo : EIATTR_CRS_STACK_SIZE
	.align		4
.L_204:
        /*02b0*/ 	.byte	0x04, 0x1e
        /*02b2*/ 	.short	(.L_206 - .L_205)
.L_205:
        /*02b4*/ 	.word	0x00000000


	//----- nvinfo : EIATTR_CBANK_PARAM_SIZE
	.align		4
.L_206:
        /*02b8*/ 	.byte	0x03, 0x19
        /*02ba*/ 	.short	0x06f0


	//----- nvinfo : EIATTR_PARAM_CBANK
	.align		4
        /*02bc*/ 	.byte	0x04, 0x0a
        /*02be*/ 	.short	(.L_208 - .L_207)
	.align		4
.L_207:
        /*02c0*/ 	.word	index@(.nv.constant0._ZN7cutlass13device_kernelIN5flash11enable_sm90INS1_16FlashAttnBwdSm90INS1_25CollectiveMainloopBwdSm90ILi2ELi1ELi1EN4cute5tupleIJNS5_1CILi1EEES8_S8_EEENS6_IJNS7_ILi64EEENS7_ILi80EEENS7_ILi256EEEEEENS_10bfloat16_tEfNS_4arch4Sm90ELb0ELb0ELb0ELb1ELb0ELb0ELb1ELb1ELi2ELi1ELi1ELi1ELb0EEENS1_24CollectiveEpilogueBwdGQAISD_fSG_Li256ELb1ELb0EEENS1_19SingleTileSchedulerILb1ELb0ELb0ELi80EEEEEEEEEvNT_6ParamsE)
        /*02c4*/ 	.short	0x0210
        /*02c6*/ 	.short	0x06f0


	//----- nvinfo : EIATTR_SW_WAR
	.align		4
.L_208:
        /*02c8*/ 	.byte	0x04, 0x36
        /*02ca*/ 	.short	(.L_210 - .L_209)
.L_209:
        /*02cc*/ 	.word	0x00000008
.L_210:


//--------------------- .nv.info._ZN7cutlass13device_kernelIN5flash11enable_sm90INS1_16FlashAttnBwdSm90INS1_25CollectiveMainloopBwdSm90ILi2ELi1ELi1EN4cute5tupleIJNS5_1CILi1EEES8_S8_EEENS6_IJNS7_ILi64EEENS7_ILi80EEENS7_ILi256EEEEEENS_10bfloat16_tEfNS_4arch4Sm90ELb0ELb1ELb0ELb0ELb0ELb0ELb1ELb1ELi2ELi1ELi1ELi1ELb0EEENS1_21CollectiveEpilogueBwdISD_SE_SG_Li256ELb0ELb1ELi2EEENS1_19SingleTileSchedulerILb0ELb0ELb0ELi80EEEEEEEEEvNT_6ParamsE --------------------------
	.section	.nv.info._ZN7cutlass13device_kernelIN5flash11enable_sm90INS1_16FlashAttnBwdSm90INS1_25CollectiveMainloopBwdSm90ILi2ELi1ELi1EN4cute5tupleIJNS5_1CILi1EEES8_S8_EEENS6_IJNS7_ILi64EEENS7_ILi80EEENS7_ILi256EEEEEENS_10bfloat16_tEfNS_4arch4Sm90ELb0ELb1ELb0ELb0ELb0ELb0ELb1ELb1ELi2ELi1ELi1ELi1ELb0EEENS1_21CollectiveEpilogueBwdISD_SE_SG_Li256ELb0ELb1ELi2EEENS1_19SingleTileSchedulerILb0ELb0ELb0ELi80EEEEEEEEEvNT_6ParamsE,"",@"SHT_CUDA_INFO"
	.sectionflags	@""
	.align	4


	//----- nvinfo : EIATTR_CUDA_API_VERSION
	.align		4
        /*0000*/ 	.byte	0x04, 0x37
        /*0002*/ 	.short	(.L_212 - .L_211)
.L_211:
        /*0004*/ 	.word	0x00000082


	//----- nvinfo : EIATTR_KPARAM_INFO
	.align		4
.L_212:
        /*0008*/ 	.byte	0x04, 0x17
        /*000a*/ 	.short	(.L_214 - .L_213)
.L_213:
        /*000c*/ 	.word	0x00000000
        /*0010*/ 	.short	0x0000
        /*0012*/ 	.short	0x0070
        /*0014*/ 	.byte	0x00, 0xf0, 0x01, 0x24


	//----- nvinfo : EIATTR_SPARSE_MMA_MASK
	.align		4
.L_214:
        /*0018*/ 	.byte	0x03, 0x50
        /*001a*/ 	.short	0x0000


	//----- nvinfo : EIATTR_MAXREG_COUNT
	.align		4
        /*001c*/ 	.byte	0x03, 0x1b
        /*001e*/ 	.short	0x00a8


	//----- nvinfo : EIATTR_NUM_BARRIERS
	.align		4
        /*0020*/ 	.byte	0x02, 0x4c
        /*0022*/ 	.byte	0x0a
	.zero		1


	//----- nvinfo : EIATTR_EXTERNS
	.align		4
        /*0024*/ 	.byte	0x04, 0x0f
        /*0026*/ 	.short	(.L_216 - .L_215)


	//   ....[0]....
	.align		4
.L_215:
        /*0028*/ 	.word	index@(__assertfail)


	//----- nvinfo : EIATTR_ANNOTATIONS
	.align		4
.L_216:
        /*002c*/ 	.byte	0x04, 0x55
        /*002e*/ 	.short	(.L_218 - .L_217)


	//   ....[0]....
.L_217:
        /*0030*/ 	.word	0x00000001
        /*0034*/ 	.byte	0x20, 0x03, 0x00, 0x00, 0x01, 0x00, 0x00, 0x00, 0x40, 0x0e, 0x00, 0x00, 0x01, 0x00, 0x00, 0x00
        /*0044*/ 	.byte	0xb0, 0xed, 0x00, 0x00


	//----- nvinfo : EIATTR_MERCURY_ISA_VERSION
	.align		4
.L_218:
        /*0048*/ 	.byte	0x03, 0x5f
        /*004a*/ 	.short	0x0101


	//----- nvinfo : EIATTR_INT_WARP_WIDE_INSTR_OFFSETS
	.align		4
        /*004c*/ 	.byte	0x04, 0x31
        /*004e*/ 	.short	(.L_220 - .L_219)


	//   ....[0]....
.L_219:
        /*0050*/ 	.word	0x000001f0


	//   ....[1]....
        /*0054*/ 	.word	0x00000220


	//----- nvinfo : EIATTR_COOP_GROUP_MASK_REGIDS
	.align		4
.L_220:
        /*0058*/ 	.byte	0x04, 0x29
        /*005a*/ 	.short	(.L_222 - .L_221)


	//   ....[0]....
.L_221:
        /*005c*/ 	.word	0xffffffff


	//   ....[1]....
        /*0060*/ 	.word	0xffffffff


	//   ....[2]....
        /*0064*/ 	.word	0xffffffff


	//   ....[3]....
        /*0068*/ 	.word	0xffffffff


	//   ....[4]....
        /*006c*/ 	.word	0xffffffff


	//   ....[5]....
        /*0070*/ 	.word	0xffffffff


	//   ....[6]....
        /*0074*/ 	.word	0xffffffff


	//----- nvinfo : EIATTR_COOP_GROUP_INSTR_OFFSETS
	.align		4
.L_222:
        /*0078*/ 	.byte	0x04, 0x28
        /*007a*/ 	.short	(.L_224 - .L_223)


	//   ....[0]....
.L_223:
        /*007c*/ 	.word	0x00000060


	//   ....[1]....
        /*0080*/ 	.word	0x00000200


	//   ....[2]....
        /*0084*/ 	.word	0x00000280


	//   ....[3]....
        /*0088*/ 	.word	0x00000460


	//   ....[4]....
        /*008c*/ 	.word	0x00000e00


	//   ....[5]....
        /*0090*/ 	.word	0x0000b210


	//   ....[6]....
        /*0094*/ 	.word	0x0000d4c0


	//----- nvinfo : EIATTR_REG_RECONFIG
	.align		4
.L_224:
        /*0098*/ 	.byte	0x01, 0x54
	.zero		2


	//----- nvinfo : EIATTR_SYSCALL_OFFSETS
	.align		4
        /*009c*/ 	.byte	0x04, 0x46
        /*009e*/ 	.short	(.L_226 - .L_225)


	//   ....[0]....
.L_225:
        /*00a0*/ 	.word	0x0000ac30


	//   ....[1]....
        /*00a4*/ 	.word	0x0000ad70


	//   ....[2]....
        /*00a8*/ 	.word	0x0000ae90


	//   ....[3]....
        /*00ac*/ 	.word	0x0000afb0


	//----- nvinfo : EIATTR_MBARRIER_INSTR_OFFSETS
	.align		4
.L_226:
        /*00b0*/ 	.byte	0x04, 0x39
        /*00b2*/ 	.short	(.L_228 - .L_227)


	//   ....[0]....
.L_227:
        /*00b4*/ 	.word	0x000002f0
        /*00b8*/ 	.word	0x000000ff
        /*00bc*/ 	.word	0x00031800
        /*00c0*/ 	.short	0x0100
        /*00c2*/ 	.byte	0x06
	.zero		1


	//   ....[1]....
        /*00c4*/ 	.word	0x00000410
        /*00c8*/ 	.word	0x000000ff
        /*00cc*/ 	.word	0x00031810
        /*00d0*/ 	.short	0x0100
        /*00d2*/ 	.byte	0x08
	.zero		1


	//   ....[2]....
        /*00d4*/ 	.word	0x00000420
        /*00d8*/ 	.word	0x000000ff
        /*00dc*/ 	.word	0x00031820
        /*00e0*/ 	.short	0x0100
        /*00e2*/ 	.byte	0x08
	.zero		1


	//   ....[3]....
        /*00e4*/ 	.word	0x00000430
        /*00e8*/ 	.word	0x000000ff
        /*00ec*/ 	.word	0x00031818
        /*00f0*/ 	.short	0x0100
        /*00f2*/ 	.byte	0x08
	.zero		1


	//   ....[4]....
        /*00f4*/ 	.word	0x00000440
        /*00f8*/ 	.word	0x000000ff
        /*00fc*/ 	.word	0x00031828
        /*0100*/ 	.short	0x0100
        /*0102*/ 	.byte	0x08
	.zero		1


	//   ....[5]....
        /*0104*/ 	.word	0x00000570
        /*0108*/ 	.word	0x000000ff
        /*010c*/ 	.word	0x00031830
        /*0110*/ 	.short	0x0100
        /*0112*/ 	.byte	0x08
	.zero		1


	//   ....[6]....
        /*0114*/ 	.word	0x00000580
        /*0118*/ 	.word	0x000000ff
        /*011c*/ 	.word	0x00031838
        /*0120*/ 	.short	0x0100
        /*0122*/ 	.byte	0x08
	.zero		1


	//   ....[7]....
        /*0124*/ 	.word	0x00000d90
        /*0128*/ 	.word	0x00000011
        /*012c*/ 	.word	0x00031800
        /*0130*/ 	.short	0x010a
        /*0132*/ 	.byte	0x3f
	.zero		1


	//   ....[8]....
        /*0134*/ 	.word	0x00000e20
        /*0138*/ 	.word	0x00000011
        /*013c*/ 	.word	0x00031800
        /*0140*/ 	.short	0x010a
        /*0142*/ 	.byte	0x3f
	.zero		1


	//   ....[9]....
        /*0144*/ 	.word	0x00001790
        /*0148*/ 	.word	0x00000010
        /*014c*/ 	.word	0x00031810
        /*0150*/ 	.short	0x010a
        /*0152*/ 	.byte	0x3f
	.zero		1


	//   ....[10]....
        /*0154*/ 	.word	0x00001860
        /*0158*/ 	.word	0x00000010
        /*015c*/ 	.word	0x00031810
        /*0160*/ 	.short	0x010a
        /*0162*/ 	.byte	0x3f
	.zero		1


	//   ....[11]....
        /*0164*/ 	.word	0x00003e10
        /*0168*/ 	.word	0x00000011
        /*016c*/ 	.word	0x00031830
        /*0170*/ 	.short	0x010a
        /*0172*/ 	.byte	0x3f
	.zero		1


	//   ....[12]....
        /*0174*/ 	.word	0x00003ed0
        /*0178*/ 	.word	0x00000011
        /*017c*/ 	.word	0x00031830
        /*0180*/ 	.short	0x010a
        /*0182*/ 	.byte	0x3f
	.zero		1


	//   ....[13]....
        /*0184*/ 	.word	0x00009b70
        /*0188*/ 	.word	0x00000018
        /*018c*/ 	.word	0x00000000
        /*0190*/ 	.short	0x0101
        /*0192*/ 	.byte	0x3f
	.zero		1


	//   ....[14]....
        /*0194*/ 	.word	0x0000a560
        /*0198*/ 	.word	0x00000010
        /*019c*/ 	.word	0x00000000
        /*01a0*/ 	.short	0x0101
        /*01a2*/ 	.byte	0x3f
	.zero		1


	//   ....[15]....
        /*01a4*/ 	.word	0x0000d9b0
        /*01a8*/ 	.word	0x00000005
        /*01ac*/ 	.word	0x00031820
        /*01b0*/ 	.short	0x010a
        /*01b2*/ 	.byte	0x3f
	.zero		1


	//   ....[16]....
        /*01b4*/ 	.word	0x0000e280
        /*01b8*/ 	.word	0x00000005
        /*01bc*/ 	.word	0x00031838
        /*01c0*/ 	.short	0x010a
        /*01c2*/ 	.byte	0x3f
	.zero		1


	//   ....[17]....
        /*01c4*/ 	.word	0x0000e5e0
        /*01c8*/ 	.word	0x00000013
        /*01cc*/ 	.word	0x00031820
        /*01d0*/ 	.short	0x010a
        /*01d2*/ 	.byte	0x3f
	.zero		1


	//   ....[18]....
        /*01d4*/ 	.word	0x0000e9c0
        /*01d8*/ 	.word	0x00000005
        /*01dc*/ 	.word	0x00031838
        /*01e0*/ 	.short	0x010a
        /*01e2*/ 	.byte	0x3f
	.zero		1


	//   ....[19]....
        /*01e4*/ 	.word	0x0000ee80
        /*01e8*/ 	.word	0x00000005
        /*01ec*/ 	.word	0x00000000
        /*01f0*/ 	.short	0x010a
        /*01f2*/ 	.byte	0x3f
	.zero		1


	//   ....[20]....
        /*01f4*/ 	.word	0x0000ef10
        /*01f8*/ 	.word	0x00000003
        /*01fc*/ 	.word	0x00000000
        /*0200*/ 	.short	0x010a
        /*0202*/ 	.byte	0x3f
	.zero		1


	//   ....[21]....
        /*0204*/ 	.word	0x0000ef60
        /*0208*/ 	.word	0x00000004
        /*020c*/ 	.word	0x00031838
        /*0210*/ 	.short	0x010a
        /*0212*/ 	.byte	0x3f
	.zero		1


	//   ....[22]....
        /*0214*/ 	.word	0x0000efc0
        /*0218*/ 	.word	0x00000011
        /*021c*/ 	.word	0x00031800
        /*0220*/ 	.short	0x010a
        /*0222*/ 	.byte	0x3f
	.zero		1


	//   ....[23]....
        /*0224*/ 	.word	0x0000f010
        /*0228*/ 	.word	0x00000010
        /*022c*/ 	.word	0x00031810
        /*0230*/ 	.short	0x010a
        /*0232*/ 	.byte	0x3f
	.zero		1


	//   ....[24]....
        /*0234*/ 	.word	0x0000f060
        /*0238*/ 	.word	0x00000011
        /*023c*/ 	.word	0x00031830
        /*0240*/ 	.short	0x010a
        /*0242*/ 	.byte	0x3f
	.zero		1


	//   ....[25]....
        /*0244*/ 	.word	0x0000f0b0
        /*0248*/ 	.word	0x00000005
        /*024c*/ 	.word	0x00031820
        /*0250*/ 	.short	0x010a
        /*0252*/ 	.byte	0x3f
	.zero		1


	//   ....[26]....
        /*0254*/ 	.word	0x0000f100
        /*0258*/ 	.word	0x00000005
        /*025c*/ 	.word	0x00031838
        /*0260*/ 	.short	0x010a
        /*0262*/ 	.byte	0x3f
	.zero		1


	//   ....[27]....
        /*0264*/ 	.word	0x0000f160
        /*0268*/ 	.word	0x00000013
        /*026c*/ 	.word	0x00031820
        /*0270*/ 	.short	0x010a
        /*0272*/ 	.byte	0x3f
	.zero		1


	//   ....[28]....
        /*0274*/ 	.word	0x0000f1b0
        /*0278*/ 	.word	0x00000005
        /*027c*/ 	.word	0x00031838
        /*0280*/ 	.short	0x010a
        /*0282*/ 	.byte	0x3f
	.zero		1


	//   ....[29]....
        /*0284*/ 	.word	0x0000f280
        /*0288*/ 	.word	0x00000005
        /*028c*/ 	.word	0x00000000
        /*0290*/ 	.short	0x010a
        /*0292*/ 	.byte	0x3f
	.zero		1


	//   ....[30]....
        /*0294*/ 	.word	0x0000f2d0
        /*0298*/ 	.word	0x00000003
        /*029c*/ 	.word	0x00000000
        /*02a0*/ 	.short	0x010a
        /*02a2*/ 	.byte	0x3f
	.zero		1


	//----- nvinfo : EIATTR_NUM_MBARRIERS
	.align		4
.L_228:
        /*02a4*/ 	.byte	0x03, 0x38
        /*02a6*/ 	.short	0x0007


	//----- nvinfo : EIATTR_EXIT_INSTR_OFFSETS
	.align		4
        /*02a8*/ 	.byte	0x04, 0x1c
        /*02aa*/ 	.short	(.L_230 - .L_229)


	//   ....[0]....
.L_229:
        /*02ac*/ 	.word	0x00000650


	//   ....[1]....
        /*02b0*/ 	.word	0x0000bb50


	//   ....[2]....
        /*02b4*/ 	.word	0x0000d470


	//   ....[3]....
        /*02b8*/ 	.word	0x0000efb0


	//----- nvinfo : EIATTR_MAX_THREADS
	.align		4
.L_230:
        /*02bc*/ 	.byte	0x04, 0x05
        /*02be*/ 	.short	(.L_232 - .L_231)
.L_231:
        /*02c0*/ 	.word	0x00000180
        /*02c4*/ 	.word	0x00000001
        /*02c8*/ 	.word	0x00000001


	//----- nvinfo : EIATTR_CRS_STACK_SIZE
	.align		4
.L_232:
        /*02cc*/ 	.byte	0x04, 0x1e
        /*02ce*/ 	.short	(.L_234 - .L_233)
.L_233:
        /*02d0*/ 	.word	0x00000000


	//----- nvinfo : EIATTR_CBANK_PARAM_SIZE
	.align		4
.L_234:
        /*02d4*/ 	.byte	0x03, 0x19
        /*02d6*/ 	.short	0x0970


	//----- nvinfo : EIATTR_PARAM_CBANK
	.align		4
        /*02d8*/ 	.byte	0x04, 0x0a
        /*02da*/ 	.short	(.L_236 - .L_235)
	.align		4
.L_235:
        /*02dc*/ 	.word	index@(.nv.constant0._ZN7cutlass13device_kernelIN5flash11enable_sm90INS1_16FlashAttnBwdSm90INS1_25CollectiveMainloopBwdSm90ILi2ELi1ELi1EN4cute5tupleIJNS5_1CILi1EEES8_S8_EEENS6_IJNS7_ILi64EEENS7_ILi80EEENS7_ILi256EEEEEENS_10bfloat16_tEfNS_4arch4Sm90ELb0ELb1ELb0ELb0ELb0ELb0ELb1ELb1ELi2ELi1ELi1ELi1ELb0EEENS1_21CollectiveEpilogueBwdISD_SE_SG_Li256ELb0ELb1ELi2EEENS1_19SingleTileSchedulerILb0ELb0ELb0ELi80EEEEEEEEEvNT_6ParamsE)
        /*02e0*/ 	.short	0x0210
        /*02e2*/ 	.short	0x0970


	//----- nvinfo : EIATTR_SW_WAR
	.align		4
.L_236:
        /*02e4*/ 	.byte	0x04, 0x36
        /*02e6*/ 	.short	(.L_238 - .L_237)
.L_237:
        /*02e8*/ 	.word	0x00000008
.L_238:


//--------------------- .nv.info._ZN7cutlass13device_kernelIN5flash11enable_sm90INS1_16FlashAttnBwdSm90INS1_25CollectiveMainloopBwdSm90ILi2ELi1ELi1EN4cute5tupleIJNS5_1CILi1EEES8_S8_EEENS6_IJNS7_ILi64EEENS7_ILi80EEENS7_ILi256EEEEEENS_10bfloat16_tEfNS_4arch4Sm90ELb0ELb1ELb0ELb0ELb0ELb0ELb1ELb1ELi2ELi1ELi1ELi1ELb0EEENS1_24CollectiveEpilogueBwdGQAISD_fSG_Li256ELb0ELb0EEENS1_19SingleTileSchedulerILb0ELb0ELb0ELi80EEEEEEEEEvNT_6ParamsE --------------------------
	.section	.nv.info._ZN7cutlass13device_kernelIN5flash11enable_sm90INS1_16FlashAttnBwdSm90INS1_25CollectiveMainloopBwdSm90ILi2ELi1ELi1EN4cute5tupleIJNS5_1CILi1EEES8_S8_EEENS6_IJNS7_ILi64EEENS7_ILi80EEENS7_ILi256EEEEEENS_10bfloat16_tEfNS_4arch4Sm90ELb0ELb1ELb0ELb0ELb0ELb0ELb1ELb1ELi2ELi1ELi1ELi1ELb0EEENS1_24CollectiveEpilogueBwdGQAISD_fSG_Li256ELb0ELb0EEENS1_19SingleTileSchedulerILb0ELb0ELb0ELi80EEEEEEEEEvNT_6ParamsE,"",@"SHT_CUDA_INFO"
	.sectionflags	@""
	.align	4


	//----- nvinfo : EIATTR_CUDA_API_VERSION
	.align		4
        /*0000*/ 	.byte	0x04, 0x37
        /*0002*/ 	.short	(.L_240 - .L_239)
.L_239:
        /*0004*/ 	.word	0x00000082


	//----- nvinfo : EIATTR_KPARAM_INFO
	.align		4
.L_240:
        /*0008*/ 	.byte	0x04, 0x17
        /*000a*/ 	.short	(.L_242 - .L_241)
.L_241:
        /*000c*/ 	.word	0x00000000
        /*0010*/ 	.short	0x0000
        /*0012*/ 	.short	0x0070
        /*0014*/ 	.byte	0x00, 0xf0, 0x01, 0x1a


	//----- nvinfo : EIATTR_SPARSE_MMA_MASK
	.align		4
.L_242:
        /*0018*/ 	.byte	0x03, 0x50
        /*001a*/ 	.short	0x0000


	//----- nvinfo : EIATTR_MAXREG_COUNT
	.align		4
        /*001c*/ 	.byte	0x03, 0x1b
        /*001e*/ 	.short	0x00a8


	//----- nvinfo : EIATTR_NUM_BARRIERS
	.align		4
        /*0020*/ 	.byte	0x02, 0x4c
        /*0022*/ 	.byte	0x0a
	.zero		1


	//----- nvinfo : EIATTR_ANNOTATIONS
	.align		4
        /*0024*/ 	.byte	0x04, 0x55
        /*0026*/ 	.short	(.L_244 - .L_243)


	//   ....[0]....
.L_243:
        /*0028*/ 	.word	0x00000001
        /*002c*/ 	.byte	0xc0, 0x02, 0x00, 0x00, 0x01, 0x00, 0x00, 0x00, 0xe0, 0x0d, 0x00, 0x00, 0x01, 0x00, 0x00, 0x00
        /*003c*/ 	.byte	0xe0, 0xac, 0x00, 0x00


	//----- nvinfo : EIATTR_MERCURY_ISA_VERSION
	.align		4
.L_244:
        /*0040*/ 	.byte	0x03, 0x5f
        /*0042*/ 	.short	0x0101


	//----- nvinfo : EIATTR_INT_WARP_WIDE_INSTR_OFFSETS
	.align		4
        /*0044*/ 	.byte	0x04, 0x31
        /*0046*/ 	.short	(.L_246 - .L_245)


	//   ....[0]....
.L_245:
        /*0048*/ 	.word	0x00000190


	//   ....[1]....
        /*004c*/ 	.word	0x000001c0


	//----- nvinfo : EIATTR_COOP_GROUP_MASK_REGIDS
	.align		4
.L_246:
        /*0050*/ 	.byte	0x04, 0x29
        /*0052*/ 	.short	(.L_248 - .L_247)


	//   ....[0]....
.L_247:
        /*0054*/ 	.word	0xffffffff


	//   ....[1]....
        /*0058*/ 	.word	0xffffffff


	//   ....[2]....
        /*005c*/ 	.word	0xffffffff


	//   ....[3]....
        /*0060*/ 	.word	0xffffffff


	//   ....[4]....
        /*0064*/ 	.word	0xffffffff


	//   ....[5]....
        /*0068*/ 	.word	0xffffffff


	//----- nvinfo : EIATTR_COOP_GROUP_INSTR_OFFSETS
	.align		4
.L_248:
        /*006c*/ 	.byte	0x04, 0x28
        /*006e*/ 	.short	(.L_250 - .L_249)


	//   ....[0]....
.L_249:
        /*0070*/ 	.word	0x00000060


	//   ....[1]....
        /*0074*/ 	.word	0x000001a0


	//   ....[2]....
        /*0078*/ 	.word	0x00000220


	//   ....[3]....
        /*007c*/ 	.word	0x00000400


	//   ....[4]....
        /*0080*/ 	.word	0x00000da0


	//   ....[5]....
        /*0084*/ 	.word	0x00009420


	//----- nvinfo : EIATTR_REG_RECONFIG
	.align		4
.L_250:
        /*0088*/ 	.byte	0x01, 0x54
	.zero		2


	//----- nvinfo : EIATTR_MBARRIER_INSTR_OFFSETS
	.align		4
        /*008c*/ 	.byte	0x04, 0x39
        /*008e*/ 	.short	(.L_252 - .L_251)


	//   ....[0]....
.L_251:
        /*0090*/ 	.word	0x00000290
        /*0094*/ 	.word	0x000000ff
        /*0098*/ 	.word	0x00031800
        /*009c*/ 	.short	0x0100
        /*009e*/ 	.byte	0x06
	.zero		1


	//   ....[1]....
        /*00a0*/ 	.word	0x000003b0
        /*00a4*/ 	.word	0x000000ff
        /*00a8*/ 	.word	0x00031810
        /*00ac*/ 	.short	0x0100
        /*00ae*/ 	.byte	0x08
	.zero		1


	//   ....[2]....
        /*00b0*/ 	.word	0x000003c0
        /*00b4*/ 	.word	0x000000ff
        /*00b8*/ 	.word	0x00031820
        /*00bc*/ 	.short	0x0100
        /*00be*/ 	.byte	0x08
	.zero		1


	//   ....[3]....
        /*00c0*/ 	.word	0x000003d0
        /*00c4*/ 	.word	0x000000ff
        /*00c8*/ 	.word	0x00031818
        /*00cc*/ 	.short	0x0100
        /*00ce*/ 	.byte	0x08
	.zero		1


	//   ....[4]....
        /*00d0*/ 	.word	0x000003e0
        /*00d4*/ 	.word	0x000000ff
        /*00d8*/ 	.word	0x00031828
        /*00dc*/ 	.short	0x0100
        /*00de*/ 	.byte	0x08
	.zero		1


	//   ....[5]....
        /*00e0*/ 	.word	0x00000510
        /*00e4*/ 	.word	0x000000ff
        /*00e8*/ 	.word	0x00031830
        /*00ec*/ 	.short	0x0100
        /*00ee*/ 	.byte	0x08
	.zero		1


	//   ....[6]....
        /*00f0*/ 	.word	0x00000520
        /*00f4*/ 	.word	0x000000ff
        /*00f8*/ 	.word	0x00031838
        /*00fc*/ 	.short	0x0100
        /*00fe*/ 	.byte	0x08
	.zero		1


	//   ....[7]....
        /*0100*/ 	.word	0x00000d30
        /*0104*/ 	.word	0x00000011
        /*0108*/ 	.word	0x00031800
        /*010c*/ 	.short	0x010a
        /*010e*/ 	.byte	0x3f
	.zero		1


	//   ....[8]....
        /*0110*/ 	.word	0x00000dc0
        /*0114*/ 	.word	0x00000011
        /*0118*/ 	.word	0x00031800
        /*011c*/ 	.short	0x010a
        /*011e*/ 	.byte	0x3f
	.zero		1


	//   ....[9]....
        /*0120*/ 	.word	0x00001740
        /*0124*/ 	.word	0x00000010
        /*0128*/ 	.word	0x00031810
        /*012c*/ 	.short	0x010a
        /*012e*/ 	.byte	0x3f
	.zero		1


	//   ....[10]....
        /*0130*/ 	.word	0x00001800
        /*0134*/ 	.word	0x00000010
        /*0138*/ 	.word	0x00031810
        /*013c*/ 	.short	0x010a
        /*013e*/ 	.byte	0x3f
	.zero		1


	//   ....[11]....
        /*0140*/ 	.word	0x000033d0
        /*0144*/ 	.word	0x00000011
        /*0148*/ 	.word	0x00031830
        /*014c*/ 	.short	0x010a
        /*014e*/ 	.byte	0x3f
	.zero		1


	//   ....[12]....
        /*0150*/ 	.word	0x00003490
        /*0154*/ 	.word	0x00000011
        /*0158*/ 	.word	0x00031830
        /*015c*/ 	.short	0x010a
        /*015e*/ 	.byte	0x3f
	.zero		1


	//   ....[13]....
        /*0160*/ 	.word	0x00007f20
        /*0164*/ 	.word	0x00000018
        /*0168*/ 	.word	0x00000000
        /*016c*/ 	.short	0x0101
        /*016e*/ 	.byte	0x3f
	.zero		1


	//   ....[14]....
        /*0170*/ 	.word	0x00008630
        /*0174*/ 	.word	0x00000010
        /*0178*/ 	.word	0x00000000
        /*017c*/ 	.short	0x0101
        /*017e*/ 	.byte	0x3f
	.zero		1


	//   ....[15]....
        /*0180*/ 	.word	0x00009900
        /*0184*/ 	.word	0x00000006
        /*0188*/ 	.word	0x00031820
        /*018c*/ 	.short	0x010a
        /*018e*/ 	.byte	0x3f
	.zero		1


	//   ....[16]....
        /*0190*/ 	.word	0x0000a1d0
        /*0194*/ 	.word	0x00000006
        /*0198*/ 	.word	0x00031838
        /*019c*/ 	.short	0x010a
        /*019e*/ 	.byte	0x3f
	.zero		1


	//   ....[17]....
        /*01a0*/ 	.word	0x0000a530
        /*01a4*/ 	.word	0x00000014
        /*01a8*/ 	.word	0x00031820
        /*01ac*/ 	.short	0x010a
        /*01ae*/ 	.byte	0x3f
	.zero		1


	//   ....[18]....
        /*01b0*/ 	.word	0x0000a910
        /*01b4*/ 	.word	0x00000006
        /*01b8*/ 	.word	0x00031838
        /*01bc*/ 	.short	0x010a
        /*01be*/ 	.byte	0x3f
	.zero		1


	//   ....[19]....
        /*01c0*/ 	.word	0x0000adb0
        /*01c4*/ 	.word	0x00000005
        /*01c8*/ 	.word	0x00000000
        /*01cc*/ 	.short	0x010a
        /*01ce*/ 	.byte	0x3f
	.zero		1


	//   ....[20]....
        /*01d0*/ 	.word	0x0000ae40
        /*01d4*/ 	.word	0x00000003
        /*01d8*/ 	.word	0x00000000
        /*01dc*/ 	.short	0x010a
        /*01de*/ 	.byte	0x3f
	.zero		1


	//   ....[21]....
        /*01e0*/ 	.word	0x0000ae90
        /*01e4*/ 	.word	0x00000007
        /*01e8*/ 	.word	0x00031838
        /*01ec*/ 	.short	0x010a
        /*01ee*/ 	.byte	0x3f
	.zero		1


	//   ....[22]....
        /*01f0*/ 	.word	0x0000aef0
        /*01f4*/ 	.word	0x00000011
        /*01f8*/ 	.word	0x00031800
        /*01fc*/ 	.short	0x010a
        /*01fe*/ 	.byte	0x3f
	.zero		1


	//   ....[23]....
        /*0200*/ 	.word	0x0000af40
        /*0204*/ 	.word	0x00000010
        /*0208*/ 	.word	0x00031810
        /*020c*/ 	.short	0x010a
        /*020e*/ 	.byte	0x3f
	.zero		1


	//   ....[24]....
        /*0210*/ 	.word	0x0000af90
        /*0214*/ 	.word	0x00000011
        /*0218*/ 	.word	0x00031830
        /*021c*/ 	.short	0x010a
        /*021e*/ 	.byte	0x3f
	.zero		1


	//   ....[25]....
        /*0220*/ 	.word	0x0000afe0
        /*0224*/ 	.word	0x00000006
        /*0228*/ 	.word	0x00031820
        /*022c*/ 	.short	0x010a
        /*022e*/ 	.byte	0x3f
	.zero		1


	//   ....[26]....
        /*0230*/ 	.word	0x0000b030
        /*0234*/ 	.word	0x00000006
        /*0238*/ 	.word	0x00031838
        /*023c*/ 	.short	0x010a
        /*023e*/ 	.byte	0x3f
	.zero		1


	//   ....[27]....
        /*0240*/ 	.word	0x0000b090
        /*0244*/ 	.word	0x00000014
        /*0248*/ 	.word	0x00031820
        /*024c*/ 	.short	0x010a
        /*024e*/ 	.byte	0x3f
	.zero		1


	//   ....[28]....
        /*0250*/ 	.word	0x0000b0e0
        /*0254*/ 	.word	0x00000006
        /*0258*/ 	.word	0x00031838
        /*025c*/ 	.short	0x010a
        /*025e*/ 	.byte	0x3f
	.zero		1


	//   ....[29]....
        /*0260*/ 	.word	0x0000b130
        /*0264*/ 	.word	0x00000005
        /*0268*/ 	.word	0x00000000
        /*026c*/ 	.short	0x010a
        /*026e*/ 	.byte	0x3f
	.zero		1


	//   ....[30]....
        /*0270*/ 	.word	0x0000b180
        /*0274*/ 	.word	0x00000003
        /*0278*/ 	.word	0x00000000
        /*027c*/ 	.short	0x010a
        /*027e*/ 	.byte	0x3f
	.zero		1


	//----- nvinfo : EIATTR_NUM_MBARRIERS
	.align		4
.L_252:
        /*0280*/ 	.byte	0x03, 0x38
        /*0282*/ 	.short	0x0007


	//----- nvinfo : EIATTR_EXIT_INSTR_OFFSETS
	.align		4
        /*0284*/ 	.byte	0x04, 0x1c
        /*0286*/ 	.short	(.L_254 - .L_253)


	//   ....[0]....
.L_253:
        /*0288*/ 	.word	0x0000aee0


	//----- nvinfo : EIATTR_MAX_THREADS
	.align		4
.L_254:
        /*028c*/ 	.byte	0x04, 0x05
        /*028e*/ 	.short	(.L_256 - .L_255)
.L_255:
        /*0290*/ 	.word	0x00000180
        /*0294*/ 	.word	0x00000001
        /*0298*/ 	.word	0x00000001


	//----- nvinfo : EIATTR_CRS_STACK_SIZE
	.align		4
.L_256:
        /*029c*/ 	.byte	0x04, 0x1e
        /*029e*/ 	.short	(.L_258 - .L_257)
.L_257:
        /*02a0*/ 	.word	0x00000000


	//----- nvinfo : EIATTR_CBANK_PARAM_SIZE
	.align		4
.L_258:
        /*02a4*/ 	.byte	0x03, 0x19
        /*02a6*/ 	.short	0x06f0


	//----- nvinfo : EIATTR_PARAM_CBANK
	.align		4
        /*02a8*/ 	.byte	0x04, 0x0a
        /*02aa*/ 	.short	(.L_260 - .L_259)
	.align		4
.L_259:
        /*02ac*/ 	.word	index@(.nv.constant0._ZN7cutlass13device_kernelIN5flash11enable_sm90INS1_16FlashAttnBwdSm90INS1_25CollectiveMainloopBwdSm90ILi2ELi1ELi1EN4cute5tupleIJNS5_1CILi1EEES8_S8_EEENS6_IJNS7_ILi64EEENS7_ILi80EEENS7_ILi256EEEEEENS_10bfloat16_tEfNS_4arch4Sm90ELb0ELb1ELb0ELb0ELb0ELb0ELb1ELb1ELi2ELi1ELi1ELi1ELb0EEENS1_24CollectiveEpilogueBwdGQAISD_fSG_Li256ELb0ELb0EEENS1_19SingleTileSchedulerILb0ELb0ELb0ELi80EEEEEEEEEvNT_6ParamsE)
        /*02b0*/ 	.short	0x0210
        /*02b2*/ 	.short	0x06f0


	//----- nvinfo : EIATTR_SW_WAR
	.align		4
.L_260:
        /*02b4*/ 	.byte	0x04, 0x36
        /*02b6*/ 	.short	(.L_262 - .L_261)
.L_261:
        /*02b8*/ 	.word	0x00000008
.L_262:


//--------------------- .nv.info._ZN7cutlass13device_kernelIN5flash11enable_sm90INS1_16FlashAttnBwdSm90INS1_25CollectiveMainloopBwdSm90ILi2ELi1ELi1EN4cute5tupleIJNS5_1CILi1EEES8_S8_EEENS6_IJNS7_ILi64EEENS7_ILi80EEENS7_ILi256EEEEEENS_10bfloat16_tEfNS_4arch4Sm90ELb0ELb1ELb0ELb1ELb0ELb0ELb1ELb1ELi2ELi1ELi1ELi1ELb0EEENS1_21CollectiveEpilogueBwdISD_SE_SG_Li256ELb1ELb1ELi2EEENS1_19SingleTileSchedulerILb1ELb0ELb0ELi80EEEEEEEEEvNT_6ParamsE --------------------------
	.section	.nv.info._ZN7cutlass13device_kernelIN5flash11enable_sm90INS1_16FlashAttnBwdSm90INS1_25CollectiveMainloopBwdSm90ILi2ELi1ELi1EN4cute5tupleIJNS5_1CILi1EEES8_S8_EEENS6_IJNS7_ILi64EEENS7_ILi80EEENS7_ILi256EEEEEENS_10bfloat16_tEfNS_4arch4Sm90ELb0ELb1ELb0ELb1ELb0ELb0ELb1ELb1ELi2ELi1ELi1ELi1ELb0EEENS1_21CollectiveEpilogueBwdISD_SE_SG_Li256ELb1ELb1ELi2EEENS1_19SingleTileSchedulerILb1ELb0ELb0ELi80EEEEEEEEEvNT_6ParamsE,"",@"SHT_CUDA_INFO"
	.sectionflags	@""
	.align	4


	//----- nvinfo : EIATTR_CUDA_API_VERSION
	.align		4
        /*0000*/ 	.byte	0x04, 0x37
        /*0002*/ 	.short	(.L_264 - .L_263)
.L_263:
        /*0004*/ 	.word	0x00000082


	//----- nvinfo : EIATTR_KPARAM_INFO
	.align		4
.L_264:
        /*0008*/ 	.byte	0x04, 0x17
        /*000a*/ 	.short	(.L_266 - .L_265)
.L_265:
        /*000c*/ 	.word	0x00000000
        /*0010*/ 	.short	0x0000
        /*0012*/ 	.short	0x0070
        /*0014*/ 	.byte	0x00, 0xf0, 0x01, 0x1a


	//----- nvinfo : EIATTR_SPARSE_MMA_MASK
	.align		4
.L_266:
        /*0018*/ 	.byte	0x03, 0x50
        /*001a*/ 	.short	0x0000


	//----- nvinfo : EIATTR_MAXREG_COUNT
	.align		4
        /*001c*/ 	.byte	0x03, 0x1b
        /*001e*/ 	.short	0x00a8


	//----- nvinfo : EIATTR_NUM_BARRIERS
	.align		4
        /*0020*/ 	.byte	0x02, 0x4c
        /*0022*/ 	.byte	0x0a
	.zero		1


	//----- nvinfo : EIATTR_ANNOTATIONS
	.align		4
        /*0024*/ 	.byte	0x04, 0x55
        /*0026*/ 	.short	(.L_268 - .L_267)


	//   ....[0]....
.L_267:
        /*0028*/ 	.word	0x00000001
        /*002c*/ 	.byte	0xc0, 0x02, 0x00, 0x00, 0x01, 0x00, 0x00, 0x00, 0x20, 0x12, 0x00, 0x00, 0x01, 0x00, 0x00, 0x00
        /*003c*/ 	.byte	0x20, 0xf4, 0x00, 0x00


	//----- nvinfo : EIATTR_MERCURY_ISA_VERSION
	.align		4
.L_268:
        /*0040*/ 	.byte	0x03, 0x5f
        /*0042*/ 	.short	0x0101


	//----- nvinfo : EIATTR_INT_WARP_WIDE_INSTR_OFFSETS
	.align		4
        /*0044*/ 	.byte	0x04, 0x31
        /*0046*/ 	.short	(.L_270 - .L_269)


	//   ....[0]....
.L_269:
        /*0048*/ 	.word	0x00000190


	//   ....[1]....
        /*004c*/ 	.word	0x000001c0


	//----- nvinfo : EIATTR_COOP_GROUP_MASK_REGIDS
	.align		4
.L_270:
        /*0050*/ 	.byte	0x04, 0x29
        /*0052*/ 	.short	(.L_272 - .L_271)


	//   ....[0]....
.L_271:
        /*0054*/ 	.word	0xffffffff


	//   ....[1]....
        /*0058*/ 	.word	0xffffffff


	//   ....[2]....
        /*005c*/ 	.word	0xffffffff


	//   ....[3]....
        /*0060*/ 	.word	0xffffffff


	//   ....[4]....
        /*0064*/ 	.word	0xffffffff


	//   ....[5]....
        /*0068*/ 	.word	0xffffffff


	//----- nvinfo : EIATTR_COOP_GROUP_INSTR_OFFSETS
	.align		4
.L_272:
        /*006c*/ 	.byte	0x04, 0x28
        /*006e*/ 	.short	(.L_274 - .L_273)


	//   ....[0]....
.L_273:
        /*0070*/ 	.word	0x00000060


	//   ....[1]....
        /*0074*/ 	.word	0x000001a0


	//   ....[2]....
        /*0078*/ 	.word	0x00000220


	//   ....[3]....
        /*007c*/ 	.word	0x00000400


	//   ....[4]....
        /*0080*/ 	.word	0x000011e0


	//   ....[5]....
        /*0084*/ 	.word	0x0000d300


	//----- nvinfo : EIATTR_REG_RECONFIG
	.align		4
.L_274:
        /*0088*/ 	.byte	0x01, 0x54
	.zero		2


	//----- nvinfo : EIATTR_MBARRIER_INSTR_OFFSETS
	.align		4
        /*008c*/ 	.byte	0x04, 0x39
        /*008e*/ 	.short	(.L_276 - .L_275)


	//   ....[0]....
.L_275:
        /*0090*/ 	.word	0x00000290
        /*0094*/ 	.word	0x000000ff
        /*0098*/ 	.word	0x00031600
        /*009c*/ 	.short	0x0100
        /*009e*/ 	.byte	0x06
	.zero		1


	//   ....[1]....
        /*00a0*/ 	.word	0x000003b0
        /*00a4*/ 	.word	0x000000ff
        /*00a8*/ 	.word	0x00031610
        /*00ac*/ 	.short	0x0100
        /*00ae*/ 	.byte	0x08
	.zero		1


	//   ....[2]....
        /*00b0*/ 	.word	0x000003c0
        /*00b4*/ 	.word	0x000000ff
        /*00b8*/ 	.word	0x00031620
        /*00bc*/ 	.short	0x0100
        /*00be*/ 	.byte	0x08
	.zero		1


	//   ....[3]....
        /*00c0*/ 	.word	0x000003d0
        /*00c4*/ 	.word	0x000000ff
        /*00c8*/ 	.word	0x00031618
        /*00cc*/ 	.short	0x0100
        /*00ce*/ 	.byte	0x08
	.zero		1


	//   ....[4]....
        /*00d0*/ 	.word	0x000003e0
        /*00d4*/ 	.word	0x000000ff
        /*00d8*/ 	.word	0x00031628
        /*00dc*/ 	.short	0x0100
        /*00de*/ 	.byte	0x08
	.zero		1


	//   ....[5]....
        /*00e0*/ 	.word	0x00000510
        /*00e4*/ 	.word	0x000000ff
        /*00e8*/ 	.word	0x00031630
        /*00ec*/ 	.short	0x0100
        /*00ee*/ 	.byte	0x08
	.zero		1


	//   ....[6]....
        /*00f0*/ 	.word	0x00000520
        /*00f4*/ 	.word	0x000000ff
        /*00f8*/ 	.word	0x00031638
        /*00fc*/ 	.short	0x0100
        /*00fe*/ 	.byte	0x08
	.zero		1


	//   ....[7]....
        /*0100*/ 	.word	0x00001190
        /*0104*/ 	.word	0x00000011
        /*0108*/ 	.word	0x00031600
        /*010c*/ 	.short	0x010a
        /*010e*/ 	.byte	0x3f
	.zero		1


	//   ....[8]....
        /*0110*/ 	.word	0x00001200
        /*0114*/ 	.word	0x00000011
        /*0118*/ 	.word	0x00031600
        /*011c*/ 	.short	0x010a
        /*011e*/ 	.byte	0x3f
	.zero		1


	//   ....[9]....
        /*0120*/ 	.word	0x00001be0
        /*0124*/ 	.word	0x00000010
        /*0128*/ 	.word	0x00031610
        /*012c*/ 	.short	0x010a
        /*012e*/ 	.byte	0x3f
	.zero		1


	//   ....[10]....
        /*0130*/ 	.word	0x00001ca0
        /*0134*/ 	.word	0x00000010
        /*0138*/ 	.word	0x00031610
        /*013c*/ 	.short	0x010a
        /*013e*/ 	.byte	0x3f
	.zero		1


	//   ....[11]....
        /*0140*/ 	.word	0x00003860
        /*0144*/ 	.word	0x00000011
        /*0148*/ 	.word	0x00031630
        /*014c*/ 	.short	0x010a
        /*014e*/ 	.byte	0x3f
	.zero		1


	//   ....[12]....
        /*0150*/ 	.word	0x00003920
        /*0154*/ 	.word	0x00000011
        /*0158*/ 	.word	0x00031630
        /*015c*/ 	.short	0x010a
        /*015e*/ 	.byte	0x3f
	.zero		1


	//   ....[13]....
        /*0160*/ 	.word	0x00008390
        /*0164*/ 	.word	0x00000018
        /*0168*/ 	.word	0x00000000
        /*016c*/ 	.short	0x0101
        /*016e*/ 	.byte	0x3f
	.zero		1


	//   ....[14]....
        /*0170*/ 	.word	0x00008a90
        /*0174*/ 	.word	0x00000010
        /*0178*/ 	.word	0x00000000
        /*017c*/ 	.short	0x0101
        /*017e*/ 	.byte	0x3f
	.zero		1


	//   ....[15]....
        /*0180*/ 	.word	0x0000ddb0
        /*0184*/ 	.word	0x00000006
        /*0188*/ 	.word	0x00031620
        /*018c*/ 	.short	0x010a
        /*018e*/ 	.byte	0x3f
	.zero		1


	//   ....[16]....
        /*0190*/ 	.word	0x0000e7f0
        /*0194*/ 	.word	0x00000006
        /*0198*/ 	.word	0x00031638
        /*019c*/ 	.short	0x010a
        /*019e*/ 	.byte	0x3f
	.zero		1


	//   ....[17]....
        /*01a0*/ 	.word	0x0000eb40
        /*01a4*/ 	.word	0x00000014
        /*01a8*/ 	.word	0x00031620
        /*01ac*/ 	.short	0x010a
        /*01ae*/ 	.byte	0x3f
	.zero		1


	//   ....[18]....
        /*01b0*/ 	.word	0x0000ef80
        /*01b4*/ 	.word	0x00000006
        /*01b8*/ 	.word	0x00031638
        /*01bc*/ 	.short	0x010a
        /*01be*/ 	.byte	0x3f
	.zero		1


	//   ....[19]....
        /*01c0*/ 	.word	0x0000f4f0
        /*01c4*/ 	.word	0x00000005
        /*01c8*/ 	.word	0x00000000
        /*01cc*/ 	.short	0x010a
        /*01ce*/ 	.byte	0x3f
	.zero		1


	//   ....[20]....
        /*01d0*/ 	.word	0x0000f580
        /*01d4*/ 	.word	0x00000003
        /*01d8*/ 	.word	0x00000000
        /*01dc*/ 	.short	0x010a
        /*01de*/ 	.byte	0x3f
	.zero		1


	//   ....[21]....
        /*01e0*/ 	.word	0x0000f5d0
        /*01e4*/ 	.word	0x00000002
        /*01e8*/ 	.word	0x00031638
        /*01ec*/ 	.short	0x010a
        /*01ee*/ 	.byte	0x3f
	.zero		1


	//   ....[22]....
        /*01f0*/ 	.word	0x0000f630
        /*01f4*/ 	.word	0x00000011
        /*01f8*/ 	.word	0x00031600
        /*01fc*/ 	.short	0x010a
        /*01fe*/ 	.byte	0x3f
	.zero		1


	//   ....[23]....
        /*0200*/ 	.word	0x0000f680
        /*0204*/ 	.word	0x00000010
        /*0208*/ 	.word	0x00031610
        /*020c*/ 	.short	0x010a
        /*020e*/ 	.byte	0x3f
	.zero		1


	//   ....[24]....
        /*0210*/ 	.word	0x0000f6d0
        /*0214*/ 	.word	0x00000011
        /*0218*/ 	.word	0x00031630
        /*021c*/ 	.short	0x010a
        /*021e*/ 	.byte	0x3f
	.zero		1


	//   ....[25]....
        /*0220*/ 	.word	0x0000f720
        /*0224*/ 	.word	0x00000006
        /*0228*/ 	.word	0x00031620
        /*022c*/ 	.short	0x010a
        /*022e*/ 	.byte	0x3f
	.zero		1


	//   ....[26]....
        /*0230*/ 	.word	0x0000f770
        /*0234*/ 	.word	0x00000006
        /*0238*/ 	.word	0x00031638
        /*023c*/ 	.short	0x010a
        /*023e*/ 	.byte	0x3f
	.zero		1


	//   ....[27]....
        /*0240*/ 	.word	0x0000f7d0
        /*0244*/ 	.word	0x00000014
        /*0248*/ 	.word	0x00031620
        /*024c*/ 	.short	0x010a
        /*024e*/ 	.byte	0x3f
	.zero		1


	//   ....[28]....
        /*0250*/ 	.word	0x0000f820
        /*0254*/ 	.word	0x00000006
        /*0258*/ 	.word	0x00031638
        /*025c*/ 	.short	0x010a
        /*025e*/ 	.byte	0x3f
	.zero		1


	//   ....[29]....
        /*0260*/ 	.word	0x0000f870
        /*0264*/ 	.word	0x00000005
        /*0268*/ 	.word	0x00000000
        /*026c*/ 	.short	0x010a
        /*026e*/ 	.byte	0x3f
	.zero		1


	//   ....[30]....
        /*0270*/ 	.word	0x0000f8c0
        /*0274*/ 	.word	0x00000003
        /*0278*/ 	.word	0x00000000
        /*027c*/ 	.short	0x010a
        /*027e*/ 	.byte	0x3f
	.zero		1


	//----- nvinfo : EIATTR_NUM_MBARRIERS
	.align		4
.L_276:
        /*0280*/ 	.byte	0x03, 0x38
        /*0282*/ 	.short	0x0007


	//----- nvinfo : EIATTR_EXIT_INSTR_OFFSETS
	.align		4
        /*0284*/ 	.byte	0x04, 0x1c
        /*0286*/ 	.short	(.L_278 - .L_277)


	//   ....[0]....
.L_277:
        /*0288*/ 	.word	0x0000f620


	//----- nvinfo : EIATTR_MAX_THREADS
	.align		4
.L_278:
        /*028c*/ 	.byte	0x04, 0x05
        /*028e*/ 	.short	(.L_280 - .L_279)
.L_279:
        /*0290*/ 	.word	0x00000180
        /*0294*/ 	.word	0x00000001
        /*0298*/ 	.word	0x00000001


	//----- nvinfo : EIATTR_CRS_STACK_SIZE
	.align		4
.L_280:
        /*029c*/ 	.byte	0x04, 0x1e
        /*029e*/ 	.short	(.L_282 - .L_281)
.L_281:
        /*02a0*/ 	.word	0x00000000


	//----- nvinfo : EIATTR_CBANK_PARAM_SIZE
	.align		4
.L_282:
        /*02a4*/ 	.byte	0x03, 0x19
        /*02a6*/ 	.short	0x06f0


	//----- nvinfo : EIATTR_PARAM_CBANK
	.align		4
        /*02a8*/ 	.byte	0x04, 0x0a
        /*02aa*/ 	.short	(.L_284 - .L_283)
	.align		4
.L_283:
        /*02ac*/ 	.word	index@(.nv.constant0._ZN7cutlass13device_kernelIN5flash11enable_sm90INS1_16FlashAttnBwdSm90INS1_25CollectiveMainloopBwdSm90ILi2ELi1ELi1EN4cute5tupleIJNS5_1CILi1EEES8_S8_EEENS6_IJNS7_ILi64EEENS7_ILi80EEENS7_ILi256EEEEEENS_10bfloat16_tEfNS_4arch4Sm90ELb0ELb1ELb0ELb1ELb0ELb0ELb1ELb1ELi2ELi1ELi1ELi1ELb0EEENS1_21CollectiveEpilogueBwdISD_SE_SG_Li256ELb1ELb1ELi2EEENS1_19SingleTileSchedulerILb1ELb0ELb0ELi80EEEEEEEEEvNT_6ParamsE)
        /*02b0*/ 	.short	0x0210
        /*02b2*/ 	.short	0x06f0


	//----- nvinfo : EIATTR_SW_WAR
	.align		4
.L_284:
        /*02b4*/ 	.byte	0x04, 0x36
        /*02b6*/ 	.short	(.L_286 - .L_285)
.L_285:
        /*02b8*/ 	.word	0x00000008
.L_286:


//--------------------- .nv.info._ZN7cutlass13device_kernelIN5flash11enable_sm90INS1_16FlashAttnBwdSm90INS1_25CollectiveMainloopBwdSm90ILi2ELi1ELi1EN4cute5tupleIJNS5_1CILi1EEES8_S8_EEENS6_IJNS7_ILi64EEENS7_ILi80EEENS7_ILi256EEEEEENS_10bfloat16_tEfNS_4arch4Sm90ELb0ELb1ELb0ELb1ELb0ELb0ELb1ELb1ELi2ELi1ELi1ELi1ELb0EEENS1_24CollectiveEpilogueBwdGQAISD_fSG_Li256ELb1ELb0EEENS1_19SingleTileSchedulerILb1ELb0ELb0ELi80EEEEEEEEEvNT_6ParamsE --------------------------
	.section	.nv.info._ZN7cutlass13device_kernelIN5flash11enable_sm90INS1_16FlashAttnBwdSm90INS1_25CollectiveMainloopBwdSm90ILi2ELi1ELi1EN4cute5tupleIJNS5_1CILi1EEES8_S8_EEENS6_IJNS7_ILi64EEENS7_ILi80EEENS7_ILi256EEEEEENS_10bfloat16_tEfNS_4arch4Sm90ELb0ELb1ELb0ELb1ELb0ELb0ELb1ELb1ELi2ELi1ELi1ELi1ELb0EEENS1_24CollectiveEpilogueBwdGQAISD_fSG_Li256ELb1ELb0EEENS1_19SingleTileSchedulerILb1ELb0ELb0ELi80EEEEEEEEEvNT_6ParamsE,"",@"SHT_CUDA_INFO"
	.sectionflags	@""
	.align	4


	//----- nvinfo : EIATTR_CUDA_API_VERSION
	.align		4
        /*0000*/ 	.byte	0x04, 0x37
        /*0002*/ 	.short	(.L_288 - .L_287)
.L_287:
        /*0004*/ 	.word	0x00000082


	//----- nvinfo : EIATTR_KPARAM_INFO
	.align		4
.L_288:
        /*0008*/ 	.byte	0x04, 0x17
        /*000a*/ 	.short	(.L_290 - .L_289)
.L_289:
        /*000c*/ 	.word	0x00000000
        /*0010*/ 	.short	0x0000
        /*0012*/ 	.short	0x0070
        /*0014*/ 	.byte	0x00, 0xf0, 0x01, 0x1a


	//----- nvinfo : EIATTR_SPARSE_MMA_MASK
	.align		4
.L_290:
        /*0018*/ 	.byte	0x03, 0x50
        /*001a*/ 	.short	0x0000


	//----- nvinfo : EIATTR_MAXREG_COUNT
	.align		4
        /*001c*/ 	.byte	0x03, 0x1b
        /*001e*/ 	.short	0x00a8


	//----- nvinfo : EIATTR_NUM_BARRIERS
	.align		4
        /*0020*/ 	.byte	0x02, 0x4c
        /*0022*/ 	.byte	0x0a
	.zero		1


	//----- nvinfo : EIATTR_ANNOTATIONS
	.align		4
        /*0024*/ 	.byte	0x04, 0x55
        /*0026*/ 	.short	(.L_292 - .L_291)


	//   ....[0]....
.L_291:
        /*0028*/ 	.word	0x00000001
        /*002c*/ 	.byte	0xc0, 0x02, 0x00, 0x00, 0x01, 0x00, 0x00, 0x00, 0x90, 0x07, 0x00, 0x00, 0x01, 0x00, 0x00, 0x00
        /*003c*/ 	.byte	0x60, 0x12, 0x00, 0x00, 0x01, 0x00, 0x00, 0x00, 0x70, 0x12, 0x00, 0x00, 0x01, 0x00, 0x00, 0x00
        /*004c*/ 	.byte	0x20, 0x90, 0x00, 0x00, 0x01, 0x00, 0x00, 0x00, 0xd0, 0xba, 0x00, 0x00


	//----- nvinfo : EIATTR_MERCURY_ISA_VERSION
	.align		4
.L_292:
        /*0058*/ 	.byte	0x03, 0x5f
        /*005a*/ 	.short	0x0101


	//----- nvinfo : EIATTR_INT_WARP_WIDE_INSTR_OFFSETS
	.align		4
        /*005c*/ 	.byte	0x04, 0x31
        /*005e*/ 	.short	(.L_294 - .L_293)


	//   ....[0]....
.L_293:
        /*0060*/ 	.word	0x00000190


	//   ....[1]....
        /*0064*/ 	.word	0x000001c0


	//----- nvinfo : EIATTR_COOP_GROUP_MASK_REGIDS
	.align		4
.L_294:
        /*0068*/ 	.byte	0x04, 0x29
        /*006a*/ 	.short	(.L_296 - .L_295)


	//   ....[0]....
.L_295:
        /*006c*/ 	.word	0xffffffff


	//   ....[1]....
        /*0070*/ 	.word	0xffffffff


	//   ....[2]....
        /*0074*/ 	.word	0xffffffff


	//   ....[3]....
        /*0078*/ 	.word	0xffffffff


	//   ....[4]....
        /*007c*/ 	.word	0xffffffff


	//   ....[5]....
        /*0080*/ 	.word	0xffffffff


	//----- nvinfo : EIATTR_COOP_GROUP_INSTR_OFFSETS
	.align		4
.L_296:
        /*0084*/ 	.byte	0x04, 0x28
        /*0086*/ 	.short	(.L_298 - .L_297)


	//   ....[0]....
.L_297:
        /*0088*/ 	.word	0x00000060


	//   ....[1]....
        /*008c*/ 	.word	0x000001a0


	//   ....[2]....
        /*0090*/ 	.word	0x00000220


	//   ....[3]....
        /*0094*/ 	.word	0x00000400


	//   ....[4]....
        /*0098*/ 	.word	0x00001220


	//   ....[5]....
        /*009c*/ 	.word	0x000099b0


	//----- nvinfo : EIATTR_REG_RECONFIG
	.align		4
.L_298:
        /*00a0*/ 	.byte	0x01, 0x54
	.zero		2


	//----- nvinfo : EIATTR_MBARRIER_INSTR_OFFSETS
	.align		4
        /*00a4*/ 	.byte	0x04, 0x39
        /*00a6*/ 	.short	(.L_300 - .L_299)


	//   ....[0]....
.L_299:
        /*00a8*/ 	.word	0x00000290
        /*00ac*/ 	.word	0x000000ff
        /*00b0*/ 	.word	0x00031800
        /*00b4*/ 	.short	0x0100
        /*00b6*/ 	.byte	0x06
	.zero		1


	//   ....[1]....
        /*00b8*/ 	.word	0x000003b0
        /*00bc*/ 	.word	0x000000ff
        /*00c0*/ 	.word	0x00031810
        /*00c4*/ 	.short	0x0100
        /*00c6*/ 	.byte	0x08
	.zero		1


	//   ....[2]....
        /*00c8*/ 	.word	0x000003c0
        /*00cc*/ 	.word	0x000000ff
        /*00d0*/ 	.word	0x00031820
        /*00d4*/ 	.short	0x0100
        /*00d6*/ 	.byte	0x08
	.zero		1


	//   ....[3]....
        /*00d8*/ 	.word	0x000003d0
        /*00dc*/ 	.word	0x000000ff
        /*00e0*/ 	.word	0x00031818
        /*00e4*/ 	.short	0x0100
        /*00e6*/ 	.byte	0x08
	.zero		1


	//   ....[4]....
        /*00e8*/ 	.word	0x000003e0
        /*00ec*/ 	.word	0x000000ff
        /*00f0*/ 	.word	0x00031828
        /*00f4*/ 	.short	0x0100
        /*00f6*/ 	.byte	0x08
	.zero		1


	//   ....[5]....
        /*00f8*/ 	.word	0x00000510
        /*00fc*/ 	.word	0x000000ff
        /*0100*/ 	.word	0x00031830
        /*0104*/ 	.short	0x0100
        /*0106*/ 	.byte	0x08
	.zero		1


	//   ....[6]....
        /*0108*/ 	.word	0x00000520
        /*010c*/ 	.word	0x000000ff
        /*0110*/ 	.word	0x00031838
        /*0114*/ 	.short	0x0100
        /*0116*/ 	.byte	0x08
	.zero		1


	//   ....[7]....
        /*0118*/ 	.word	0x00001200
        /*011c*/ 	.word	0x00000011
        /*0120*/ 	.word	0x00031800
        /*0124*/ 	.short	0x010a
        /*0126*/ 	.byte	0x3f
	.zero		1


	//   ....[8]....
        /*0128*/ 	.word	0x00001240
        /*012c*/ 	.word	0x00000011
        /*0130*/ 	.word	0x00031800
        /*0134*/ 	.short	0x010a
        /*0136*/ 	.byte	0x3f
	.zero		1


	//   ....[9]....
        /*0138*/ 	.word	0x00001c20
        /*013c*/ 	.word	0x00000010
        /*0140*/ 	.word	0x00031810
        /*0144*/ 	.short	0x010a
        /*0146*/ 	.byte	0x3f
	.zero		1


	//   ....[10]....
        /*0148*/ 	.word	0x00001ce0
        /*014c*/ 	.word	0x00000010
        /*0150*/ 	.word	0x00031810
        /*0154*/ 	.short	0x010a
        /*0156*/ 	.byte	0x3f
	.zero		1


	//   ....[11]....
        /*0158*/ 	.word	0x000038a0
        /*015c*/ 	.word	0x00000011
        /*0160*/ 	.word	0x00031830
        /*0164*/ 	.short	0x010a
        /*0166*/ 	.byte	0x3f
	.zero		1


	//   ....[12]....
        /*0168*/ 	.word	0x00003960
        /*016c*/ 	.word	0x00000011
        /*0170*/ 	.word	0x00031830
        /*0174*/ 	.short	0x010a
        /*0176*/ 	.byte	0x3f
	.zero		1


	//   ....[13]....
        /*0178*/ 	.word	0x000083b0
        /*017c*/ 	.word	0x00000018
        /*0180*/ 	.word	0x00000000
        /*0184*/ 	.short	0x0101
        /*0186*/ 	.byte	0x3f
	.zero		1


	//   ....[14]....
        /*0188*/ 	.word	0x00008ab0
        /*018c*/ 	.word	0x00000010
        /*0190*/ 	.word	0x00000000
        /*0194*/ 	.short	0x0101
        /*0196*/ 	.byte	0x3f
	.zero		1


	//   ....[15]....
        /*0198*/ 	.word	0x0000a460
        /*019c*/ 	.word	0x00000006
        /*01a0*/ 	.word	0x00031820
        /*01a4*/ 	.short	0x010a
        /*01a6*/ 	.byte	0x3f
	.zero		1


	//   ....[16]....
        /*01a8*/ 	.word	0x0000aea0
        /*01ac*/ 	.word	0x00000006
        /*01b0*/ 	.word	0x00031838
        /*01b4*/ 	.short	0x010a
        /*01b6*/ 	.byte	0x3f
	.zero		1


	//   ....[17]....
        /*01b8*/ 	.word	0x0000b1f0
        /*01bc*/ 	.word	0x00000014
        /*01c0*/ 	.word	0x00031820
        /*01c4*/ 	.short	0x010a
        /*01c6*/ 	.byte	0x3f
	.zero		1


	//   ....[18]....
        /*01c8*/ 	.word	0x0000b630
        /*01cc*/ 	.word	0x00000006
        /*01d0*/ 	.word	0x00031838
        /*01d4*/ 	.short	0x010a
        /*01d6*/ 	.byte	0x3f
	.zero		1


	//   ....[19]....
        /*01d8*/ 	.word	0x0000bba0
        /*01dc*/ 	.word	0x00000005
        /*01e0*/ 	.word	0x00000000
        /*01e4*/ 	.short	0x010a
        /*01e6*/ 	.byte	0x3f
	.zero		1


	//   ....[20]....
        /*01e8*/ 	.word	0x0000bc30
        /*01ec*/ 	.word	0x00000003
        /*01f0*/ 	.word	0x00000000
        /*01f4*/ 	.short	0x010a
        /*01f6*/ 	.byte	0x3f
	.zero		1


	//   ....[21]....
        /*01f8*/ 	.word	0x0000bc80
        /*01fc*/ 	.word	0x00000002
        /*0200*/ 	.word	0x00031838
        /*0204*/ 	.short	0x010a
        /*0206*/ 	.byte	0x3f
	.zero		1


	//   ....[22]....
        /*0208*/ 	.word	0x0000bce0
        /*020c*/ 	.word	0x00000011
        /*0210*/ 	.word	0x00031800
        /*0214*/ 	.short	0x010a
        /*0216*/ 	.byte	0x3f
	.zero		1


	//   ....[23]....
        /*0218*/ 	.word	0x0000bd30
        /*021c*/ 	.word	0x00000010
        /*0220*/ 	.word	0x00031810
        /*0224*/ 	.short	0x010a
        /*0226*/ 	.byte	0x3f
	.zero		1


	//   ....[24]....
        /*0228*/ 	.word	0x0000bd80
        /*022c*/ 	.word	0x00000011
        /*0230*/ 	.word	0x00031830
        /*0234*/ 	.short	0x010a
        /*0236*/ 	.byte	0x3f
	.zero		1


	//   ....[25]....
        /*0238*/ 	.word	0x0000bdd0
        /*023c*/ 	.word	0x00000006
        /*0240*/ 	.word	0x00031820
        /*0244*/ 	.short	0x010a
        /*0246*/ 	.byte	0x3f
	.zero		1


	//   ....[26]....
        /*0248*/ 	.word	0x0000be20
        /*024c*/ 	.word	0x00000006
        /*0250*/ 	.word	0x00031838
        /*0254*/ 	.short	0x010a
        /*0256*/ 	.byte	0x3f
	.zero		1


	//   ....[27]....
        /*0258*/ 	.word	0x0000be80
        /*025c*/ 	.word	0x00000014
        /*0260*/ 	.word	0x00031820
        /*0264*/ 	.short	0x010a
        /*0266*/ 	.byte	0x3f
	.zero		1


	//   ....[28]....
        /*0268*/ 	.word	0x0000bed0
        /*026c*/ 	.word	0x00000006
        /*0270*/ 	.word	0x00031838
        /*0274*/ 	.short	0x010a
        /*0276*/ 	.byte	0x3f
	.zero		1


	//   ....[29]....
        /*0278*/ 	.word	0x0000bf20
        /*027c*/ 	.word	0x00000005
        /*0280*/ 	.word	0x00000000
        /*0284*/ 	.short	0x010a
        /*0286*/ 	.byte	0x3f
	.zero		1


	//   ....[30]....
        /*0288*/ 	.word	0x0000bf70
        /*028c*/ 	.word	0x00000003
        /*0290*/ 	.word	0x00000000
        /*0294*/ 	.short	0x010a
        /*0296*/ 	.byte	0x3f
	.zero		1


	//----- nvinfo : EIATTR_NUM_MBARRIERS
	.align		4
.L_300:
        /*0298*/ 	.byte	0x03, 0x38
        /*029a*/ 	.short	0x0007


	//----- nvinfo : EIATTR_EXIT_INSTR_OFFSETS
	.align		4
        /*029c*/ 	.byte	0x04, 0x1c
        /*029e*/ 	.short	(.L_302 - .L_301)


	//   ....[0]....
.L_301:
        /*02a0*/ 	.word	0x0000bcd0


	//----- nvinfo : EIATTR_MAX_THREADS
	.align		4
.L_302:
        /*02a4*/ 	.byte	0x04, 0x05
        /*02a6*/ 	.short	(.L_304 - .L_303)
.L_303:
        /*02a8*/ 	.word	0x00000180
        /*02ac*/ 	.word	0x00000001
        /*02b0*/ 	.word	0x00000001


	//----- nvinfo : EIATTR_CRS_STACK_SIZE
	.align		4
.L_304:
        /*02b4*/ 	.byte	0x04, 0x1e
        /*02b6*/ 	.short	(.L_306 - .L_305)
.L_305:
        /*02b8*/ 	.word	0x00000000


	//----- nvinfo : EIATTR_CBANK_PARAM_SIZE
	.align		4
.L_306:
        /*02bc*/ 	.byte	0x03, 0x19
        /*02be*/ 	.short	0x06f0


	//----- nvinfo : EIATTR_PARAM_CBANK
	.align		4
        /*02c0*/ 	.byte	0x04, 0x0a
        /*02c2*/ 	.short	(.L_308 - .L_307)
	.align		4
.L_307:
        /*02c4*/ 	.word	index@(.nv.constant0._ZN7cutlass13device_kernelIN5flash11enable_sm90INS1_16FlashAttnBwdSm90INS1_25CollectiveMainloopBwdSm90ILi2ELi1ELi1EN4cute5tupleIJNS5_1CILi1EEES8_S8_EEENS6_IJNS7_ILi64EEENS7_ILi80EEENS7_ILi256EEEEEENS_10bfloat16_tEfNS_4arch4Sm90ELb0ELb1ELb0ELb1ELb0ELb0ELb1ELb1ELi2ELi1ELi1ELi1ELb0EEENS1_24CollectiveEpilogueBwdGQAISD_fSG_Li256ELb1ELb0EEENS1_19SingleTileSchedulerILb1ELb0ELb0ELi80EEEEEEEEEvNT_6ParamsE)
        /*02c8*/ 	.short	0x0210
        /*02ca*/ 	.short	0x06f0


	//----- nvinfo : EIATTR_SW_WAR
	.align		4
.L_308:
        /*02cc*/ 	.byte	0x04, 0x36
        /*02ce*/ 	.short	(.L_310 - .L_309)
.L_309:
        /*02d0*/ 	.word	0x00000008
.L_310:


//--------------------- .nv.info._ZN7cutlass13device_kernelIN5flash11enable_sm90INS1_16FlashAttnBwdSm90INS1_25CollectiveMainloopBwdSm90ILi2ELi1ELi1EN4cute5tupleIJNS5_1CILi1EEES8_S8_EEENS6_IJNS7_ILi64EEENS7_ILi80EEENS7_ILi256EEEEEENS_10bfloat16_tEfNS_4arch4Sm90ELb1ELb0ELb0ELb0ELb0ELb0ELb1ELb1ELi2ELi1ELi1ELi1ELb0EEENS1_21CollectiveEpilogueBwdISD_SE_SG_Li256ELb0ELb1ELi2EEENS1_25SingleTileBwdLPTSchedulerILb0ELi80ELb0EEEEEEEEEvNT_6ParamsE --------------------------
	.section	.nv.info._ZN7cutlass13device_kernelIN5flash11enable_sm90INS1_16FlashAttnBwdSm90INS1_25CollectiveMainloopBwdSm90ILi2ELi1ELi1EN4cute5tupleIJNS5_1CILi1EEES8_S8_EEENS6_IJNS7_ILi64EEENS7_ILi80EEENS7_ILi256EEEEEENS_10bfloat16_tEfNS_4arch4Sm90ELb1ELb0ELb0ELb0ELb0ELb0ELb1ELb1ELi2ELi1ELi1ELi1ELb0EEENS1_21CollectiveEpilogueBwdISD_SE_SG_Li256ELb0ELb1ELi2EEENS1_25SingleTileBwdLPTSchedulerILb0ELi80ELb0EEEEEEEEEvNT_6ParamsE,"",@"SHT_CUDA_INFO"
	.sectionflags	@""
	.align	4


	//----- nvinfo : EIATTR_CUDA_API_VERSION
	.align		4
        /*0000*/ 	.byte	0x04, 0x37
        /*0002*/ 	.short	(.L_312 - .L_311)
.L_311:
        /*0004*/ 	.word	0x00000082


	//----- nvinfo : EIATTR_KPARAM_INFO
	.align		4
.L_312:
        /*0008*/ 	.byte	0x04, 0x17
        /*000a*/ 	.short	(.L_314 - .L_313)
.L_313:
        /*000c*/ 	.word	0x00000000
        /*0010*/ 	.short	0x0000
        /*0012*/ 	.short	0x0070
        /*0014*/ 	.byte	0x00, 0xf0, 0x01, 0x24


	//----- nvinfo : EIATTR_SPARSE_MMA_MASK
	.align		4
.L_314:
        /*0018*/ 	.byte	0x03, 0x50
        /*001a*/ 	.short	0x0000


	//----- nvinfo : EIATTR_MAXREG_COUNT
	.align		4
        /*001c*/ 	.byte	0x03, 0x1b
        /*001e*/ 	.short	0x00a8


	//----- nvinfo : EIATTR_NUM_BARRIERS
	.align		4
        /*0020*/ 	.byte	0x02, 0x4c
        /*0022*/ 	.byte	0x0a
	.zero		1


	//----- nvinfo : EIATTR_EXTERNS
	.align		4
        /*0024*/ 	.byte	0x04, 0x0f
        /*0026*/ 	.short	(.L_316 - .L_315)


	//   ....[0]....
	.align		4
.L_315:
        /*0028*/ 	.word	index@(__assertfail)


	//----- nvinfo : EIATTR_ANNOTATIONS
	.align		4
.L_316:
        /*002c*/ 	.byte	0x04, 0x55
        /*002e*/ 	.short	(.L_318 - .L_317)


	//   ....[0]....
.L_317:
        /*0030*/ 	.word	0x00000001
        /*0034*/ 	.byte	0x80, 0x13, 0x00, 0x00, 0x01, 0x00, 0x00, 0x00, 0xc0, 0x13, 0x00, 0x00, 0x01, 0x00, 0x00, 0x00
        /*0044*/ 	.byte	0x10, 0x3f, 0x00, 0x00, 0x01, 0x00, 0x00, 0x00, 0xc0, 0x3f, 0x00, 0x00, 0x01, 0x00, 0x00, 0x00
        /*0054*/ 	.byte	0x60, 0x46, 0x00, 0x00, 0x01, 0x00, 0x00, 0x00, 0xc0, 0xe0, 0x00, 0x00, 0x01, 0x00, 0x00, 0x00
        /*0064*/ 	.byte	0x40, 0xe1, 0x00, 0x00


	//----- nvinfo : EIATTR_MERCURY_ISA_VERSION
	.align		4
.L_318:
        /*0068*/ 	.byte	0x03, 0x5f
        /*006a*/ 	.short	0x0101


	//----- nvinfo : EIATTR_INT_WARP_WIDE_INSTR_OFFSETS
	.align		4
        /*006c*/ 	.byte	0x04, 0x31
        /*006e*/ 	.short	(.L_320 - .L_319)


	//   ....[0]....
.L_319:
        /*0070*/ 	.word	0x000001e0


	//   ....[1]....
        /*0074*/ 	.word	0x00000290


	//----- nvinfo : EIATTR_COOP_GROUP_MASK_REGIDS
	.align		4
.L_320:
        /*0078*/ 	.byte	0x04, 0x29
        /*007a*/ 	.short	(.L_322 - .L_321)


	//   ....[0]....
.L_321:
        /*007c*/ 	.word	0xffffffff


	//   ....[1]....
        /*0080*/ 	.word	0xffffffff


	//   ....[2]....
        /*0084*/ 	.word	0xffffffff


	//   ....[3]....
        /*0088*/ 	.word	0xffffffff


	//   ....[4]....
        /*008c*/ 	.word	0xffffffff


	//   ....[5]....
        /*0090*/ 	.word	0xffffffff


	//   ....[6]....
        /*0094*/ 	.word	0xffffffff


	//----- nvinfo : EIATTR_COOP_GROUP_INSTR_OFFSETS
	.align		4
.L_322:
        /*0098*/ 	.byte	0x04, 0x28
        /*009a*/ 	.short	(.L_324 - .L_323)


	//   ....[0]....
.L_323:
        /*009c*/ 	.word	0x00000060


	//   ....[1]....
        /*00a0*/ 	.word	0x000001f0


	//   ....[2]....
        /*00a4*/ 	.word	0x000002a0


	//   ....[3]....
        /*00a8*/ 	.word	0x00000400


	//   ....[4]....
        /*00ac*/ 	.word	0x00000f80


	//   ....[5]....
        /*00b0*/ 	.word	0x0000aee0


	//   ....[6]....
        /*00b4*/ 	.word	0x0000d120


	//----- nvinfo : EIATTR_REG_RECONFIG
	.align		4
.L_324:
        /*00b8*/ 	.byte	0x01, 0x54
	.zero		2


	//----- nvinfo : EIATTR_SYSCALL_OFFSETS
	.align		4
        /*00bc*/ 	.byte	0x04, 0x46
        /*00be*/ 	.short	(.L_326 - .L_325)


	//   ....[0]....
.L_325:
        /*00c0*/ 	.word	0x0000a900


	//   ....[1]....
        /*00c4*/ 	.word	0x0000aa40


	//   ....[2]....
        /*00c8*/ 	.word	0x0000ab60


	//   ....[3]....
        /*00cc*/ 	.word	0x0000ac80


	//----- nvinfo : EIATTR_MBARRIER_INSTR_OFFSETS
	.align		4
.L_326:
        /*00d0*/ 	.byte	0x04, 0x39
        /*00d2*/ 	.short	(.L_328 - .L_327)


	//   ....[0]....
.L_327:
        /*00d4*/ 	.word	0x000002c0
        /*00d8*/ 	.word	0x000000ff
        /*00dc*/ 	.word	0x00031800
        /*00e0*/ 	.short	0x0100
        /*00e2*/ 	.byte	0x06
	.zero		1


	//   ....[1]....
        /*00e4*/ 	.word	0x000003b0
        /*00e8*/ 	.word	0x000000ff
        /*00ec*/ 	.word	0x00031810
        /*00f0*/ 	.short	0x0100
        /*00f2*/ 	.byte	0x08
	.zero		1


	//   ....[2]....
        /*00f4*/ 	.word	0x000003c0
        /*00f8*/ 	.word	0x000000ff
        /*00fc*/ 	.word	0x00031820
        /*0100*/ 	.short	0x0100
        /*0102*/ 	.byte	0x08
	.zero		1


	//   ....[3]....
        /*0104*/ 	.word	0x000003d0
        /*0108*/ 	.word	0x000000ff
        /*010c*/ 	.word	0x00031818
        /*0110*/ 	.short	0x0100
        /*0112*/ 	.byte	0x08
	.zero		1


	//   ....[4]....
        /*0114*/ 	.word	0x000003e0
        /*0118*/ 	.word	0x000000ff
        /*011c*/ 	.word	0x00031828
        /*0120*/ 	.short	0x0100
        /*0122*/ 	.byte	0x08
	.zero		1


	//   ....[5]....
        /*0124*/ 	.word	0x00000510
        /*0128*/ 	.word	0x000000ff
        /*012c*/ 	.word	0x00031830
        /*0130*/ 	.short	0x0100
        /*0132*/ 	.byte	0x08
	.zero		1


	//   ....[6]....
        /*0134*/ 	.word	0x00000520
        /*0138*/ 	.word	0x000000ff
        /*013c*/ 	.word	0x00031838
        /*0140*/ 	.short	0x0100
        /*0142*/ 	.byte	0x08
	.zero		1


	//   ....[7]....
        /*0144*/ 	.word	0x00000f00
        /*0148*/ 	.word	0x00000011
        /*014c*/ 	.word	0x00031800
        /*0150*/ 	.short	0x010a
        /*0152*/ 	.byte	0x3f
	.zero		1


	//   ....[8]....
        /*0154*/ 	.word	0x00001000
        /*0158*/ 	.word	0x00000011
        /*015c*/ 	.word	0x00031800
        /*0160*/ 	.short	0x010a
        /*0162*/ 	.byte	0x3f
	.zero		1


	//   ....[9]....
        /*0164*/ 	.word	0x000018a0
        /*0168*/ 	.word	0x00000010
        /*016c*/ 	.word	0x00031810
        /*0170*/ 	.short	0x010a
        /*0172*/ 	.byte	0x3f
	.zero		1


	//   ....[10]....
        /*0174*/ 	.word	0x00001970
        /*0178*/ 	.word	0x00000010
        /*017c*/ 	.word	0x00031810
        /*0180*/ 	.short	0x010a
        /*0182*/ 	.byte	0x3f
	.zero		1


	//   ....[11]....
        /*0184*/ 	.word	0x00003ee0
        /*0188*/ 	.word	0x00000011
        /*018c*/ 	.word	0x00031830
        /*0190*/ 	.short	0x010a
        /*0192*/ 	.byte	0x3f
	.zero		1


	//   ....[12]....
        /*0194*/ 	.word	0x00003f90
        /*0198*/ 	.word	0x00000011
        /*019c*/ 	.word	0x00031830
        /*01a0*/ 	.short	0x010a
        /*01a2*/ 	.byte	0x3f
	.zero		1


	//   ....[13]....
        /*01a4*/ 	.word	0x00009870
        /*01a8*/ 	.word	0x00000018
        /*01ac*/ 	.word	0x00000000
        /*01b0*/ 	.short	0x0101
        /*01b2*/ 	.byte	0x3f
	.zero		1


	//   ....[14]....
        /*01b4*/ 	.word	0x0000a240
        /*01b8*/ 	.word	0x00000010
        /*01bc*/ 	.word	0x00000000
        /*01c0*/ 	.short	0x0101
        /*01c2*/ 	.byte	0x3f
	.zero		1


	//   ....[15]....
        /*01c4*/ 	.word	0x0000d7a0
        /*01c8*/ 	.word	0x00000007
        /*01cc*/ 	.word	0x00031820
        /*01d0*/ 	.short	0x010a
        /*01d2*/ 	.byte	0x3f
	.zero		1


	//   ....[16]....
        /*01d4*/ 	.word	0x0000e040
        /*01d8*/ 	.word	0x00000007
        /*01dc*/ 	.word	0x00031838
        /*01e0*/ 	.short	0x010a
        /*01e2*/ 	.byte	0x3f
	.zero		1


	//   ....[17]....
        /*01e4*/ 	.word	0x0000e3d0
        /*01e8*/ 	.word	0x00000013
        /*01ec*/ 	.word	0x00031820
        /*01f0*/ 	.short	0x010a
        /*01f2*/ 	.byte	0x3f
	.zero		1


	//   ....[18]....
        /*01f4*/ 	.word	0x0000e7b0
        /*01f8*/ 	.word	0x00000007
        /*01fc*/ 	.word	0x00031838
        /*0200*/ 	.short	0x010a
        /*0202*/ 	.byte	0x3f
	.zero		1


	//   ....[19]....
        /*0204*/ 	.word	0x0000ec70
        /*0208*/ 	.word	0x00000003
        /*020c*/ 	.word	0x00000000
        /*0210*/ 	.short	0x010a
        /*0212*/ 	.byte	0x3f
	.zero		1


	//   ....[20]....
        /*0214*/ 	.word	0x0000ed00
        /*0218*/ 	.word	0x00000011
        /*021c*/ 	.word	0x00000000
        /*0220*/ 	.short	0x010a
        /*0222*/ 	.byte	0x3f
	.zero		1


	//   ....[21]....
        /*0224*/ 	.word	0x0000ed50
        /*0228*/ 	.word	0x00000005
        /*022c*/ 	.word	0x00031838
        /*0230*/ 	.short	0x010a
        /*0232*/ 	.byte	0x3f
	.zero		1


	//   ....[22]....
        /*0234*/ 	.word	0x0000edb0
        /*0238*/ 	.word	0x00000011
        /*023c*/ 	.word	0x00031800
        /*0240*/ 	.short	0x010a
        /*0242*/ 	.byte	0x3f
	.zero		1


	//   ....[23]....
        /*0244*/ 	.word	0x0000ee00
        /*0248*/ 	.word	0x00000010
        /*024c*/ 	.word	0x00031810
        /*0250*/ 	.short	0x010a
        /*0252*/ 	.byte	0x3f
	.zero		1


	//   ....[24]....
        /*0254*/ 	.word	0x0000ee50
        /*0258*/ 	.word	0x00000011
        /*025c*/ 	.word	0x00031830
        /*0260*/ 	.short	0x010a
        /*0262*/ 	.byte	0x3f
	.zero		1


	//   ....[25]....
        /*0264*/ 	.word	0x0000eea0
        /*0268*/ 	.word	0x00000007
        /*026c*/ 	.word	0x00031820
        /*0270*/ 	.short	0x010a
        /*0272*/ 	.byte	0x3f
	.zero		1


	//   ....[26]....
        /*0274*/ 	.word	0x0000eef0
        /*0278*/ 	.word	0x00000007
        /*027c*/ 	.word	0x00031838
        /*0280*/ 	.short	0x010a
        /*0282*/ 	.byte	0x3f
	.zero		1


	//   ....[27]....
        /*0284*/ 	.word	0x0000ef50
        /*0288*/ 	.word	0x00000013
        /*028c*/ 	.word	0x00031820
        /*0290*/ 	.short	0x010a
        /*0292*/ 	.byte	0x3f
	.zero		1


	//   ....[28]....
        /*0294*/ 	.word	0x0000efa0
        /*0298*/ 	.word	0x00000007
        /*029c*/ 	.word	0x00031838
        /*02a0*/ 	.short	0x010a
        /*02a2*/ 	.byte	0x3f
	.zero		1


	//   ....[29]....
        /*02a4*/ 	.word	0x0000f070
        /*02a8*/ 	.word	0x00000003
        /*02ac*/ 	.word	0x00000000
        /*02b0*/ 	.short	0x010a
        /*02b2*/ 	.byte	0x3f
	.zero		1


	//   ....[30]....
        /*02b4*/ 	.word	0x0000f0c0
        /*02b8*/ 	.word	0x00000011
        /*02bc*/ 	.word	0x00000000
        /*02c0*/ 	.short	0x010a
        /*02c2*/ 	.byte	0x3f
	.zero		1


	//----- nvinfo : EIATTR_NUM_MBARRIERS
	.align		4
.L_328:
        /*02c4*/ 	.byte	0x03, 0x38
        /*02c6*/ 	.short	0x0007


	//----- nvinfo : EIATTR_EXIT_INSTR_OFFSETS
	.align		4
        /*02c8*/ 	.byte	0x04, 0x1c
        /*02ca*/ 	.short	(.L_330 - .L_329)


	//   ....[0]....
.L_329:
        /*02cc*/ 	.word	0x00000880


	//   ....[1]....
        /*02d0*/ 	.word	0x0000b7d0


	//   ....[2]....
        /*02d4*/ 	.word	0x0000d0d0


	//   ....[3]....
        /*02d8*/ 	.word	0x0000eda0


	//----- nvinfo : EIATTR_MAX_THREADS
	.align		4
.L_330:
        /*02dc*/ 	.byte	0x04, 0x05
        /*02de*/ 	.short	(.L_332 - .L_331)
.L_331:
        /*02e0*/ 	.word	0x00000180
        /*02e4*/ 	.word	0x00000001
        /*02e8*/ 	.word	0x00000001


	//----- nvinfo : EIATTR_CRS_STACK_SIZE
	.align		4
.L_332:
        /*02ec*/ 	.byte	0x04, 0x1e
        /*02ee*/ 	.short	(.L_334 - .L_333)
.L_333:
        /*02f0*/ 	.word	0x00000000


	//----- nvinfo : EIATTR_CBANK_PARAM_SIZE
	.align		4
.L_334:
        /*02f4*/ 	.byte	0x03, 0x19
        /*02f6*/ 	.short	0x0970


	//----- nvinfo : EIATTR_PARAM_CBANK
	.align		4
        /*02f8*/ 	.byte	0x04, 0x0a
        /*02fa*/ 	.short	(.L_336 - .L_335)
	.align		4
.L_335:
        /*02fc*/ 	.word	index@(.nv.constant0._ZN7cutlass13device_kernelIN5flash11enable_sm90INS1_16FlashAttnBwdSm90INS1_25CollectiveMainloopBwdSm90ILi2ELi1ELi1EN4cute5tupleIJNS5_1CILi1EEES8_S8_EEENS6_IJNS7_ILi64EEENS7_ILi80EEENS7_ILi256EEEEEENS_10bfloat16_tEfNS_4arch4Sm90ELb1ELb0ELb0ELb0ELb0ELb0ELb1ELb1ELi2ELi1ELi1ELi1ELb0EEENS1_21CollectiveEpilogueBwdISD_SE_SG_Li256ELb0ELb1ELi2EEENS1_25SingleTileBwdLPTSchedulerILb0ELi80ELb0EEEEEEEEEvNT_6ParamsE)
        /*0300*/ 	.short	0x0210
        /*0302*/ 	.short	0x0970


	//----- nvinfo : EIATTR_SW_WAR
	.align		4
.L_336:
        /*0304*/ 	.byte	0x04, 0x36
        /*0306*/ 	.short	(.L_338 - .L_337)
.L_337:
        /*0308*/ 	.word	0x00000008
.L_338:


//--------------------- .nv.info._ZN7cutlass13device_kernelIN5flash11enable_sm90INS1_16FlashAttnBwdSm90INS1_25CollectiveMainloopBwdSm90ILi2ELi1ELi1EN4cute5tupleIJNS5_1CILi1EEES8_S8_EEENS6_IJNS7_ILi64EEENS7_ILi80EEENS7_ILi256EEEEEENS_10bfloat16_tEfNS_4arch4Sm90ELb1ELb0ELb0ELb0ELb0ELb0ELb1ELb1ELi2ELi1ELi1ELi1ELb0EEENS1_24CollectiveEpilogueBwdGQAISD_fSG_Li256ELb0ELb0EEENS1_25SingleTileBwdLPTSchedulerILb0ELi80ELb0EEEEEEEEEvNT_6ParamsE --------------------------
	.section	.nv.info._ZN7cutlass13device_kernelIN5flash11enable_sm90INS1_16FlashAttnBwdSm90INS1_25CollectiveMainloopBwdSm90ILi2ELi1ELi1EN4cute5tupleIJNS5_1CILi1EEES8_S8_EEENS6_IJNS7_ILi64EEENS7_ILi80EEENS7_ILi256EEEEEENS_10bfloat16_tEfNS_4arch4Sm90ELb1ELb0ELb0ELb0ELb0ELb0ELb1ELb1ELi2ELi1ELi1ELi1ELb0EEENS1_24CollectiveEpilogueBwdGQAISD_fSG_Li256ELb0ELb0EEENS1_25SingleTileBwdLPTSchedulerILb0ELi80ELb0EEEEEEEEEvNT_6ParamsE,"",@"SHT_CUDA_INFO"
	.sectionflags	@""
	.align	4


	//----- nvinfo : EIATTR_CUDA_API_VERSION
	.align		4
        /*0000*/ 	.byte	0x04, 0x37
        /*0002*/ 	.short	(.L_340 - .L_339)
.L_339:
        /*0004*/ 	.word	0x00000082


	//----- nvinfo : EIATTR_KPARAM_INFO
	.align		4
.L_340:
        /*0008*/ 	.byte	0x04, 0x17
        /*000a*/ 	.short	(.L_342 - .L_341)
.L_341:
        /*000c*/ 	.word	0x00000000
        /*0010*/ 	.short	0x0000
        /*0012*/ 	.short	0x0070
        /*0014*/ 	.byte	0x00, 0xf0, 0x01, 0x1c


	//----- nvinfo : EIATTR_SPARSE_MMA_MASK
	.align		4
.L_342:
        /*0018*/ 	.byte	0x03, 0x50
        /*001a*/ 	.short	0x0000


	//----- nvinfo : EIATTR_MAXREG_COUNT
	.align		4
        /*001c*/ 	.byte	0x03, 0x1b
        /*001e*/ 	.short	0x00a8


	//----- nvinfo : EIATTR_NUM_BARRIERS
	.align		4
        /*0020*/ 	.byte	0x02, 0x4c
        /*0022*/ 	.byte	0x0a
	.zero		1


	//----- nvinfo : EIATTR_ANNOTATIONS
	.align		4
        /*0024*/ 	.byte	0x04, 0x55
        /*0026*/ 	.short	(.L_344 - .L_343)


	//   ....[0]....
.L_343:
        /*0028*/ 	.word	0x00000001
        /*002c*/ 	.byte	0xf0, 0x06, 0x00, 0x00, 0x01, 0x00, 0x00, 0x00, 0x90, 0x07, 0x00, 0x00, 0x01, 0x00, 0x00, 0x00
        /*003c*/ 	.byte	0x80, 0x08, 0x00, 0x00, 0x01, 0x00, 0x00, 0x00, 0xa0, 0x08, 0x00, 0x00, 0x01, 0x00, 0x00, 0x00
        /*004c*/ 	.byte	0x60, 0x10, 0x00, 0x00, 0x01, 0x00, 0x00, 0x00, 0x90, 0x10, 0x00, 0x00, 0x01, 0x00, 0x00, 0x00
        /*005c*/ 	.byte	0xd0, 0x86, 0x00, 0x00, 0x01, 0x00, 0x00, 0x00, 0x20, 0x87, 0x00, 0x00, 0x01, 0x00, 0x00, 0x00
        /*006c*/ 	.byte	0x00, 0x9f, 0x00, 0x00, 0x01, 0x00, 0x00, 0x00, 0x80, 0x9f, 0x00, 0x00


	//----- nvinfo : EIATTR_MERCURY_ISA_VERSION
	.align		4
.L_344:
        /*0078*/ 	.byte	0x03, 0x5f
        /*007a*/ 	.short	0x0101


	//----- nvinfo : EIATTR_INT_WARP_WIDE_INSTR_OFFSETS
	.align		4
        /*007c*/ 	.byte	0x04, 0x31
        /*007e*/ 	.short	(.L_346 - .L_345)


	//   ....[0]....
.L_345:
        /*0080*/ 	.word	0x00000180


	//   ....[1]....
        /*0084*/ 	.word	0x00000230


	//----- nvinfo : EIATTR_COOP_GROUP_MASK_REGIDS
	.align		4
.L_346:
        /*0088*/ 	.byte	0x04, 0x29
        /*008a*/ 	.short	(.L_348 - .L_347)


	//   ....[0]....
.L_347:
        /*008c*/ 	.word	0xffffffff


	//   ....[1]....
        /*0090*/ 	.word	0xffffffff


	//   ....[2]....
        /*0094*/ 	.word	0xffffffff


	//   ....[3]....
        /*0098*/ 	.word	0xffffffff


	//   ....[4]....
        /*009c*/ 	.word	0xffffffff


	//   ....[5]....
        /*00a0*/ 	.word	0xffffffff


	//----- nvinfo : EIATTR_COOP_GROUP_INSTR_OFFSETS
	.align		4
.L_348:
        /*00a4*/ 	.byte	0x04, 0x28
        /*00a6*/ 	.short	(.L_350 - .L_349)


	//   ....[0]....
.L_349:
        /*00a8*/ 	.word	0x00000060


	//   ....[1]....
        /*00ac*/ 	.word	0x00000190


	//   ....[2]....
        /*00b0*/ 	.word	0x00000240


	//   ....[3]....
        /*00b4*/ 	.word	0x000003a0


	//   ....[4]....
        /*00b8*/ 	.word	0x00000fc0


	//   ....[5]....
        /*00bc*/ 	.word	0x00008f70


	//----- nvinfo : EIATTR_REG_RECONFIG
	.align		4
.L_350:
        /*00c0*/ 	.byte	0x01, 0x54
	.zero		2


	//----- nvinfo : EIATTR_MBARRIER_INSTR_OFFSETS
	.align		4
        /*00c4*/ 	.byte	0x04, 0x39
        /*00c6*/ 	.short	(.L_352 - .L_351)


	//   ....[0]....
.L_351:
        /*00c8*/ 	.word	0x00000260
        /*00cc*/ 	.word	0x000000ff
        /*00d0*/ 	.word	0x00031800
        /*00d4*/ 	.short	0x0100
        /*00d6*/ 	.byte	0x06
	.zero		1


	//   ....[1]....
        /*00d8*/ 	.word	0x00000350
        /*00dc*/ 	.word	0x000000ff
        /*00e0*/ 	.word	0x00031810
        /*00e4*/ 	.short	0x0100
        /*00e6*/ 	.byte	0x08
	.zero		1


	//   ....[2]....
        /*00e8*/ 	.word	0x00000360
        /*00ec*/ 	.word	0x000000ff
        /*00f0*/ 	.word	0x00031820
        /*00f4*/ 	.short	0x0100
        /*00f6*/ 	.byte	0x08
	.zero		1


	//   ....[3]....
        /*00f8*/ 	.word	0x00000370
        /*00fc*/ 	.word	0x000000ff
        /*0100*/ 	.word	0x00031818
        /*0104*/ 	.short	0x0100
        /*0106*/ 	.byte	0x08
	.zero		1


	//   ....[4]....
        /*0108*/ 	.word	0x00000380
        /*010c*/ 	.word	0x000000ff
        /*0110*/ 	.word	0x00031828
        /*0114*/ 	.short	0x0100
        /*0116*/ 	.byte	0x08
	.zero		1


	//   ....[5]....
        /*0118*/ 	.word	0x000004b0
        /*011c*/ 	.word	0x000000ff
        /*0120*/ 	.word	0x00031830
        /*0124*/ 	.short	0x0100
        /*0126*/ 	.byte	0x08
	.zero		1


	//   ....[6]....
        /*0128*/ 	.word	0x000004c0
        /*012c*/ 	.word	0x000000ff
        /*0130*/ 	.word	0x00031838
        /*0134*/ 	.short	0x0100
        /*0136*/ 	.byte	0x08
	.zero		1


	//   ....[7]....
        /*0138*/ 	.word	0x00000f40
        /*013c*/ 	.word	0x00000011
        /*0140*/ 	.word	0x00031800
        /*0144*/ 	.short	0x010a
        /*0146*/ 	.byte	0x3f
	.zero		1


	//   ....[8]....
        /*0148*/ 	.word	0x00001040
        /*014c*/ 	.word	0x00000011
        /*0150*/ 	.word	0x00031800
        /*0154*/ 	.short	0x010a
        /*0156*/ 	.byte	0x3f
	.zero		1


	//   ....[9]....
        /*0158*/ 	.word	0x00001920
        /*015c*/ 	.word	0x00000010
        /*0160*/ 	.word	0x00031810
        /*0164*/ 	.short	0x010a
        /*0166*/ 	.byte	0x3f
	.zero		1


	//   ....[10]....
        /*0168*/ 	.word	0x000019e0
        /*016c*/ 	.word	0x00000010
        /*0170*/ 	.word	0x00031810
        /*0174*/ 	.short	0x010a
        /*0176*/ 	.byte	0x3f
	.zero		1


	//   ....[11]....
        /*0178*/ 	.word	0x00003570
        /*017c*/ 	.word	0x00000011
        /*0180*/ 	.word	0x00031830
        /*0184*/ 	.short	0x010a
        /*0186*/ 	.byte	0x3f
	.zero		1


	//   ....[12]....
        /*0188*/ 	.word	0x00003630
        /*018c*/ 	.word	0x00000011
        /*0190*/ 	.word	0x00031830
        /*0194*/ 	.short	0x010a
        /*0196*/ 	.byte	0x3f
	.zero		1


	//   ....[13]....
        /*0198*/ 	.word	0x00007a60
        /*019c*/ 	.word	0x00000018
        /*01a0*/ 	.word	0x00000000
        /*01a4*/ 	.short	0x0101
        /*01a6*/ 	.byte	0x3f
	.zero		1


	//   ....[14]....
        /*01a8*/ 	.word	0x00008160
        /*01ac*/ 	.word	0x00000010
        /*01b0*/ 	.word	0x00000000
        /*01b4*/ 	.short	0x0101
        /*01b6*/ 	.byte	0x3f
	.zero		1


	//   ....[15]....
        /*01b8*/ 	.word	0x000095e0
        /*01bc*/ 	.word	0x00000007
        /*01c0*/ 	.word	0x00031820
        /*01c4*/ 	.short	0x010a
        /*01c6*/ 	.byte	0x3f
	.zero		1


	//   ....[16]....
        /*01c8*/ 	.word	0x00009e80
        /*01cc*/ 	.word	0x00000007
        /*01d0*/ 	.word	0x00031838
        /*01d4*/ 	.short	0x010a
        /*01d6*/ 	.byte	0x3f
	.zero		1


	//   ....[17]....
        /*01d8*/ 	.word	0x0000a210
        /*01dc*/ 	.word	0x00000013
        /*01e0*/ 	.word	0x00031820
        /*01e4*/ 	.short	0x010a
        /*01e6*/ 	.byte	0x3f
	.zero		1


	//   ....[18]....
        /*01e8*/ 	.word	0x0000a5f0
        /*01ec*/ 	.word	0x00000007
        /*01f0*/ 	.word	0x00031838
        /*01f4*/ 	.short	0x010a
        /*01f6*/ 	.byte	0x3f
	.zero		1


	//   ....[19]....
        /*01f8*/ 	.word	0x0000aa90
        /*01fc*/ 	.word	0x00000003
        /*0200*/ 	.word	0x00000000
        /*0204*/ 	.short	0x010a
        /*0206*/ 	.byte	0x3f
	.zero		1


	//   ....[20]....
        /*0208*/ 	.word	0x0000ab20
        /*020c*/ 	.word	0x00000011
        /*0210*/ 	.word	0x00000000
        /*0214*/ 	.short	0x010a
        /*0216*/ 	.byte	0x3f
	.zero		1


	//   ....[21]....
        /*0218*/ 	.word	0x0000ab70
        /*021c*/ 	.word	0x00000004
        /*0220*/ 	.word	0x00031838
        /*0224*/ 	.short	0x010a
        /*0226*/ 	.byte	0x3f
	.zero		1


	//   ....[22]....
        /*0228*/ 	.word	0x0000abd0
        /*022c*/ 	.word	0x00000011
        /*0230*/ 	.word	0x00031800
        /*0234*/ 	.short	0x010a
        /*0236*/ 	.byte	0x3f
	.zero		1


	//   ....[23]....
        /*0238*/ 	.word	0x0000ac20
        /*023c*/ 	.word	0x00000010
        /*0240*/ 	.word	0x00031810
        /*0244*/ 	.short	0x010a
        /*0246*/ 	.byte	0x3f
	.zero		1


	//   ....[24]....
        /*0248*/ 	.word	0x0000ac70
        /*024c*/ 	.word	0x00000011
        /*0250*/ 	.word	0x00031830
        /*0254*/ 	.short	0x010a
        /*0256*/ 	.byte	0x3f
	.zero		1


	//   ....[25]....
        /*0258*/ 	.word	0x0000acc0
        /*025c*/ 	.word	0x00000007
        /*0260*/ 	.word	0x00031820
        /*0264*/ 	.short	0x010a
        /*0266*/ 	.byte	0x3f
	.zero		1


	//   ....[26]....
        /*0268*/ 	.word	0x0000ad10
        /*026c*/ 	.word	0x00000007
        /*0270*/ 	.word	0x00031838
        /*0274*/ 	.short	0x010a
        /*0276*/ 	.byte	0x3f
	.zero		1


	//   ....[27]....
        /*0278*/ 	.word	0x0000ad70
        /*027c*/ 	.word	0x00000013
        /*0280*/ 	.word	0x00031820
        /*0284*/ 	.short	0x010a
        /*0286*/ 	.byte	0x3f
	.zero		1


	//   ....[28]....
        /*0288*/ 	.word	0x0000adc0
        /*028c*/ 	.word	0x00000007
        /*0290*/ 	.word	0x00031838
        /*0294*/ 	.short	0x010a
        /*0296*/ 	.byte	0x3f
	.zero		1


	//   ....[29]....
        /*0298*/ 	.word	0x0000ae10
        /*029c*/ 	.word	0x00000003
        /*02a0*/ 	.word	0x00000000
        /*02a4*/ 	.short	0x010a
        /*02a6*/ 	.byte	0x3f
	.zero		1


	//   ....[30]....
        /*02a8*/ 	.word	0x0000ae60
        /*02ac*/ 	.word	0x00000011
        /*02b0*/ 	.word	0x00000000
        /*02b4*/ 	.short	0x010a
        /*02b6*/ 	.byte	0x3f
	.zero		1


	//----- nvinfo : EIATTR_NUM_MBARRIERS
	.align		4
.L_352:
        /*02b8*/ 	.byte	0x03, 0x38
        /*02ba*/ 	.short	0x0007


	//----- nvinfo : EIATTR_EXIT_INSTR_OFFSETS
	.align		4
        /*02bc*/ 	.byte	0x04, 0x1c
        /*02be*/ 	.short	(.L_354 - .L_353)


	//   ....[0]....
.L_353:
        /*02c0*/ 	.word	0x0000abc0


	//----- nvinfo : EIATTR_MAX_THREADS
	.align		4
.L_354:
        /*02c4*/ 	.byte	0x04, 0x05
        /*02c6*/ 	.short	(.L_356 - .L_355)
.L_355:
        /*02c8*/ 	.word	0x00000180
        /*02cc*/ 	.word	0x00000001
        /*02d0*/ 	.word	0x00000001


	//----- nvinfo : EIATTR_CRS_STACK_SIZE
	.align		4
.L_356:
        /*02d4*/ 	.byte	0x04, 0x1e
        /*02d6*/ 	.short	(.L_358 - .L_357)
.L_357:
        /*02d8*/ 	.word	0x00000000


	//----- nvinfo : EIATTR_CBANK_PARAM_SIZE
	.align		4
.L_358:
        /*02dc*/ 	.byte	0x03, 0x19
        /*02de*/ 	.short	0x0770


	//----- nvinfo : EIATTR_PARAM_CBANK
	.align		4
        /*02e0*/ 	.byte	0x04, 0x0a
        /*02e2*/ 	.short	(.L_360 - .L_359)
	.align		4
.L_359:
        /*02e4*/ 	.word	index@(.nv.constant0._ZN7cutlass13device_kernelIN5flash11enable_sm90INS1_16FlashAttnBwdSm90INS1_25CollectiveMainloopBwdSm90ILi2ELi1ELi1EN4cute5tupleIJNS5_1CILi1EEES8_S8_EEENS6_IJNS7_ILi64EEENS7_ILi80EEENS7_ILi256EEEEEENS_10bfloat16_tEfNS_4arch4Sm90ELb1ELb0ELb0ELb0ELb0ELb0ELb1ELb1ELi2ELi1ELi1ELi1ELb0EEENS1_24CollectiveEpilogueBwdGQAISD_fSG_Li256ELb0ELb0EEENS1_25SingleTileBwdLPTSchedulerILb0ELi80ELb0EEEEEEEEEvNT_6ParamsE)
        /*02e8*/ 	.short	0x0210
        /*02ea*/ 	.short	0x0770


	//----- nvinfo : EIATTR_SW_WAR
	.align		4
.L_360:
        /*02ec*/ 	.byte	0x04, 0x36
        /*02ee*/ 	.short	(.L_362 - .L_361)
.L_361:
        /*02f0*/ 	.word	0x00000008
.L_362:


//--------------------- .nv.info._ZN7cutlass13device_kernelIN5flash22FlashAttnBwdPreprocessIN4cute5tupleIJNS3_1CILi64EEENS5_ILi256EEEEEENS_10bfloat16_tEfNS_4arch4Sm90ELb1ELb0EEEEEvNT_6ParamsE --------------------------
	.section	.nv.info._ZN7cutlass13device_kernelIN5flash22FlashAttnBwdPreprocessIN4cute5tupleIJNS3_1CILi64EEENS5_ILi256EEEEEENS_10bfloat16_tEfNS_4arch4Sm90ELb1ELb0EEEEEvNT_6ParamsE,"",@"SHT_CUDA_INFO"
	.sectionflags	@""
	.align	4


	//----- nvinfo : EIATTR_CUDA_API_VERSION
	.align		4
        /*0000*/ 	.byte	0x04, 0x37
        /*0002*/ 	.short	(.L_364 - .L_363)
.L_363:
        /*0004*/ 	.word	0x00000082


	//----- nvinfo : EIATTR_KPARAM_INFO
	.align		4
.L_364:
        /*0008*/ 	.byte	0x04, 0x17
        /*000a*/ 	.short	(.L_366 - .L_365)
.L_365:
        /*000c*/ 	.word	0x00000000
        /*0010*/ 	.short	0x0000
        /*0012*/ 	.short	0x0000
        /*0014*/ 	.byte	0x00, 0xf0, 0xc1, 0x03


	//----- nvinfo : EIATTR_SPARSE_MMA_MASK
	.align		4
.L_366:
        /*0018*/ 	.byte	0x03, 0x50
        /*001a*/ 	.short	0x0000


	//----- nvinfo : EIATTR_MAXREG_COUNT
	.align		4
        /*001c*/ 	.byte	0x03, 0x1b
        /*001e*/ 	.short	0x0080


	//----- nvinfo : EIATTR_MERCURY_ISA_VERSION
	.align		4
        /*0020*/ 	.byte	0x03, 0x5f
        /*0022*/ 	.short	0x0101


	//----- nvinfo : EIATTR_COOP_GROUP_MASK_REGIDS
	.align		4
        /*0024*/ 	.byte	0x04, 0x29
        /*0026*/ 	.short	(.L_368 - .L_367)


	//   ....[0]....
.L_367:
        /*0028*/ 	.word	0xffffffff


	//   ....[1]....
        /*002c*/ 	.word	0xffffffff


	//   ....[2]....
        /*0030*/ 	.word	0xffffffff


	//   ....[3]....
        /*0034*/ 	.word	0xffffffff


	//   ....[4]....
        /*0038*/ 	.word	0xffffffff


	//   ....[5]....
        /*003c*/ 	.word	0xffffffff


	//   ....[6]....
        /*0040*/ 	.word	0xffffffff


	//   ....[7]....
        /*0044*/ 	.word	0xffffffff


	//   ....[8]....
        /*0048*/ 	.word	0xffffffff


	//   ....[9]....
        /*004c*/ 	.word	0xffffffff


	//   ....[10]....
        /*0050*/ 	.word	0xffffffff


	//   ....[11]....
        /*0054*/ 	.word	0xffffffff


	//   ....[12]....
        /*0058*/ 	.word	0xffffffff


	//   ....[13]....
        /*005c*/ 	.word	0xffffffff


	//   ....[14]....
        /*0060*/ 	.word	0xffffffff


	//   ....[15]....
        /*0064*/ 	.word	0xffffffff


	//----- nvinfo : EIATTR_COOP_GROUP_INSTR_OFFSETS
	.align		4
.L_368:
        /*0068*/ 	.byte	0x04, 0x28
        /*006a*/ 	.short	(.L_370 - .L_369)


	//   ....[0]....
.L_369:
        /*006c*/ 	.word	0x00001e70


	//   ....[1]....
        /*0070*/ 	.word	0x00001ea0


	//   ....[2]....
        /*0074*/ 	.word	0x00001ec0


	//   ....[3]....
        /*0078*/ 	.word	0x00001ed0


	//   ....[4]....
        /*007c*/ 	.word	0x00001f00


	//   ....[5]....
        /*0080*/ 	.word	0x00001f20


	//   ....[6]....
        /*0084*/ 	.word	0x00001f40


	//   ....[7]....
        /*0088*/ 	.word	0x00001f50


	//   ....[8]....
        /*008c*/ 	.word	0x00001f80


	//   ....[9]....
        /*0090*/ 	.word	0x00001fc0


	//   ....[10]....
        /*0094*/ 	.word	0x00001fe0


	//   ....[11]....
        /*0098*/ 	.word	0x00002010


	//   ....[12]....
        /*009c*/ 	.word	0x00002090


	//   ....[13]....
        /*00a0*/ 	.word	0x000020f0


	//   ....[14]....
        /*00a4*/ 	.word	0x00002120


	//   ....[15]....
        /*00a8*/ 	.word	0x00002160


	//----- nvinfo : EIATTR_EXIT_INSTR_OFFSETS
	.align		4
.L_370:
        /*00ac*/ 	.byte	0x04, 0x1c
        /*00ae*/ 	.short	(.L_372 - .L_371)


	//   ....[0]....
.L_371:
        /*00b0*/ 	.word	0x00002760


	//   ....[1]....
        /*00b4*/ 	.word	0x000027e0


	//----- nvinfo : EIATTR_MAX_THREADS
	.align		4
.L_372:
        /*00b8*/ 	.byte	0x04, 0x05
        /*00ba*/ 	.short	(.L_374 - .L_373)
.L_373:
        /*00bc*/ 	.word	0x00000100
        /*00c0*/ 	.word	0x00000001
        /*00c4*/ 	.word	0x00000001


	//----- nvinfo : EIATTR_CRS_STACK_SIZE
	.align		4
.L_374:
        /*00c8*/ 	.byte	0x04, 0x1e
        /*00ca*/ 	.short	(.L_376 - .L_375)
.L_375:
        /*00cc*/ 	.word	0x00000000


	//----- nvinfo : EIATTR_CBANK_PARAM_SIZE
	.align		4
.L_376:
        /*00d0*/ 	.byte	0x03, 0x19
        /*00d2*/ 	.short	0x00f0


	//----- nvinfo : EIATTR_PARAM_CBANK
	.align		4
        /*00d4*/ 	.byte	0x04, 0x0a
        /*00d6*/ 	.short	(.L_378 - .L_377)
	.align		4
.L_377:
        /*00d8*/ 	.word	index@(.nv.constant0._ZN7cutlass13device_kernelIN5flash22FlashAttnBwdPreprocessIN4cute5tupleIJNS3_1CILi64EEENS5_ILi256EEEEEENS_10bfloat16_tEfNS_4arch4Sm90ELb1ELb0EEEEEvNT_6ParamsE)
        /*00dc*/ 	.short	0x0210
        /*00de*/ 	.short	0x00f0


	//----- nvinfo : EIATTR_SW_WAR
	.align		4
.L_378:
        /*00e0*/ 	.byte	0x04, 0x36
        /*00e2*/ 	.short	(.L_380 - .L_379)
.L_379:
        /*00e4*/ 	.word	0x00000008
.L_380:


//--------------------- .nv.info._ZN7cutlass13device_kernelIN5flash11enable_sm90INS1_16FlashAttnBwdSm90INS1_25CollectiveMainloopBwdSm90ILi2ELi1ELi1EN4cute5tupleIJNS5_1CILi1EEES8_S8_EEENS6_IJNS7_ILi64EEENS7_ILi80EEENS7_ILi256EEEEEENS_10bfloat16_tEfNS_4arch4Sm90ELb1ELb0ELb0ELb1ELb0ELb0ELb1ELb1ELi2ELi1ELi1ELi1ELb0EEENS1_21CollectiveEpilogueBwdISD_SE_SG_Li256ELb1ELb1ELi2EEENS1_25SingleTileBwdLPTSchedulerILb1ELi80ELb0EEEEEEEEEvNT_6ParamsE --------------------------
	.section	.nv.info._ZN7cutlass13device_kernelIN5flash11enable_sm90INS1_16FlashAttnBwdSm90INS1_25CollectiveMainloopBwdSm90ILi2ELi1ELi1EN4cute5tupleIJNS5_1CILi1EEES8_S8_EEENS6_IJNS7_ILi64EEENS7_ILi80EEENS7_ILi256EEEEEENS_10bfloat16_tEfNS_4arch4Sm90ELb1ELb0ELb0ELb1ELb0ELb0ELb1ELb1ELi2ELi1ELi1ELi1ELb0EEENS1_21CollectiveEpilogueBwdISD_SE_SG_Li256ELb1ELb1ELi2EEENS1_25SingleTileBwdLPTSchedulerILb1ELi80ELb0EEEEEEEEEvNT_6ParamsE,"",@"SHT_CUDA_INFO"
	.sectionflags	@""
	.align	4


	//----- nvinfo : EIATTR_CUDA_API_VERSION
	.align		4
        /*0000*/ 	.byte	0x04, 0x37
        /*0002*/ 	.short	(.L_382 - .L_381)
.L_381:
        /*0004*/ 	.word	0x00000082


	//----- nvinfo : EIATTR_KPARAM_INFO
	.align		4
.L_382:
        /*0008*/ 	.byte	0x04, 0x17
        /*000a*/ 	.short	(.L_384 - .L_383)
.L_383:
        /*000c*/ 	.word	0x00000000
        /*0010*/ 	.short	0x0000
        /*0012*/ 	.short	0x0070
        /*0014*/ 	.byte	0x00, 0xf0, 0x01, 0x1a


	//----- nvinfo : EIATTR_SPARSE_MMA_MASK
	.align		4
.L_384:
        /*0018*/ 	.byte	0x03, 0x50
        /*001a*/ 	.short	0x0000


	//----- nvinfo : EIATTR_MAXREG_COUNT
	.align		4
        /*001c*/ 	.byte	0x03, 0x1b
        /*001e*/ 	.short	0x00a8


	//----- nvinfo : EIATTR_NUM_BARRIERS
	.align		4
        /*0020*/ 	.byte	0x02, 0x4c
        /*0022*/ 	.byte	0x0a
	.zero		1


	//----- nvinfo : EIATTR_ANNOTATIONS
	.align		4
        /*0024*/ 	.byte	0x04, 0x55
        /*0026*/ 	.short	(.L_386 - .L_385)


	//   ....[0]....
.L_385:
        /*0028*/ 	.word	0x00000001
        /*002c*/ 	.byte	0xc0, 0x02, 0x00, 0x00, 0x01, 0x00, 0x00, 0x00, 0x40, 0x07, 0x00, 0x00, 0x01, 0x00, 0x00, 0x00
        /*003c*/ 	.byte	0xf0, 0x07, 0x00, 0x00, 0x01, 0x00, 0x00, 0x00, 0x10, 0x0a, 0x00, 0x00, 0x01, 0x00, 0x00, 0x00
        /*004c*/ 	.byte	0xd0, 0x0c, 0x00, 0x00, 0x01, 0x00, 0x00, 0x00, 0x50, 0x16, 0x00, 0x00, 0x01, 0x00, 0x00, 0x00
        /*005c*/ 	.byte	0x60, 0x16, 0x00, 0x00, 0x01, 0x00, 0x00, 0x00, 0x70, 0x16, 0x00, 0x00, 0x01, 0x00, 0x00, 0x00
        /*006c*/ 	.byte	0x30, 0x97, 0x00, 0x00, 0x01, 0x00, 0x00, 0x00, 0x70, 0x97, 0x00, 0x00, 0x01, 0x00, 0x00, 0x00
        /*007c*/ 	.byte	0x90, 0xb5, 0x00, 0x00, 0x01, 0x00, 0x00, 0x00, 0xc0, 0xb5, 0x00, 0x00, 0x01, 0x00, 0x00, 0x00
        /*008c*/ 	.byte	0x40, 0xf3, 0x00, 0x00


	//----- nvinfo : EIATTR_MERCURY_ISA_VERSION
	.align		4
.L_386:
        /*0090*/ 	.byte	0x03, 0x5f
        /*0092*/ 	.short	0x0101


	//----- nvinfo : EIATTR_INT_WARP_WIDE_INSTR_OFFSETS
	.align		4
        /*0094*/ 	.byte	0x04, 0x31
        /*0096*/ 	.short	(.L_388 - .L_387)


	//   ....[0]....
.L_387:
        /*0098*/ 	.word	0x00000190


	//   ....[1]....
        /*009c*/ 	.word	0x000001c0


	//----- nvinfo : EIATTR_COOP_GROUP_MASK_REGIDS
	.align		4
.L_388:
        /*00a0*/ 	.byte	0x04, 0x29
        /*00a2*/ 	.short	(.L_390 - .L_389)


	//   ....[0]....
.L_389:
        /*00a4*/ 	.word	0xffffffff


	//   ....[1]....
        /*00a8*/ 	.word	0xffffffff


	//   ....[2]....
        /*00ac*/ 	.word	0xffffffff


	//   ....[3]....
        /*00b0*/ 	.word	0xffffffff


	//   ....[4]....
        /*00b4*/ 	.word	0xffffffff


	//   ....[5]....
        /*00b8*/ 	.word	0xffffffff


	//----- nvinfo : EIATTR_COOP_GROUP_INSTR_OFFSETS
	.align		4
.L_390:
        /*00bc*/ 	.byte	0x04, 0x28
        /*00be*/ 	.short	(.L_392 - .L_391)


	//   ....[0]....
.L_391:
        /*00c0*/ 	.word	0x00000060


	//   ....[1]....
        /*00c4*/ 	.word	0x000001a0


	//   ....[2]....
        /*00c8*/ 	.word	0x00000220


	//   ....[3]....
        /*00cc*/ 	.word	0x00000400


	//   ....[4]....
        /*00d0*/ 	.word	0x00001530


	//   ....[5]....
        /*00d4*/ 	.word	0x0000d040


	//----- nvinfo : EIATTR_REG_RECONFIG
	.align		4
.L_392:
        /*00d8*/ 	.byte	0x01, 0x54
	.zero		2


	//----- nvinfo : EIATTR_MBARRIER_INSTR_OFFSETS
	.align		4
        /*00dc*/ 	.byte	0x04, 0x39
        /*00de*/ 	.short	(.L_394 - .L_393)


	//   ....[0]....
.L_393:
        /*00e0*/ 	.word	0x00000290
        /*00e4*/ 	.word	0x000000ff
        /*00e8*/ 	.word	0x00031600
        /*00ec*/ 	.short	0x0100
        /*00ee*/ 	.byte	0x06
	.zero		1


	//   ....[1]....
        /*00f0*/ 	.word	0x000003b0
        /*00f4*/ 	.word	0x000000ff
        /*00f8*/ 	.word	0x00031610
        /*00fc*/ 	.short	0x0100
        /*00fe*/ 	.byte	0x08
	.zero		1


	//   ....[2]....
        /*0100*/ 	.word	0x000003c0
        /*0104*/ 	.word	0x000000ff
        /*0108*/ 	.word	0x00031620
        /*010c*/ 	.short	0x0100
        /*010e*/ 	.byte	0x08
	.zero		1


	//   ....[3]....
        /*0110*/ 	.word	0x000003d0
        /*0114*/ 	.word	0x000000ff
        /*0118*/ 	.word	0x00031618
        /*011c*/ 	.short	0x0100
        /*011e*/ 	.byte	0x08
	.zero		1


	//   ....[4]....
        /*0120*/ 	.word	0x000003e0
        /*0124*/ 	.word	0x000000ff
        /*0128*/ 	.word	0x00031628
        /*012c*/ 	.short	0x0100
        /*012e*/ 	.byte	0x08
	.zero		1


	//   ....[5]....
        /*0130*/ 	.word	0x00000510
        /*0134*/ 	.word	0x000000ff
        /*0138*/ 	.word	0x00031630
        /*013c*/ 	.short	0x0100
        /*013e*/ 	.byte	0x08
	.zero		1


	//   ....[6]....
        /*0140*/ 	.word	0x00000520
        /*0144*/ 	.word	0x000000ff
        /*0148*/ 	.word	0x00031638
        /*014c*/ 	.short	0x0100
        /*014e*/ 	.byte	0x08
	.zero		1


	//   ....[7]....
        /*0150*/ 	.word	0x00001510
        /*0154*/ 	.word	0x000000e1
        /*0158*/ 	.word	0x00031600
        /*015c*/ 	.short	0x010a
        /*015e*/ 	.byte	0x3f
	.zero		1


	//   ....[8]....
        /*0160*/ 	.word	0x00001630
        /*0164*/ 	.word	0x000000e1
        /*0168*/ 	.word	0x00031600
        /*016c*/ 	.short	0x010a
        /*016e*/ 	.byte	0x3f
	.zero		1


	//   ....[9]....
        /*0170*/ 	.word	0x00001ea0
        /*0174*/ 	.word	0x000000e0
        /*0178*/ 	.word	0x00031610
        /*017c*/ 	.short	0x010a
        /*017e*/ 	.byte	0x3f
	.zero		1


	//   ....[10]....
        /*0180*/ 	.word	0x00001f60
        /*0184*/ 	.word	0x000000e0
        /*0188*/ 	.word	0x00031610
        /*018c*/ 	.short	0x010a
        /*018e*/ 	.byte	0x3f
	.zero		1


	//   ....[11]....
        /*0190*/ 	.word	0x00003af0
        /*0194*/ 	.word	0x000000e1
        /*0198*/ 	.word	0x00031630
        /*019c*/ 	.short	0x010a
        /*019e*/ 	.byte	0x3f
	.zero		1


	//   ....[12]....
        /*01a0*/ 	.word	0x00003bb0
        /*01a4*/ 	.word	0x000000e1
        /*01a8*/ 	.word	0x00031630
        /*01ac*/ 	.short	0x010a
        /*01ae*/ 	.byte	0x3f
	.zero		1


	//   ....[13]....
        /*01b0*/ 	.word	0x00008070
        /*01b4*/ 	.word	0x00000018
        /*01b8*/ 	.word	0x00000000
        /*01bc*/ 	.short	0x0101
        /*01be*/ 	.byte	0x3f
	.zero		1


	//   ....[14]....
        /*01c0*/ 	.word	0x00008770
        /*01c4*/ 	.word	0x000000e0
        /*01c8*/ 	.word	0x00000000
        /*01cc*/ 	.short	0x0101
        /*01ce*/ 	.byte	0x3f
	.zero		1


	//   ....[15]....
        /*01d0*/ 	.word	0x0000dca0
        /*01d4*/ 	.word	0x00000006
        /*01d8*/ 	.word	0x00031620
        /*01dc*/ 	.short	0x010a
        /*01de*/ 	.byte	0x3f
	.zero		1


	//   ....[16]....
        /*01e0*/ 	.word	0x0000e710
        /*01e4*/ 	.word	0x00000006
        /*01e8*/ 	.word	0x00031638
        /*01ec*/ 	.short	0x010a
        /*01ee*/ 	.byte	0x3f
	.zero		1


	//   ....[17]....
        /*01f0*/ 	.word	0x0000ea60
        /*01f4*/ 	.word	0x00000014
        /*01f8*/ 	.word	0x00031620
        /*01fc*/ 	.short	0x010a
        /*01fe*/ 	.byte	0x3f
	.zero		1


	//   ....[18]....
        /*0200*/ 	.word	0x0000eea0
        /*0204*/ 	.word	0x00000006
        /*0208*/ 	.word	0x00031638
        /*020c*/ 	.short	0x010a
        /*020e*/ 	.byte	0x3f
	.zero		1


	//   ....[19]....
        /*0210*/ 	.word	0x0000f410
        /*0214*/ 	.word	0x00000005
        /*0218*/ 	.word	0x00000000
        /*021c*/ 	.short	0x010a
        /*021e*/ 	.byte	0x3f
	.zero		1


	//   ....[20]....
        /*0220*/ 	.word	0x0000f4a0
        /*0224*/ 	.word	0x00000003
        /*0228*/ 	.word	0x00000000
        /*022c*/ 	.short	0x010a
        /*022e*/ 	.byte	0x3f
	.zero		1


	//   ....[21]....
        /*0230*/ 	.word	0x0000f4f0
        /*0234*/ 	.word	0x00000002
        /*0238*/ 	.word	0x00031638
        /*023c*/ 	.short	0x010a
        /*023e*/ 	.byte	0x3f
	.zero		1


	//   ....[22]....
        /*0240*/ 	.word	0x0000f550
        /*0244*/ 	.word	0x000000e1
        /*0248*/ 	.word	0x00031600
        /*024c*/ 	.short	0x010a
        /*024e*/ 	.byte	0x3f
	.zero		1


	//   ....[23]....
        /*0250*/ 	.word	0x0000f5a0
        /*0254*/ 	.word	0x000000e0
        /*0258*/ 	.word	0x00031610
        /*025c*/ 	.short	0x010a
        /*025e*/ 	.byte	0x3f
	.zero		1


	//   ....[24]....
        /*0260*/ 	.word	0x0000f5f0
        /*0264*/ 	.word	0x000000e1
        /*0268*/ 	.word	0x00031630
        /*026c*/ 	.short	0x010a
        /*026e*/ 	.byte	0x3f
	.zero		1


	//   ....[25]....
        /*0270*/ 	.word	0x0000f640
        /*0274*/ 	.word	0x00000006
        /*0278*/ 	.word	0x00031620
        /*027c*/ 	.short	0x010a
        /*027e*/ 	.byte	0x3f
	.zero		1


	//   ....[26]....
        /*0280*/ 	.word	0x0000f690
        /*0284*/ 	.word	0x00000006
        /*0288*/ 	.word	0x00031638
        /*028c*/ 	.short	0x010a
        /*028e*/ 	.byte	0x3f
	.zero		1


	//   ....[27]....
        /*0290*/ 	.word	0x0000f6f0
        /*0294*/ 	.word	0x00000014
        /*0298*/ 	.word	0x00031620
        /*029c*/ 	.short	0x010a
        /*029e*/ 	.byte	0x3f
	.zero		1


	//   ....[28]....
        /*02a0*/ 	.word	0x0000f740
        /*02a4*/ 	.word	0x00000006
        /*02a8*/ 	.word	0x00031638
        /*02ac*/ 	.short	0x010a
        /*02ae*/ 	.byte	0x3f
	.zero		1


	//   ....[29]....
        /*02b0*/ 	.word	0x0000f790
        /*02b4*/ 	.word	0x00000005
        /*02b8*/ 	.word	0x00000000
        /*02bc*/ 	.short	0x010a
        /*02be*/ 	.byte	0x3f
	.zero		1


	//   ....[30]....
        /*02c0*/ 	.word	0x0000f7e0
        /*02c4*/ 	.word	0x00000003
        /*02c8*/ 	.word	0x00000000
        /*02cc*/ 	.short	0x010a
        /*02ce*/ 	.byte	0x3f
	.zero		1


	//----- nvinfo : EIATTR_NUM_MBARRIERS
	.align		4
.L_394:
        /*02d0*/ 	.byte	0x03, 0x38
        /*02d2*/ 	.short	0x0007


	//----- nvinfo : EIATTR_EXIT_INSTR_OFFSETS
	.align		4
        /*02d4*/ 	.byte	0x04, 0x1c
        /*02d6*/ 	.short	(.L_396 - .L_395)


	//   ....[0]....
.L_395:
        /*02d8*/ 	.word	0x0000f540


	//----- nvinfo : EIATTR_MAX_THREADS
	.align		4
.L_396:
        /*02dc*/ 	.byte	0x04, 0x05
        /*02de*/ 	.short	(.L_398 - .L_397)
.L_397:
        /*02e0*/ 	.word	0x00000180
        /*02e4*/ 	.word	0x00000001
        /*02e8*/ 	.word	0x00000001


	//----- nvinfo : EIATTR_CRS_STACK_SIZE
	.align		4
.L_398:
        /*02ec*/ 	.byte	0x04, 0x1e
        /*02ee*/ 	.short	(.L_400 - .L_399)
.L_399:
        /*02f0*/ 	.word	0x00000000


	//----- nvinfo : EIATTR_CBANK_PARAM_SIZE
	.align		4
.L_400:
        /*02f4*/ 	.byte	0x03, 0x19
        /*02f6*/ 	.short	0x06f0


	//----- nvinfo : EIATTR_PARAM_CBANK
	.align		4
        /*02f8*/ 	.byte	0x04, 0x0a
        /*02fa*/ 	.short	(.L_402 - .L_401)
	.align		4
.L_401:
        /*02fc*/ 	.word	index@(.nv.constant0._ZN7cutlass13device_kernelIN5flash11enable_sm90INS1_16FlashAttnBwdSm90INS1_25CollectiveMainloopBwdSm90ILi2ELi1ELi1EN4cute5tupleIJNS5_1CILi1EEES8_S8_EEENS6_IJNS7_ILi64EEENS7_ILi80EEENS7_ILi256EEEEEENS_10bfloat16_tEfNS_4arch4Sm90ELb1ELb0ELb0ELb1ELb0ELb0ELb1ELb1ELi2ELi1ELi1ELi1ELb0EEENS1_21CollectiveEpilogueBwdISD_SE_SG_Li256ELb1ELb1ELi2EEENS1_25SingleTileBwdLPTSchedulerILb1ELi80ELb0EEEEEEEEEvNT_6ParamsE)
        /*0300*/ 	.short	0x0210
        /*0302*/ 	.short	0x06f0


	//----- nvinfo : EIATTR_SW_WAR
	.align		4
.L_402:
        /*0304*/ 	.byte	0x04, 0x36
        /*0306*/ 	.short	(.L_404 - .L_403)
.L_403:
        /*0308*/ 	.word	0x00000008
.L_404:


//--------------------- .nv.info._ZN7cutlass13device_kernelIN5flash32FlashAttnBwdPostprocessConvertdQIN4cute5tupleIJNS3_1CILi80EEENS5_ILi256EEEEEENS_10bfloat16_tEfNS_4arch4Sm90ELi256ENS3_8TiledMMAINS3_8MMA_AtomIJNS3_4SM904GMMA27MMA_64x16x16_F32BF16BF16_SSILNSF_5MajorE1ELSH_1ELNSF_7ScaleInE1ELSI_1EEEEEENS3_6LayoutINS4_IJNS5_ILi2EEENS5_ILi1EEESN_EEENS4_IJSN_NS5_ILi0EEESP_EEEEENS4_IJNS3_10UnderscoreESS_SS_EEEEELb1EEEEEvNT_6ParamsE --------------------------
	.section	.nv.info._ZN7cutlass13device_kernelIN5flash32FlashAttnBwdPostprocessConvertdQIN4cute5tupleIJNS3_1CILi80EEENS5_ILi256EEEEEENS_10bfloat16_tEfNS_4arch4Sm90ELi256ENS3_8TiledMMAINS3_8MMA_AtomIJNS3_4SM904GMMA27MMA_64x16x16_F32BF16BF16_SSILNSF_5MajorE1ELSH_1ELNSF_7ScaleInE1ELSI_1EEEEEENS3_6LayoutINS4_IJNS5_ILi2EEENS5_ILi1EEESN_EEENS4_IJSN_NS5_ILi0EEESP_EEEEENS4_IJNS3_10UnderscoreESS_SS_EEEEELb1EEEEEvNT_6ParamsE,"",@"SHT_CUDA_INFO"
	.sectionflags	@""
	.align	4


	//----- nvinfo : EIATTR_CUDA_API_VERSION
	.align		4
        /*0000*/ 	.byte	0x04, 0x37
        /*0002*/ 	.short	(.L_406 - .L_405)
.L_405:
        /*0004*/ 	.word	0x00000082


	//----- nvinfo : EIATTR_KPARAM_INFO
	.align		4
.L_406:
        /*0008*/ 	.byte	0x04, 0x17
        /*000a*/ 	.short	(.L_408 - .L_407)
.L_407:
        /*000c*/ 	.word	0x00000000
        /*0010*/ 	.short	0x0000
        /*0012*/ 	.short	0x0000
        /*0014*/ 	.byte	0x00, 0xf0, 0xc1, 0x01


	//----- nvinfo : EIATTR_SPARSE_MMA_MASK
	.align		4
.L_408:
        /*0018*/ 	.byte	0x03, 0x50
        /*001a*/ 	.short	0x0000


	//----- nvinfo : EIATTR_MAXREG_COUNT
	.align		4
        /*001c*/ 	.byte	0x03, 0x1b
        /*001e*/ 	.short	0x0080


	//----- nvinfo : EIATTR_NUM_BARRIERS
	.align		4
        /*0020*/ 	.byte	0x02, 0x4c
        /*0022*/ 	.byte	0x01
	.zero		1


	//----- nvinfo : EIATTR_MERCURY_ISA_VERSION
	.align		4
        /*0024*/ 	.byte	0x03, 0x5f
        /*0026*/ 	.short	0x0101


	//----- nvinfo : EIATTR_MBARRIER_INSTR_OFFSETS
	.align		4
        /*0028*/ 	.byte	0x04, 0x39
        /*002a*/ 	.short	(.L_410 - .L_409)


	//   ....[0]....
.L_409:
        /*002c*/ 	.word	0x00000490
        /*0030*/ 	.word	0x000000ff
        /*0034*/ 	.word	0x0001e000
        /*0038*/ 	.short	0x0100
        /*003a*/ 	.byte	0x06
	.zero		1


	//   ....[1]....
        /*003c*/ 	.word	0x000005a0
        /*0040*/ 	.word	0x00000002
        /*0044*/ 	.word	0x0001e000
        /*0048*/ 	.short	0x010a
        /*004a*/ 	.byte	0x3f
	.zero		1


	//----- nvinfo : EIATTR_NUM_MBARRIERS
	.align		4
.L_410:
        /*004c*/ 	.byte	0x03, 0x38
        /*004e*/ 	.short	0x0001


	//----- nvinfo : EIATTR_EXIT_INSTR_OFFSETS
	.align		4
        /*0050*/ 	.byte	0x04, 0x1c
        /*0052*/ 	.short	(.L_412 - .L_411)


	//   ....[0]....
.L_411:
        /*0054*/ 	.word	0x000001a0


	//   ....[1]....
        /*0058*/ 	.word	0x00001e40


	//   ....[2]....
        /*005c*/ 	.word	0x00001f10


	//----- nvinfo : EIATTR_MAX_THREADS
	.align		4
.L_412:
        /*0060*/ 	.byte	0x04, 0x05
        /*0062*/ 	.short	(.L_414 - .L_413)
.L_413:
        /*0064*/ 	.word	0x00000100
        /*0068*/ 	.word	0x00000001
        /*006c*/ 	.word	0x00000001


	//----- nvinfo : EIATTR_CRS_STACK_SIZE
	.align		4
.L_414:
        /*0070*/ 	.byte	0x04, 0x1e
        /*0072*/ 	.short	(.L_416 - .L_415)
.L_415:
        /*0074*/ 	.word	0x00000000


	//----- nvinfo : EIATTR_CBANK_PARAM_SIZE
	.align		4
.L_416:
        /*0078*/ 	.byte	0x03, 0x19
        /*007a*/ 	.short	0x0070


	//----- nvinfo : EIATTR_PARAM_CBANK
	.align		4
        /*007c*/ 	.byte	0x04, 0x0a
        /*007e*/ 	.short	(.L_418 - .L_417)
	.align		4
.L_417:
        /*0080*/ 	.word	index@(.nv.constant0._ZN7cutlass13device_kernelIN5flash32FlashAttnBwdPostprocessConvertdQIN4cute5tupleIJNS3_1CILi80EEENS5_ILi256EEEEEENS_10bfloat16_tEfNS_4arch4Sm90ELi256ENS3_8TiledMMAINS3_8MMA_AtomIJNS3_4SM904GMMA27MMA_64x16x16_F32BF16BF16_SSILNSF_5MajorE1ELSH_1ELNSF_7ScaleInE1ELSI_1EEEEEENS3_6LayoutINS4_IJNS5_ILi2EEENS5_ILi1EEESN_EEENS4_IJSN_NS5_ILi0EEESP_EEEEENS4_IJNS3_10UnderscoreESS_SS_EEEEELb1EEEEEvNT_6ParamsE)
        /*0084*/ 	.short	0x0210
        /*0086*/ 	.short	0x0070


	//----- nvinfo : EIATTR_SW_WAR
	.align		4
.L_418:
        /*0088*/ 	.byte	0x04, 0x36
        /*008a*/ 	.short	(.L_420 - .L_419)
.L_419:
        /*008c*/ 	.word	0x00000008
.L_420:


//--------------------- .nv.info._ZN7cutlass13device_kernelIN5flash32FlashAttnBwdPostprocessConvertdQIN4cute5tupleIJNS3_1CILi64EEENS5_ILi256EEEEEENS_10bfloat16_tEfNS_4arch4Sm90ELi256ENS3_8TiledMMAINS3_8MMA_AtomIJNS3_4SM904GMMA27MMA_64x64x16_F32BF16BF16_SSILNSF_5MajorE1ELSH_0ELNSF_7ScaleInE1ELSI_1EEEEEENS3_6LayoutINS4_IJNS5_ILi2EEENS5_ILi1EEESN_EEENS4_IJSN_NS5_ILi0EEESP_EEEEENS4_IJNS3_10UnderscoreESS_SS_EEEEELb1EEEEEvNT_6ParamsE --------------------------
	.section	.nv.info._ZN7cutlass13device_kernelIN5flash32FlashAttnBwdPostprocessConvertdQIN4cute5tupleIJNS3_1CILi64EEENS5_ILi256EEEEEENS_10bfloat16_tEfNS_4arch4Sm90ELi256ENS3_8TiledMMAINS3_8MMA_AtomIJNS3_4SM904GMMA27MMA_64x64x16_F32BF16BF16_SSILNSF_5MajorE1ELSH_0ELNSF_7ScaleInE1ELSI_1EEEEEENS3_6LayoutINS4_IJNS5_ILi2EEENS5_ILi1EEESN_EEENS4_IJSN_NS5_ILi0EEESP_EEEEENS4_IJNS3_10UnderscoreESS_SS_EEEEELb1EEEEEvNT_6ParamsE,"",@"SHT_CUDA_INFO"
	.sectionflags	@""
	.align	4


	//----- nvinfo : EIATTR_CUDA_API_VERSION
	.align		4
        /*0000*/ 	.byte	0x04, 0x37
        /*0002*/ 	.short	(.L_422 - .L_421)
.L_421:
        /*0004*/ 	.word	0x00000082


	//----- nvinfo : EIATTR_KPARAM_INFO
	.align		4
.L_422:
        /*0008*/ 	.byte	0x04, 0x17
        /*000a*/ 	.short	(.L_424 - .L_423)
.L_423:
        /*000c*/ 	.word	0x00000000
        /*0010*/ 	.short	0x0000
        /*0012*/ 	.short	0x0000
        /*0014*/ 	.byte	0x00, 0xf0, 0xc1, 0x01


	//----- nvinfo : EIATTR_SPARSE_MMA_MASK
	.align		4
.L_424:
        /*0018*/ 	.byte	0x03, 0x50
        /*001a*/ 	.short	0x0000


	//----- nvinfo : EIATTR_MAXREG_COUNT
	.align		4
        /*001c*/ 	.byte	0x03, 0x1b
        /*001e*/ 	.short	0x0080


	//----- nvinfo : EIATTR_NUM_BARRIERS
	.align		4
        /*0020*/ 	.byte	0x02, 0x4c
        /*0022*/ 	.byte	0x01
	.zero		1


	//----- nvinfo : EIATTR_MERCURY_ISA_VERSION
	.align		4
        /*0024*/ 	.byte	0x03, 0x5f
        /*0026*/ 	.short	0x0101


	//----- nvinfo : EIATTR_MBARRIER_INSTR_OFFSETS
	.align		4
        /*0028*/ 	.byte	0x04, 0x39
        /*002a*/ 	.short	(.L_426 - .L_425)


	//   ....[0]....
.L_425:
        /*002c*/ 	.word	0x000004a0
        /*0030*/ 	.word	0x000000ff
        /*0034*/ 	.word	0x00018000
        /*0038*/ 	.short	0x0100
        /*003a*/ 	.byte	0x06
	.zero		1


	//   ....[1]....
        /*003c*/ 	.word	0x000005b0
        /*0040*/ 	.word	0x00000002
        /*0044*/ 	.word	0x00018000
        /*0048*/ 	.short	0x010a
        /*004a*/ 	.byte	0x3f
	.zero		1


	//----- nvinfo : EIATTR_NUM_MBARRIERS
	.align		4
.L_426:
        /*004c*/ 	.byte	0x03, 0x38
        /*004e*/ 	.short	0x0001


	//----- nvinfo : EIATTR_EXIT_INSTR_OFFSETS
	.align		4
        /*0050*/ 	.byte	0x04, 0x1c
        /*0052*/ 	.short	(.L_428 - .L_427)


	//   ....[0]....
.L_427:
        /*0054*/ 	.word	0x000001b0


	//   ....[1]....
        /*0058*/ 	.word	0x00001970


	//   ....[2]....
        /*005c*/ 	.word	0x00001a40


	//----- nvinfo : EIATTR_MAX_THREADS
	.align		4
.L_428:
        /*0060*/ 	.byte	0x04, 0x05
        /*0062*/ 	.short	(.L_430 - .L_429)
.L_429:
        /*0064*/ 	.word	0x00000100
        /*0068*/ 	.word	0x00000001
        /*006c*/ 	.word	0x00000001


	//----- nvinfo : EIATTR_CRS_STACK_SIZE
	.align		4
.L_430:
        /*0070*/ 	.byte	0x04, 0x1e
        /*0072*/ 	.short	(.L_432 - .L_431)
.L_431:
        /*0074*/ 	.word	0x00000000


	//----- nvinfo : EIATTR_CBANK_PARAM_SIZE
	.align		4
.L_432:
        /*0078*/ 	.byte	0x03, 0x19
        /*007a*/ 	.short	0x0070


	//----- nvinfo : EIATTR_PARAM_CBANK
	.align		4
        /*007c*/ 	.byte	0x04, 0x0a
        /*007e*/ 	.short	(.L_434 - .L_433)
	.align		4
.L_433:
        /*0080*/ 	.word	index@(.nv.constant0._ZN7cutlass13device_kernelIN5flash32FlashAttnBwdPostprocessConvertdQIN4cute5tupleIJNS3_1CILi64EEENS5_ILi256EEEEEENS_10bfloat16_tEfNS_4arch4Sm90ELi256ENS3_8TiledMMAINS3_8MMA_AtomIJNS3_4SM904GMMA27MMA_64x64x16_F32BF16BF16_SSILNSF_5MajorE1ELSH_0ELNSF_7ScaleInE1ELSI_1EEEEEENS3_6LayoutINS4_IJNS5_ILi2EEENS5_ILi1EEESN_EEENS4_IJSN_NS5_ILi0EEESP_EEEEENS4_IJNS3_10UnderscoreESS_SS_EEEEELb1EEEEEvNT_6ParamsE)
        /*0084*/ 	.short	0x0210
        /*0086*/ 	.short	0x0070


	//----- nvinfo : EIATTR_SW_WAR
	.align		4
.L_434:
        /*0088*/ 	.byte	0x04, 0x36
        /*008a*/ 	.short	(.L_436 - .L_435)
.L_435:
        /*008c*/ 	.word	0x00000008
.L_436:


//--------------------- .nv.info._ZN7cutlass13device_kernelIN5flash11enable_sm90INS1_16FlashAttnBwdSm90INS1_25CollectiveMainloopBwdSm90ILi2ELi1ELi1EN4cute5tupleIJNS5_1CILi1EEES8_S8_EEENS6_IJNS7_ILi64EEENS7_ILi80EEENS7_ILi256EEEEEENS_10bfloat16_tEfNS_4arch4Sm90ELb1ELb0ELb0ELb1ELb0ELb0ELb1ELb1ELi2ELi1ELi1ELi1ELb0EEENS1_24CollectiveEpilogueBwdGQAISD_fSG_Li256ELb1ELb0EEENS1_25SingleTileBwdLPTSchedulerILb1ELi80ELb0EEEEEEEEEvNT_6ParamsE --------------------------
	.section	.nv.info._ZN7cutlass13device_kernelIN5flash11enable_sm90INS1_16FlashAttnBwdSm90INS1_25CollectiveMainloopBwdSm90ILi2ELi1ELi1EN4cute5tupleIJNS5_1CILi1EEES8_S8_EEENS6_IJNS7_ILi64EEENS7_ILi80EEENS7_ILi256EEEEEENS_10bfloat16_tEfNS_4arch4Sm90ELb1ELb0ELb0ELb1ELb0ELb0ELb1ELb1ELi2ELi1ELi1ELi1ELb0EEENS1_24CollectiveEpilogueBwdGQAISD_fSG_Li256ELb1ELb0EEENS1_25SingleTileBwdLPTSchedulerILb1ELi80ELb0EEEEEEEEEvNT_6ParamsE,"",@"SHT_CUDA_INFO"
	.sectionflags	@""
	.align	4


	//----- nvinfo : EIATTR_CUDA_API_VERSION
	.align		4
        /*0000*/ 	.byte	0x04, 0x37
        /*0002*/ 	.short	(.L_438 - .L_437)
.L_437:
        /*0004*/ 	.word	0x00000082


	//----- nvinfo : EIATTR_KPARAM_INFO
	.align		4
.L_438:
        /*0008*/ 	.byte	0x04, 0x17
        /*000a*/ 	.short	(.L_440 - .L_439)
.L_439:
        /*000c*/ 	.word	0x00000000
        /*0010*/ 	.short	0x0000
        /*0012*/ 	.short	0x0070
        /*0014*/ 	.byte	0x00, 0xf0, 0x01, 0x1c


	//----- nvinfo : EIATTR_SPARSE_MMA_MASK
	.align		4
.L_440:
        /*0018*/ 	.byte	0x03, 0x50
        /*001a*/ 	.short	0x0000


	//----- nvinfo : EIATTR_MAXREG_COUNT
	.align		4
        /*001c*/ 	.byte	0x03, 0x1b
        /*001e*/ 	.short	0x00a8


	//----- nvinfo : EIATTR_NUM_BARRIERS
	.align		4
        /*0020*/ 	.byte	0x02, 0x4c
        /*0022*/ 	.byte	0x0a
	.zero		1


	//----- nvinfo : EIATTR_ANNOTATIONS
	.align		4
        /*0024*/ 	.byte	0x04, 0x55
        /*0026*/ 	.short	(.L_442 - .L_441)


	//   ....[0]....
.L_441:
        /*0028*/ 	.word	0x00000001
        /*002c*/ 	.byte	0xc0, 0x02, 0x00, 0x00, 0x01, 0x00, 0x00, 0x00, 0x10, 0x07, 0x00, 0x00, 0x01, 0x00, 0x00, 0x00
        /*003c*/ 	.byte	0xa0, 0x07, 0x00, 0x00, 0x01, 0x00, 0x00, 0x00, 0xd0, 0x09, 0x00, 0x00, 0x01, 0x00, 0x00, 0x00
        /*004c*/ 	.byte	0xa0, 0x15, 0x00, 0x00, 0x01, 0x00, 0x00, 0x00, 0xb0, 0x15, 0x00, 0x00, 0x01, 0x00, 0x00, 0x00
        /*005c*/ 	.byte	0xe0, 0x8b, 0x00, 0x00, 0x01, 0x00, 0x00, 0x00, 0x30, 0xb8, 0x00, 0x00


	//----- nvinfo : EIATTR_MERCURY_ISA_VERSION
	.align		4
.L_442:
        /*0068*/ 	.byte	0x03, 0x5f
        /*006a*/ 	.short	0x0101


	//----- nvinfo : EIATTR_INT_WARP_WIDE_INSTR_OFFSETS
	.align		4
        /*006c*/ 	.byte	0x04, 0x31
        /*006e*/ 	.short	(.L_444 - .L_443)


	//   ....[0]....
.L_443:
        /*0070*/ 	.word	0x00000190


	//   ....[1]....
        /*0074*/ 	.word	0x000001c0


	//----- nvinfo : EIATTR_COOP_GROUP_MASK_REGIDS
	.align		4
.L_444:
        /*0078*/ 	.byte	0x04, 0x29
        /*007a*/ 	.short	(.L_446 - .L_445)


	//   ....[0]....
.L_445:
        /*007c*/ 	.word	0xffffffff


	//   ....[1]....
        /*0080*/ 	.word	0xffffffff


	//   ....[2]....
        /*0084*/ 	.word	0xffffffff


	//   ....[3]....
        /*0088*/ 	.word	0xffffffff


	//   ....[4]....
        /*008c*/ 	.word	0xffffffff


	//   ....[5]....
        /*0090*/ 	.word	0xffffffff


	//----- nvinfo : EIATTR_COOP_GROUP_INSTR_OFFSETS
	.align		4
.L_446:
        /*0094*/ 	.byte	0x04, 0x28
        /*0096*/ 	.short	(.L_448 - .L_447)


	//   ....[0]....
.L_447:
        /*0098*/ 	.word	0x00000060


	//   ....[1]....
        /*009c*/ 	.word	0x000001a0


	//   ....[2]....
        /*00a0*/ 	.word	0x00000220


	//   ....[3]....
        /*00a4*/ 	.word	0x00000400


	//   ....[4]....
        /*00a8*/ 	.word	0x000014a0


	//   ....[5]....
        /*00ac*/ 	.word	0x00009530


	//----- nvinfo : EIATTR_REG_RECONFIG
	.align		4
.L_448:
        /*00b0*/ 	.byte	0x01, 0x54
	.zero		2


	//----- nvinfo : EIATTR_MBARRIER_INSTR_OFFSETS
	.align		4
        /*00b4*/ 	.byte	0x04, 0x39
        /*00b6*/ 	.short	(.L_450 - .L_449)


	//   ....[0]....
.L_449:
        /*00b8*/ 	.word	0x00000290
        /*00bc*/ 	.word	0x000000ff
        /*00c0*/ 	.word	0x00031800
        /*00c4*/ 	.short	0x0100
        /*00c6*/ 	.byte	0x06
	.zero		1


	//   ....[1]....
        /*00c8*/ 	.word	0x000003b0
        /*00cc*/ 	.word	0x000000ff
        /*00d0*/ 	.word	0x00031810
        /*00d4*/ 	.short	0x0100
        /*00d6*/ 	.byte	0x08
	.zero		1


	//   ....[2]....
        /*00d8*/ 	.word	0x000003c0
        /*00dc*/ 	.word	0x000000ff
        /*00e0*/ 	.word	0x00031820
        /*00e4*/ 	.short	0x0100
        /*00e6*/ 	.byte	0x08
	.zero		1


	//   ....[3]....
        /*00e8*/ 	.word	0x000003d0
        /*00ec*/ 	.word	0x000000ff
        /*00f0*/ 	.word	0x00031818
        /*00f4*/ 	.short	0x0100
        /*00f6*/ 	.byte	0x08
	.zero		1


	//   ....[4]....
        /*00f8*/ 	.word	0x000003e0
        /*00fc*/ 	.word	0x000000ff
        /*0100*/ 	.word	0x00031828
        /*0104*/ 	.short	0x0100
        /*0106*/ 	.byte	0x08
	.zero		1


	//   ....[5]....
        /*0108*/ 	.word	0x00000510
        /*010c*/ 	.word	0x000000ff
        /*0110*/ 	.word	0x00031830
        /*0114*/ 	.short	0x0100
        /*0116*/ 	.byte	0x08
	.zero		1


	//   ....[6]....
        /*0118*/ 	.word	0x00000520
        /*011c*/ 	.word	0x000000ff
        /*0120*/ 	.word	0x00031838
        /*0124*/ 	.short	0x0100
        /*0126*/ 	.byte	0x08
	.zero		1


	//   ....[7]....
        /*0128*/ 	.word	0x000014c0
        /*012c*/ 	.word	0x00000011
        /*0130*/ 	.word	0x00031800
        /*0134*/ 	.short	0x010a
        /*0136*/ 	.byte	0x3f
	.zero		1


	//   ....[8]....
        /*0138*/ 	.word	0x00001580
        /*013c*/ 	.word	0x00000011
        /*0140*/ 	.word	0x00031800
        /*0144*/ 	.short	0x010a
        /*0146*/ 	.byte	0x3f
	.zero		1


	//   ....[9]....
        /*0148*/ 	.word	0x00001dd0
        /*014c*/ 	.word	0x00000010
        /*0150*/ 	.word	0x00031810
        /*0154*/ 	.short	0x010a
        /*0156*/ 	.byte	0x3f
	.zero		1


	//   ....[10]....
        /*0158*/ 	.word	0x00001e90
        /*015c*/ 	.word	0x00000010
        /*0160*/ 	.word	0x00031810
        /*0164*/ 	.short	0x010a
        /*0166*/ 	.byte	0x3f
	.zero		1


	//   ....[11]....
        /*0168*/ 	.word	0x00003a30
        /*016c*/ 	.word	0x00000011
        /*0170*/ 	.word	0x00031830
        /*0174*/ 	.short	0x010a
        /*0176*/ 	.byte	0x3f
	.zero		1


	//   ....[12]....
        /*0178*/ 	.word	0x00003af0
        /*017c*/ 	.word	0x00000011
        /*0180*/ 	.word	0x00031830
        /*0184*/ 	.short	0x010a
        /*0186*/ 	.byte	0x3f
	.zero		1


	//   ....[13]....
        /*0188*/ 	.word	0x00007f60
        /*018c*/ 	.word	0x00000018
        /*0190*/ 	.word	0x00000000
        /*0194*/ 	.short	0x0101
        /*0196*/ 	.byte	0x3f
	.zero		1


	//   ....[14]....
        /*0198*/ 	.word	0x00008650
        /*019c*/ 	.word	0x00000010
        /*01a0*/ 	.word	0x00000000
        /*01a4*/ 	.short	0x0101
        /*01a6*/ 	.byte	0x3f
	.zero		1


	//   ....[15]....
        /*01a8*/ 	.word	0x0000a190
        /*01ac*/ 	.word	0x00000006
        /*01b0*/ 	.word	0x00031820
        /*01b4*/ 	.short	0x010a
        /*01b6*/ 	.byte	0x3f
	.zero		1


	//   ....[16]....
        /*01b8*/ 	.word	0x0000ac00
        /*01bc*/ 	.word	0x00000006
        /*01c0*/ 	.word	0x00031838
        /*01c4*/ 	.short	0x010a
        /*01c6*/ 	.byte	0x3f
	.zero		1


	//   ....[17]....
        /*01c8*/ 	.word	0x0000af50
        /*01cc*/ 	.word	0x00000014
        /*01d0*/ 	.word	0x00031820
        /*01d4*/ 	.short	0x010a
        /*01d6*/ 	.byte	0x3f
	.zero		1


	//   ....[18]....
        /*01d8*/ 	.word	0x0000b390
        /*01dc*/ 	.word	0x00000006
        /*01e0*/ 	.word	0x00031838
        /*01e4*/ 	.short	0x010a
        /*01e6*/ 	.byte	0x3f
	.zero		1


	//   ....[19]....
        /*01e8*/ 	.word	0x0000b900
        /*01ec*/ 	.word	0x00000005
        /*01f0*/ 	.word	0x00000000
        /*01f4*/ 	.short	0x010a
        /*01f6*/ 	.byte	0x3f
	.zero		1


	//   ....[20]....
        /*01f8*/ 	.word	0x0000b990
        /*01fc*/ 	.word	0x00000003
        /*0200*/ 	.word	0x00000000
        /*0204*/ 	.short	0x010a
        /*0206*/ 	.byte	0x3f
	.zero		1


	//   ....[21]....
        /*0208*/ 	.word	0x0000b9e0
        /*020c*/ 	.word	0x00000002
        /*0210*/ 	.word	0x00031838
        /*0214*/ 	.short	0x010a
        /*0216*/ 	.byte	0x3f
	.zero		1


	//   ....[22]....
        /*0218*/ 	.word	0x0000ba40
        /*021c*/ 	.word	0x00000011
        /*0220*/ 	.word	0x00031800
        /*0224*/ 	.short	0x010a
        /*0226*/ 	.byte	0x3f
	.zero		1


	//   ....[23]....
        /*0228*/ 	.word	0x0000ba90
        /*022c*/ 	.word	0x00000010
        /*0230*/ 	.word	0x00031810
        /*0234*/ 	.short	0x010a
        /*0236*/ 	.byte	0x3f
	.zero		1


	//   ....[24]....
        /*0238*/ 	.word	0x0000bae0
        /*023c*/ 	.word	0x00000011
        /*0240*/ 	.word	0x00031830
        /*0244*/ 	.short	0x010a
        /*0246*/ 	.byte	0x3f
	.zero		1


	//   ....[25]....
        /*0248*/ 	.word	0x0000bb30
        /*024c*/ 	.word	0x00000006
        /*0250*/ 	.word	0x00031820
        /*0254*/ 	.short	0x010a
        /*0256*/ 	.byte	0x3f
	.zero		1


	//   ....[26]....
        /*0258*/ 	.word	0x0000bb80
        /*025c*/ 	.word	0x00000006
        /*0260*/ 	.word	0x00031838
        /*0264*/ 	.short	0x010a
        /*0266*/ 	.byte	0x3f
	.zero		1


	//   ....[27]....
        /*0268*/ 	.word	0x0000bbe0
        /*026c*/ 	.word	0x00000014
        /*0270*/ 	.word	0x00031820
        /*0274*/ 	.short	0x010a
        /*0276*/ 	.byte	0x3f
	.zero		1


	//   ....[28]....
        /*0278*/ 	.word	0x0000bc30
        /*027c*/ 	.word	0x00000006
        /*0280*/ 	.word	0x00031838
        /*0284*/ 	.short	0x010a
        /*0286*/ 	.byte	0x3f
	.zero		1


	//   ....[29]....
        /*0288*/ 	.word	0x0000bc80
        /*028c*/ 	.word	0x00000005
        /*0290*/ 	.word	0x00000000
        /*0294*/ 	.short	0x010a
        /*0296*/ 	.byte	0x3f
	.zero		1


	//   ....[30]....
        /*0298*/ 	.word	0x0000bcd0
        /*029c*/ 	.word	0x00000003
        /*02a0*/ 	.word	0x00000000
        /*02a4*/ 	.short	0x010a
        /*02a6*/ 	.byte	0x3f
	.zero		1


	//----- nvinfo : EIATTR_NUM_MBARRIERS
	.align		4
.L_450:
        /*02a8*/ 	.byte	0x03, 0x38
        /*02aa*/ 	.short	0x0007


	//----- nvinfo : EIATTR_EXIT_INSTR_OFFSETS
	.align		4
        /*02ac*/ 	.byte	0x04, 0x1c
        /*02ae*/ 	.short	(.L_452 - .L_451)


	//   ....[0]....
.L_451:
        /*02b0*/ 	.word	0x0000ba30


	//----- nvinfo : EIATTR_MAX_THREADS
	.align		4
.L_452:
        /*02b4*/ 	.byte	0x04, 0x05
        /*02b6*/ 	.short	(.L_454 - .L_453)
.L_453:
        /*02b8*/ 	.word	0x00000180
        /*02bc*/ 	.word	0x00000001
        /*02c0*/ 	.word	0x00000001


	//----- nvinfo : EIATTR_CRS_STACK_SIZE
	.align		4
.L_454:
        /*02c4*/ 	.byte	0x04, 0x1e
        /*02c6*/ 	.short	(.L_456 - .L_455)
.L_455:
        /*02c8*/ 	.word	0x00000000


	//----- nvinfo : EIATTR_CBANK_PARAM_SIZE
	.align		4
.L_456:
        /*02cc*/ 	.byte	0x03, 0x19
        /*02ce*/ 	.short	0x0770


	//----- nvinfo : EIATTR_PARAM_CBANK
	.align		4
        /*02d0*/ 	.byte	0x04, 0x0a
        /*02d2*/ 	.short	(.L_458 - .L_457)
	.align		4
.L_457:
        /*02d4*/ 	.word	index@(.nv.constant0._ZN7cutlass13device_kernelIN5flash11enable_sm90INS1_16FlashAttnBwdSm90INS1_25CollectiveMainloopBwdSm90ILi2ELi1ELi1EN4cute5tupleIJNS5_1CILi1EEES8_S8_EEENS6_IJNS7_ILi64EEENS7_ILi80EEENS7_ILi256EEEEEENS_10bfloat16_tEfNS_4arch4Sm90ELb1ELb0ELb0ELb1ELb0ELb0ELb1ELb1ELi2ELi1ELi1ELi1ELb0EEENS1_24CollectiveEpilogueBwdGQAISD_fSG_Li256ELb1ELb0EEENS1_25SingleTileBwdLPTSchedulerILb1ELi80ELb0EEEEEEEEEvNT_6ParamsE)
        /*02d8*/ 	.short	0x0210
        /*02da*/ 	.short	0x0770


	//----- nvinfo : EIATTR_SW_WAR
	.align		4
.L_458:
        /*02dc*/ 	.byte	0x04, 0x36
        /*02de*/ 	.short	(.L_460 - .L_459)
.L_459:
        /*02e0*/ 	.word	0x00000008
.L_460:


//--------------------- .nv.info._ZN7cutlass13device_kernelIN5flash22FlashAttnBwdPreprocessIN4cute5tupleIJNS3_1CILi64EEENS5_ILi256EEEEEENS_10bfloat16_tEfNS_4arch4Sm90ELb1ELb1EEEEEvNT_6ParamsE --------------------------
	.section	.nv.info._ZN7cutlass13device_kernelIN5flash22FlashAttnBwdPreprocessIN4cute5tupleIJNS3_1CILi64EEENS5_ILi256EEEEEENS_10bfloat16_tEfNS_4arch4Sm90ELb1ELb1EEEEEvNT_6ParamsE,"",@"SHT_CUDA_INFO"
	.sectionflags	@""
	.align	4


	//----- nvinfo : EIATTR_CUDA_API_VERSION
	.align		4
        /*0000*/ 	.byte	0x04, 0x37
        /*0002*/ 	.short	(.L_462 - .L_461)
.L_461:
        /*0004*/ 	.word	0x00000082


	//----- nvinfo : EIATTR_KPARAM_INFO
	.align		4
.L_462:
        /*0008*/ 	.byte	0x04, 0x17
        /*000a*/ 	.short	(.L_464 - .L_463)
.L_463:
        /*000c*/ 	.word	0x00000000
        /*0010*/ 	.short	0x0000
        /*0012*/ 	.short	0x0000
        /*0014*/ 	.byte	0x00, 0xf0, 0xc1, 0x03


	//----- nvinfo : EIATTR_SPARSE_MMA_MASK
	.align		4
.L_464:
        /*0018*/ 	.byte	0x03, 0x50
        /*001a*/ 	.short	0x0000


	//----- nvinfo : EIATTR_MAXREG_COUNT
	.align		4
        /*001c*/ 	.byte	0x03, 0x1b
        /*001e*/ 	.short	0x0080


	//----- nvinfo : EIATTR_MERCURY_ISA_VERSION
	.align		4
        /*0020*/ 	.byte	0x03, 0x5f
        /*0022*/ 	.short	0x0101


	//----- nvinfo : EIATTR_COOP_GROUP_MASK_REGIDS
	.align		4
        /*0024*/ 	.byte	0x04, 0x29
        /*0026*/ 	.short	(.L_466 - .L_465)


	//   ....[0]....
.L_465:
        /*0028*/ 	.word	0xffffffff


	//   ....[1]....
        /*002c*/ 	.word	0xffffffff


	//   ....[2]....
        /*0030*/ 	.word	0xffffffff


	//   ....[3]....
        /*0034*/ 	.word	0xffffffff


	//   ....[4]....
        /*0038*/ 	.word	0xffffffff


	//   ....[5]....
        /*003c*/ 	.word	0xffffffff


	//   ....[6]....
        /*0040*/ 	.word	0xffffffff


	//   ....[7]....
        /*0044*/ 	.word	0xffffffff


	//   ....[8]....
        /*0048*/ 	.word	0xffffffff


	//   ....[9]....
        /*004c*/ 	.word	0xffffffff


	//   ....[10]....
        /*0050*/ 	.word	0xffffffff


	//   ....[11]....
        /*0054*/ 	.word	0xffffffff


	//   ....[12]....
        /*0058*/ 	.word	0xffffffff


	//   ....[13]....
        /*005c*/ 	.word	0xffffffff


	//   ....[14]....
        /*0060*/ 	.word	0xffffffff


	//   ....[15]....
        /*0064*/ 	.word	0xffffffff


	//----- nvinfo : EIATTR_COOP_GROUP_INSTR_OFFSETS
	.align		4
.L_466:
        /*0068*/ 	.byte	0x04, 0x28
        /*006a*/ 	.short	(.L_468 - .L_467)


	//   ....[0]....
.L_467:
        /*006c*/ 	.word	0x00002720


	//   ....[1]....
        /*0070*/ 	.word	0x00002730


	//   ....[2]....
        /*0074*/ 	.word	0x00002740


	//   ....[3]....
        /*0078*/ 	.word	0x00002750


	//   ....[4]....
        /*007c*/ 	.word	0x000027a0


	//   ....[5]....
        /*0080*/ 	.word	0x000027d0


	//   ....[6]....
        /*0084*/ 	.word	0x000027e0


	//   ....[7]....
        /*0088*/ 	.word	0x000027f0


	//   ....[8]....
        /*008c*/ 	.word	0x00002830


	//   ....[9]....
        /*0090*/ 	.word	0x00002850


	//   ....[10]....
        /*0094*/ 	.word	0x00002860


	//   ....[11]....
        /*0098*/ 	.word	0x00002870


	//   ....[12]....
        /*009c*/ 	.word	0x000028b0


	//   ....[13]....
        /*00a0*/ 	.word	0x000028e0


	//   ....[14]....
        /*00a4*/ 	.word	0x000028f0


	//   ....[15]....
        /*00a8*/ 	.word	0x00002910


	//----- nvinfo : EIATTR_EXIT_INSTR_OFFSETS
	.align		4
.L_468:
        /*00ac*/ 	.byte	0x04, 0x1c
        /*00ae*/ 	.short	(.L_470 - .L_469)


	//   ....[0]....
.L_469:
        /*00b0*/ 	.word	0x00000320


	//   ....[1]....
        /*00b4*/ 	.word	0x000030d0


	//   ....[2]....
        /*00b8*/ 	.word	0x00003170


	//----- nvinfo : EIATTR_MAX_THREADS
	.align		4
.L_470:
        /*00bc*/ 	.byte	0x04, 0x05
        /*00be*/ 	.short	(.L_472 - .L_471)
.L_471:
        /*00c0*/ 	.word	0x00000100
        /*00c4*/ 	.word	0x00000001
        /*00c8*/ 	.word	0x00000001


	//----- nvinfo : EIATTR_CRS_STACK_SIZE
	.align		4
.L_472:
        /*00cc*/ 	.byte	0x04, 0x1e
        /*00ce*/ 	.short	(.L_474 - .L_473)
.L_473:
        /*00d0*/ 	.word	0x00000000


	//----- nvinfo : EIATTR_CBANK_PARAM_SIZE
	.align		4
.L_474:
        /*00d4*/ 	.byte	0x03, 0x19
        /*00d6*/ 	.short	0x00f0


	//----- nvinfo : EIATTR_PARAM_CBANK
	.align		4
        /*00d8*/ 	.byte	0x04, 0x0a
        /*00da*/ 	.short	(.L_476 - .L_475)
	.align		4
.L_475:
        /*00dc*/ 	.word	index@(.nv.constant0._ZN7cutlass13device_kernelIN5flash22FlashAttnBwdPreprocessIN4cute5tupleIJNS3_1CILi64EEENS5_ILi256EEEEEENS_10bfloat16_tEfNS_4arch4Sm90ELb1ELb1EEEEEvNT_6ParamsE)
        /*00e0*/ 	.short	0x0210
        /*00e2*/ 	.short	0x00f0


	//----- nvinfo : EIATTR_SW_WAR
	.align		4
.L_476:
        /*00e4*/ 	.byte	0x04, 0x36
        /*00e6*/ 	.short	(.L_478 - .L_477)
.L_477:
        /*00e8*/ 	.word	0x00000008
.L_478:


//--------------------- .nv.callgraph             --------------------------
	.section	.nv.callgraph,"",@"SHT_CUDA_CALLGRAPH"
	.align	4
	.sectionentsize	8
	.align		4
        /*0000*/ 	.word	0x00000000
	.align		4
        /*0004*/ 	.word	0xffffffff
	.align		4
        /*0008*/ 	.word	index@(_ZN7cutlass13device_kernelIN5flash11enable_sm90INS1_16FlashAttnBwdSm90INS1_25CollectiveMainloopBwdSm90ILi2ELi1ELi1EN4cute5tupleIJNS5_1CILi1EEES8_S8_EEENS6_IJNS7_ILi64EEENS7_ILi80EEENS7_ILi256EEEEEENS_10bfloat16_tEfNS_4arch4Sm90ELb0ELb0ELb0ELb0ELb0ELb0ELb1ELb1ELi2ELi1ELi1ELi1ELb0EEENS1_21CollectiveEpilogueBwdISD_SE_SG_Li256ELb0ELb1ELi2EEENS1_19SingleTileSchedulerILb0ELb0ELb0ELi80EEEEEEEEEvNT_6ParamsE)
	.align		4
        /*000c*/ 	.word	index@(__assertfail)
	.align		4
        /*0010*/ 	.word	index@(_ZN7cutlass13device_kernelIN5flash11enable_sm90INS1_16FlashAttnBwdSm90INS1_25CollectiveMainloopBwdSm90ILi2ELi1ELi1EN4cute5tupleIJNS5_1CILi1EEES8_S8_EEENS6_IJNS7_ILi64EEENS7_ILi80EEENS7_ILi256EEEEEENS_10bfloat16_tEfNS_4arch4Sm90ELb0ELb1ELb0ELb0ELb0ELb0ELb1ELb1ELi2ELi1ELi1ELi1ELb0EEENS1_21CollectiveEpilogueBwdISD_SE_SG_Li256ELb0ELb1ELi2EEENS1_19SingleTileSchedulerILb0ELb0ELb0ELi80EEEEEEEEEvNT_6ParamsE)
	.align		4
        /*0014*/ 	.word	index@(__assertfail)
	.align		4
        /*0018*/ 	.word	index@(_ZN7cutlass13device_kernelIN5flash11enable_sm90INS1_16FlashAttnBwdSm90INS1_25CollectiveMainloopBwdSm90ILi2ELi1ELi1EN4cute5tupleIJNS5_1CILi1EEES8_S8_EEENS6_IJNS7_ILi64EEENS7_ILi80EEENS7_ILi256EEEEEENS_10bfloat16_tEfNS_4arch4Sm90ELb1ELb0ELb0ELb0ELb0ELb0ELb1ELb1ELi2ELi1ELi1ELi1ELb0EEENS1_21CollectiveEpilogueBwdISD_SE_SG_Li256ELb0ELb1ELi2EEENS1_25SingleTileBwdLPTSchedulerILb0ELi80ELb0EEEEEEEEEvNT_6ParamsE)
	.align		4
        /*001c*/ 	.word	index@(__assertfail)
	.align		4
        /*0020*/ 	.word	0x00000000
	.align		4
        /*0024*/ 	.word	0xfffffffe
	.align		4
        /*0028*/ 	.word	0x00000000
	.align		4
        /*002c*/ 	.word	0xfffffffd
	.align		4
        /*0030*/ 	.word	0x00000000
	.align		4
        /*0034*/ 	.word	0xfffffffc


//--------------------- .nv.constant4             --------------------------
	.section	.nv.constant4,"a",@progbits
	.align	8
	.align		8
.nv.constant4:
        /*0000*/ 	.dword	__assertfail
	.align		8
        /*0008*/ 	.dword	__unnamed_1
	.align		8
        /*0010*/ 	.dword	__unnamed_2
	.align		8
        /*0018*/ 	.dword	_ZN66_INTERNAL_6ec014ad_30_flash_bwd_hdim256_bf16_sm90_cu_49158569_28954cuda3std3__45__cpo5beginE
	.align		8
        /*0020*/ 	.dword	_ZN66_INTERNAL_6ec014ad_30_flash_bwd_hdim256_bf16_sm90_cu_49158569_28954cuda3std3__45__cpo3endE
	.align		8
        /*0028*/ 	.dword	_ZN66_INTERNAL_6ec014ad_30_flash_bwd_hdim256_bf16_sm90_cu_49158569_28954cuda3std3__45__cpo6cbeginE
	.align		8
        /*0030*/ 	.dword	_ZN66_INTERNAL_6ec014ad_30_flash_bwd_hdim256_bf16_sm90_cu_49158569_28954cuda3std3__45__cpo4cendE
	.align		8
        /*0038*/ 	.dword	_ZN66_INTERNAL_6ec014ad_30_flash_bwd_hdim256_bf16_sm90_cu_49158569_28954cuda3std3__468_GLOBAL__N__6ec014ad_30_flash_bwd_hdim256_bf16_sm90_cu_49158569_28956ignoreE
	.align		8
        /*0040*/ 	.dword	_ZN66_INTERNAL_6ec014ad_30_flash_bwd_hdim256_bf16_sm90_cu_49158569_28954cuda3std3__419piecewise_constructE
	.align		8
        /*0048*/ 	.dword	_ZN66_INTERNAL_6ec014ad_30_flash_bwd_hdim256_bf16_sm90_cu_49158569_28954cuda3std3__48in_placeE
	.align		8
        /*0050*/ 	.dword	_ZN66_INTERNAL_6ec014ad_30_flash_bwd_hdim256_bf16_sm90_cu_49158569_28954cuda3std6ranges3__45__cpo4swapE
	.align		8
        /*0058*/ 	.dword	_ZN66_INTERNAL_6ec014ad_30_flash_bwd_hdim256_bf16_sm90_cu_49158569_28954cuda3std6ranges3__45__cpo9iter_moveE
	.align		8
        /*0060*/ 	.dword	_ZN66_INTERNAL_6ec014ad_30_flash_bwd_hdim256_bf16_sm90_cu_49158569_28954cute7productE
	.align		8
        /*0068*/ 	.dword	_ZN66_INTERNAL_6ec014ad_30_flash_bwd_hdim256_bf16_sm90_cu_49158569_28954cute1_E
	.align		8
        /*0070*/ 	.dword	$str$23
	.align		8
        /*0078*/ 	.dword	$str$24


//--------------------- .text._ZN7cutlass13device_kernelIN5flash11enable_sm90INS1_16FlashAttnBwdSm90INS1_25CollectiveMainloopBwdSm90ILi2ELi1ELi1EN4cute5tupleIJNS5_1CILi1EEES8_S8_EEENS6_IJNS7_ILi64EEENS7_ILi80EEENS7_ILi256EEEEEENS_10bfloat16_tEfNS_4arch4Sm90ELb0ELb0ELb0ELb0ELb0ELb0ELb1ELb1ELi2ELi1ELi1ELi1ELb0EEENS1_21CollectiveEpilogueBwdISD_SE_SG_Li256ELb0ELb1ELi2EEENS1_19SingleTileSchedulerILb0ELb0ELb0ELi80EEEEEEEEEvNT_6ParamsE --------------------------
	.section	.text._ZN7cutlass13device_kernelIN5flash11enable_sm90INS1_16FlashAttnBwdSm90INS1_25CollectiveMainloopBwdSm90ILi2ELi1ELi1EN4cute5tupleIJNS5_1CILi1EEES8_S8_EEENS6_IJNS7_ILi64EEENS7_ILi80EEENS7_ILi256EEEEEENS_10bfloat16_tEfNS_4arch4Sm90ELb0ELb0ELb0ELb0ELb0ELb0ELb1ELb1ELi2ELi1ELi1ELi1ELb0EEENS1_21CollectiveEpilogueBwdISD_SE_SG_Li256ELb0ELb1ELi2EEENS1_19SingleTileSchedulerILb0ELb0ELb0ELi80EEEEEEEEEvNT_6ParamsE,"ax",@progbits
	.align	128
.text._ZN7cutlass13device_kernelIN5flash11enable_sm90INS1_16FlashAttnBwdSm90INS1_25CollectiveMainloopBwdSm90ILi2ELi1ELi1EN4cute5tupleIJNS5_1CILi1EEES8_S8_EEENS6_IJNS7_ILi64EEENS7_ILi80EEENS7_ILi256EEEEEENS_10bfloat16_tEfNS_4arch4Sm90ELb0ELb0ELb0ELb0ELb0ELb0ELb1ELb1ELi2ELi1ELi1ELi1ELb0EEENS1_21CollectiveEpilogueBwdISD_SE_SG_Li256ELb0ELb1ELi2EEENS1_19SingleTileSchedulerILb0ELb0ELb0ELi80EEEEEEEEEvNT_6ParamsE:
        .type           _ZN7cutlass13device_kernelIN5flash11enable_sm90INS1_16FlashAttnBwdSm90INS1_25CollectiveMainloopBwdSm90ILi2ELi1ELi1EN4cute5tupleIJNS5_1CILi1EEES8_S8_EEENS6_IJNS7_ILi64EEENS7_ILi80EEENS7_ILi256EEEEEENS_10bfloat16_tEfNS_4arch4Sm90ELb0ELb0ELb0ELb0ELb0ELb0ELb1ELb1ELi2ELi1ELi1ELi1ELb0EEENS1_21CollectiveEpilogueBwdISD_SE_SG_Li256ELb0ELb1ELi2EEENS1_19SingleTileSchedulerILb0ELb0ELb0ELi80EEEEEEEEEvNT_6ParamsE,@function
        .size           _ZN7cutlass13device_kernelIN5flash11enable_sm90INS1_16FlashAttnBwdSm90INS1_25CollectiveMainloopBwdSm90ILi2ELi1ELi1EN4cute5tupleIJNS5_1CILi1EEES8_S8_EEENS6_IJNS7_ILi64EEENS7_ILi80EEENS7_ILi256EEEEEENS_10bfloat16_tEfNS_4arch4Sm90ELb0ELb0ELb0ELb0ELb0ELb0ELb1ELb1ELi2ELi1ELi1ELi1ELb0EEENS1_21CollectiveEpilogueBwdISD_SE_SG_Li256ELb0ELb1ELi2EEENS1_19SingleTileSchedulerILb0ELb0ELb0ELi80EEEEEEEEEvNT_6ParamsE,(.L_x_1145 - _ZN7cutlass13device_kernelIN5flash11enable_sm90INS1_16FlashAttnBwdSm90INS1_25CollectiveMainloopBwdSm90ILi2ELi1ELi1EN4cute5tupleIJNS5_1CILi1EEES8_S8_EEENS6_IJNS7_ILi64EEENS7_ILi80EEENS7_ILi256EEEEEENS_10bfloat16_tEfNS_4arch4Sm90ELb0ELb0ELb0ELb0ELb0ELb0ELb1ELb1ELi2ELi1ELi1ELi1ELb0EEENS1_21CollectiveEpilogueBwdISD_SE_SG_Li256ELb0ELb1ELi2EEENS1_19SingleTileSchedulerILb0ELb0ELb0ELi80EEEEEEEEEvNT_6ParamsE)
        .other          _ZN7cutlass13device_kernelIN5flash11enable_sm90INS1_16FlashAttnBwdSm90INS1_25CollectiveMainloopBwdSm90ILi2ELi1ELi1EN4cute5tupleIJNS5_1CILi1EEES8_S8_EEENS6_IJNS7_ILi64EEENS7_ILi80EEENS7_ILi256EEEEEENS_10bfloat16_tEfNS_4arch4Sm90ELb0ELb0ELb0ELb0ELb0ELb0ELb1ELb1ELi2ELi1ELi1ELi1ELb0EEENS1_21CollectiveEpilogueBwdISD_SE_SG_Li256ELb0ELb1ELi2EEENS1_19SingleTileSchedulerILb0ELb0ELb0ELi80EEEEEEEEEvNT_6ParamsE,@"STO_CUDA_ENTRY STV_DEFAULT"
_ZN7cutlass13device_kernelIN5flash11enable_sm90INS1_16FlashAttnBwdSm90INS1_25CollectiveMainloopBwdSm90ILi2ELi1ELi1EN4cute5tupleIJNS5_1CILi1EEES8_S8_EEENS6_IJNS7_ILi64EEENS7_ILi80EEENS7_ILi256EEEEEENS_10bfloat16_tEfNS_4arch4Sm90ELb0ELb0ELb0ELb0ELb0ELb0ELb1ELb1ELi2ELi1ELi1ELi1ELb0EEENS1_21CollectiveEpilogueBwdISD_SE_SG_Li256ELb0ELb1ELi2EEENS1_19SingleTileSchedulerILb0ELb0ELb0ELi80EEEEEEEEEvNT_6ParamsE:
[----:B------:R-:W1:Y:S02]  /*0000*/  LDC R1, c[0x0][0x28] ;  /* 0x00000a00ff017b82 */ /* 0x000e640000000800 */
[----:B-1----:R-:W-:Y:S01]  /*0010*/  VIADD R1, R1, 0xfffffff8 ;  /* 0xfffffff801017836 */ /* 0x002fe20000000000 */
[----:B------:R-:W1:Y:S01]  /*0020*/  S2R R4, SR_TID.X ;  /* 0x0000000000047919 */ /* 0x000e620000002100 */
[----:B------:R-:W-:Y:S01]  /*0030*/  ELECT P0, URZ, PT ;  /* 0x00000000003f782f */ /* 0x000fe20003800000 */
[----:B------:R-:W-:Y:S01]  /*0040*/  BSSY B0, `(.L_x_0) ;  /* 0x0000019000007945 */ /* 0x000fe20003800000 */
[----:B-1----:R-:W-:-:S05]  /*0050*/  SHF.R.U32.HI R2, RZ, 0x5, R4 ;  /* 0x00000005ff027819 */ /* 0x002fca0000011604 */
[----:B------:R-:W1:Y:S02]  /*0060*/  SHFL.IDX PT, R0, R2, RZ, 0x1f ;  /* 0x00001fff02007589 */ /* 0x000e6400000e0000 */
[----:B-1----:R-:W-:-:S13]  /*0070*/  ISETP.EQ.AND P0, PT, R0, RZ, P0 ;  /* 0x000000ff0000720c */ /* 0x002fda0000702270 */
[----:B------:R-:W-:Y:S05]  /*0080*/  @!P0 BRA `(.L_x_1) ;  /* 0x0000000000508947 */ /* 0x000fea0003800000 */
[----:B------:R-:W-:Y:S02]  /*0090*/  ULDC.64 UR4, c[0x0][0x198] ;  /* 0x0000660000047ab9 */ /* 0x000fe40000000a00 */
[----:B------:R-:W-:Y:S02]  /*00a0*/  UIADD3 UR6, UP0, UR4, 0xf0, URZ ;  /* 0x000000f004067890 */ /* 0x000fe4000ff1e03f */
[----:B------:R-:W-:Y:S02]  /*00b0*/  UIADD3 UR8, UP1, UR4, 0x1f0, URZ ;  /* 0x000001f004087890 */ /* 0x000fe4000ff3e03f */
[----:B------:R-:W-:Y:S02]  /*00c0*/  UIADD3 UR10, UP2, UR4, 0x2f0, URZ ;  /* 0x000002f0040a7890 */ /* 0x000fe4000ff5e03f */
[----:B------:R-:W-:Y:S02]  /*00d0*/  UIADD3 UR12, UP3, UR4, 0x3f0, URZ ;  /* 0x000003f0040c7890 */ /* 0x000fe4000ff7e03f */
[----:B------:R-:W-:-:S02]  /*00e0*/  UIADD3 UR14, UP4, UR4, 0x670, URZ ;  /* 0x00000670040e7890 */ /* 0x000fc4000ff9e03f */
[----:B------:R-:W-:Y:S02]  /*00f0*/  UIADD3.X UR7, URZ, UR5, URZ, UP0, !UPT ;  /* 0x000000053f077290 */ /* 0x000fe400087fe43f */
[----:B------:R-:W-:Y:S02]  /*0100*/  UIADD3 UR4, UP5, UR4, 0x770, URZ ;  /* 0x0000077004047890 */ /* 0x000fe4000ffbe03f */
[----:B------:R-:W-:Y:S02]  /*0110*/  UIADD3.X UR9, URZ, UR5, URZ, UP1, !UPT ;  /* 0x000000053f097290 */ /* 0x000fe40008ffe43f */
[----:B------:R-:W-:Y:S02]  /*0120*/  UIADD3.X UR11, URZ, UR5, URZ, UP2, !UPT ;  /* 0x000000053f0b7290 */ /* 0x000fe400097fe43f */
[----:B------:R-:W-:Y:S01]  /*0130*/  UIADD3.X UR13, URZ, UR5, URZ, UP3, !UPT ;  /* 0x000000053f0d7290 */ /* 0x000fe20009ffe43f */
[----:B------:R1:W-:Y:S01]  /*0140*/  UTMACCTL.PF [UR6] ;  /* 0x00000000060079b9 */ /* 0x0003e20008040000 */
[----:B------:R-:W-:-:S03]  /*0150*/  UIADD3.X UR15, URZ, UR5, URZ, UP4, !UPT ;  /* 0x000000053f0f7290 */ /* 0x000fc6000a7fe43f */
[----:B------:R1:W-:Y:S01]  /*0160*/  UTMACCTL.PF [UR8] ;  /* 0x00000000080079b9 */ /* 0x0003e20008040000 */
[----:B------:R-:W-:Y:S01]  /*0170*/  UIADD3.X UR5, URZ, UR5, URZ, UP5, !UPT ;  /* 0x000000053f057290 */ /* 0x000fe2000affe43f */
[----:B------:R1:W-:Y:S02]  /*0180*/  UTMACCTL.PF [UR10] ;  /* 0x000000000a0079b9 */ /* 0x0003e40008040000 */
[----:B------:R1:W-:Y:S02]  /*0190*/  UTMACCTL.PF [UR12] ;  /* 0x000000000c0079b9 */ /* 0x0003e40008040000 */
[----:B------:R1:W-:Y:S04]  /*01a0*/  UTMACCTL.PF [UR14] ;  /* 0x000000000e0079b9 */ /* 0x0003e80008040000 */
[----:B------:R1:W-:Y:S02]  /*01b0*/  UTMACCTL.PF [UR4] ;  /* 0x00000000040079b9 */ /* 0x0003e40008040000 */
[----:B-1----:R-:W-:Y:S01]  /*01c0*/  NOP ;  /* 0x0000000000007918 */ /* 0x002fe20000000000 */
.L_x_1:
[----:B------:R-:W-:Y:S05]  /*01d0*/  BSYNC B0 ;  /* 0x0000000000007941 */ /* 0x000fea0003800000 */
.L_x_0:
[----:B------:R-:W-:Y:S01]  /*01e0*/  VOTEU.ANY UP0, P0 ;  /* 0x00000000003f7886 */ /* 0x000fe20000000100 */
[----:B------:R-:W1:Y:S01]  /*01f0*/  SHFL.IDX PT, R0, R2, RZ, 0x1f ;  /* 0x00001fff02007589 */ /* 0x000e6200000e0000 */
[----:B------:R-:W-:-:S03]  /*0200*/  UMOV UR4, 0x1 ;  /* 0x0000000100047882 */ /* 0x000fc60000000000 */
[----:B------:R-:W2:Y:S01]  /*0210*/  @UP0 S2UR UR7, SR_CgaCtaId ;  /* 0x00000000000709c3 */ /* 0x000ea20000008800 */
[----:B------:R-:W-:Y:S01]  /*0220*/  @UP0 UMOV UR6, 0x400 ;  /* 0x0000040000060882 */ /* 0x000fe20000000000 */
[----:B------:R-:W-:-:S04]  /*0230*/  @UP0 UIADD3 UR4, -UR4, 0x100000, URZ ;  /* 0x0010000004040890 */ /* 0x000fc8000fffe13f */
[----:B------:R-:W-:Y:S02]  /*0240*/  @UP0 USHF.L.U32 UR5, UR4, 0xb, URZ ;  /* 0x0000000b04050899 */ /* 0x000fe4000800063f */
[----:B------:R-:W-:Y:S01]  /*0250*/  @UP0 USHF.L.U32 UR4, UR4, 0x1, URZ ;  /* 0x0000000104040899 */ /* 0x000fe2000800063f */
[----:B-1----:R-:W-:Y:S02]  /*0260*/  ISETP.NE.AND P1, PT, R0, RZ, PT ;  /* 0x000000ff0000720c */ /* 0x002fe40003f25270 */
[----:B------:R-:W-:Y:S01]  /*0270*/  SHF.R.U32.HI R0, RZ, 0x7, R4 ;  /* 0x00000007ff007819 */ /* 0x000fe20000011604 */
[----:B--2---:R-:W-:Y:S01]  /*0280*/  @UP0 ULEA UR6, UR7, UR6, 0x18 ;  /* 0x0000000607060291 */ /* 0x004fe2000f8ec03f */
[----:B------:R-:W-:-:S04]  /*0290*/  VOTEU.ANY UP0, P0 ;  /* 0x00000000003f7886 */ /* 0x000fc80000000100 */
[----:B------:R-:W1:Y:S04]  /*02a0*/  SHFL.IDX PT, R0, R0, RZ, 0x1f ;  /* 0x00001fff00007589 */ /* 0x000e6800000e0000 */
[----:B------:R-:W2:Y:S03]  /*02b0*/  FENCE.VIEW.ASYNC.S ;  /* 0x00000000000073c6 */ /* 0x000ea60000000000 */
[----:B--2---:R2:W3:Y:S01]  /*02c0*/  @UP0 SYNCS.EXCH.64 URZ, [UR6+0x31800], UR4 ;  /* 0x03180004063f05b2 */ /* 0x0044e20008000100 */
[----:B------:R-:W-:Y:S05]  /*02d0*/  @P1 BRA `(.L_x_2) ;  /* 0x0000000000481947 */ /* 0x000fea0003800000 */
[----:B--2---:R-:W2:Y:S01]  /*02e0*/  S2UR UR5, SR_CgaCtaId ;  /* 0x00000000000579c3 */ /* 0x004ea20000008800 */
[----:B------:R-:W-:Y:S01]  /*02f0*/  UMOV UR4, 0x400 ;  /* 0x0000040000047882 */ /* 0x000fe20000000000 */
[----:B------:R-:W-:Y:S01]  /*0300*/  UMOV UR6, 0x1 ;  /* 0x0000000100067882 */ /* 0x000fe20000000000 */
[----:B------:R-:W-:Y:S01]  /*0310*/  UMOV UR9, 0x100 ;  /* 0x0000010000097882 */ /* 0x000fe20000000000 */
[----:B------:R-:W-:-:S04]  /*0320*/  UIADD3 UR6, -UR6, 0x100000, URZ ;  /* 0x0010000006067890 */ /* 0x000fc8000fffe13f */
[----:B------:R-:W-:Y:S02]  /*0330*/  USHF.L.U32 UR7, UR6, 0xb, URZ ;  /* 0x0000000b06077899 */ /* 0x000fe4000800063f */
[----:B------:R-:W-:Y:S01]  /*0340*/  USHF.L.U32 UR6, UR6, 0x1, URZ ;  /* 0x0000000106067899 */ /* 0x000fe2000800063f */
[----:B------:R-:W-:Y:S01]  /*0350*/  ELECT P0, URZ, PT ;  /* 0x00000000003f782f */ /* 0x000fe20003800000 */
[----:B--2---:R-:W-:Y:S02]  /*0360*/  ULEA UR8, UR5, UR4, 0x18 ;  /* 0x0000000405087291 */ /* 0x004fe4000f8ec03f */
[----:B------:R-:W-:-:S04]  /*0370*/  UIADD3 UR4, -UR9, 0x100000, URZ ;  /* 0x0010000009047890 */ /* 0x000fc8000fffe13f */
[----:B------:R-:W-:Y:S02]  /*0380*/  USHF.L.U32 UR5, UR4, 0xb, URZ ;  /* 0x0000000b04057899 */ /* 0x000fe4000800063f */
[----:B------:R-:W-:Y:S01]  /*0390*/  USHF.L.U32 UR4, UR4, 0x1, URZ ;  /* 0x0000000104047899 */ /* 0x000fe2000800063f */
[----:B------:R-:W2:Y:S03]  /*03a0*/  FENCE.VIEW.ASYNC.S ;  /* 0x00000000000073c6 */ /* 0x000ea60000000000 */
[----:B--2---:R4:W2:Y:S08]  /*03b0*/  SYNCS.EXCH.64 URZ, [UR8+0x31810], UR6 ;  /* 0x03181006083f75b2 */ /* 0x0048b00008000100 */
[----:B------:R4:W1:Y:S01]  /*03c0*/  SYNCS.EXCH.64 URZ, [UR8+0x31820], UR4 ;  /* 0x03182004083f75b2 */ /* 0x0008620008000100 */
[----:B------:R4:W1:Y:S01]  /*03d0*/  SYNCS.EXCH.64 URZ, [UR8+0x31818], UR6 ;  /* 0x03181806083f75b2 */ /* 0x0008620008000100 */
[----:B------:R4:W1:Y:S02]  /*03e0*/  SYNCS.EXCH.64 URZ, [UR8+0x31828], UR4 ;  /* 0x03182804083f75b2 */ /* 0x0008640008000100 */
[----:B----4-:R-:W-:Y:S01]  /*03f0*/  NOP ;  /* 0x0000000000007918 */ /* 0x010fe20000000000 */
.L_x_2:
[----:B------:R-:W4:Y:S01]  /*0400*/  SHFL.IDX PT, R3, R2, RZ, 0x1f ;  /* 0x00001fff02037589 */ /* 0x000f2200000e0000 */
[----:B------:R-:W-:Y:S01]  /*0410*/  NOP ;  /* 0x0000000000007918 */ /* 0x000fe20000000000 */
[----:B----4-:R-:W-:-:S13]  /*0420*/  ISETP.NE.AND P0, PT, R3, RZ, PT ;  /* 0x000000ff0300720c */ /* 0x010fda0003f05270 */
[----:B------:R-:W-:Y:S05]  /*0430*/  @P0 BRA `(.L_x_3) ;  /* 0x0000000000400947 */ /* 0x000fea0003800000 */
[----:B--2---:R-:W2:Y:S01]  /*0440*/  S2UR UR5, SR_CgaCtaId ;  /* 0x00000000000579c3 */ /* 0x004ea20000008800 */
[----:B------:R-:W-:Y:S01]  /*0450*/  UMOV UR4, 0x400 ;  /* 0x0000040000047882 */ /* 0x000fe20000000000 */
[----:B------:R-:W-:Y:S01]  /*0460*/  UMOV UR6, 0x1 ;  /* 0x0000000100067882 */ /* 0x000fe20000000000 */
[----:B------:R-:W-:Y:S01]  /*0470*/  UMOV UR7, 0x100 ;  /* 0x0000010000077882 */ /* 0x000fe20000000000 */
[----:B------:R-:W-:Y:S01]  /*0480*/  ELECT P0, URZ, PT ;  /* 0x00000000003f782f */ /* 0x000fe20003800000 */
[----:B--2---:R-:W-:Y:S02]  /*0490*/  ULEA UR8, UR5, UR4, 0x18 ;  /* 0x0000000405087291 */ /* 0x004fe4000f8ec03f */
[----:B------:R-:W-:-:S04]  /*04a0*/  UIADD3 UR4, -UR6, 0x100000, URZ ;  /* 0x0010000006047890 */ /* 0x000fc8000fffe13f */
[----:B------:R-:W-:Y:S02]  /*04b0*/  USHF.L.U32 UR5, UR4, 0xb, URZ ;  /* 0x0000000b04057899 */ /* 0x000fe4000800063f */
[----:B------:R-:W-:Y:S02]  /*04c0*/  USHF.L.U32 UR4, UR4, 0x1, URZ ;  /* 0x0000000104047899 */ /* 0x000fe4000800063f */
[----:B------:R-:W-:-:S04]  /*04d0*/  UIADD3 UR6, -UR7, 0x100000, URZ ;  /* 0x0010000007067890 */ /* 0x000fc8000fffe13f */
[----:B------:R-:W-:Y:S02]  /*04e0*/  USHF.L.U32 UR7, UR6, 0xb, URZ ;  /* 0x0000000b06077899 */ /* 0x000fe4000800063f */
[----:B------:R-:W-:Y:S01]  /*04f0*/  USHF.L.U32 UR6, UR6, 0x1, URZ ;  /* 0x0000000106067899 */ /* 0x000fe2000800063f */
[----:B------:R-:W2:Y:S03]  /*0500*/  FENCE.VIEW.ASYNC.S ;  /* 0x00000000000073c6 */ /* 0x000ea60000000000 */
[----:B--2---:R4:W2:Y:S08]  /*0510*/  SYNCS.EXCH.64 URZ, [UR8+0x31830], UR4 ;  /* 0x03183004083f75b2 */ /* 0x0048b00008000100 */
[----:B------:R4:W1:Y:S02]  /*0520*/  SYNCS.EXCH.64 URZ, [UR8+0x31838], UR6 ;  /* 0x03183806083f75b2 */ /* 0x0008640008000100 */
[----:B----4-:R-:W-:Y:S01]  /*0530*/  NOP ;  /* 0x0000000000007918 */ /* 0x010fe20000000000 */
.L_x_3:
[----:B-1----:R-:W-:Y:S01]  /*0540*/  ISETP.NE.AND P0, PT, R0, RZ, PT ;  /* 0x000000ff0000720c */ /* 0x002fe20003f05270 */
[----:B------:R-:W-:Y:S01]  /*0550*/  IMAD.MOV.U32 R0, RZ, RZ, 0x1 ;  /* 0x00000001ff007424 */ /* 0x000fe200078e00ff */
[----:B------:R-:W-:Y:S01]  /*0560*/  NOP ;  /* 0x0000000000007918 */ /* 0x000fe20000000000 */
[----:B------:R-:W-:-:S03]  /*0570*/  LOP3.LUT R21, R4, 0x7f, RZ, 0xc0, !PT ;  /* 0x0000007f04157812 */ /* 0x000fc600078ec0ff */
[----:B------:R-:W-:Y:S01]  /*0580*/  SEL R0, R0, 0x2, !P0 ;  /* 0x0000000200007807 */ /* 0x000fe20004000000 */
[----:B--23--:R-:W-:Y:S06]  /*0590*/  BAR.SYNC.DEFER_BLOCKING 0x0 ;  /* 0x0000000000007b1d */ /* 0x00cfec0000010000 */
[----:B------:R-:W-:Y:S05]  /*05a0*/  @!P0 BRA `(.L_x_4) ;  /* 0x000000a4002c8947 */ /* 0x000fea0003800000 */
.L_x_5:
[----:B------:R-:W-:-:S08]  /*05b0*/  NOP ;  /* 0x0000000000007918 */ /* 0x000fd00000000000 */
[----:B------:R-:W1:Y:S02]  /*05c0*/  USETMAXREG.TRY_ALLOC.CTAPOOL UP0, 0xf0 ;  /* 0x000000f0000079c8 */ /* 0x000e640008000600 */
[----:B-1----:R-:W-:-:S13]  /*05d0*/  PLOP3.LUT P0, PT, PT, PT, UP0, 0x80, 0x0 ;  /* 0x000000000000781c */ /* 0x002fda0003f0f008 */
[----:B------:R-:W-:Y:S05]  /*05e0*/  @!P0 BRA `(.L_x_5) ;  /* 0xfffffffc00f08947 */ /* 0x000fea000383ffff */
[----:B------:R-:W1:Y:S02]  /*05f0*/  S2UR UR5, SR_CTAID.Z ;  /* 0x00000000000579c3 */ /* 0x000e640000002700 */
[----:B-1----:R-:W-:-:S13]  /*0600*/  ISETP.LE.AND P0, PT, RZ, UR5, PT ;  /* 0x00000005ff007c0c */ /* 0x002fda000bf03270 */
[----:B------:R-:W-:Y:S05]  /*0610*/  @!P0 EXIT ;  /* 0x000000000000894d */ /* 0x000fea0003800000 */
[----:B------:R-:W1:Y:S01]  /*0620*/  S2UR UR4, SR_CgaCtaId ;  /* 0x00000000000479c3 */ /* 0x000e620000008800 */
[----:B------:R-:W-:Y:S01]  /*0630*/  UMOV UR60, 0x400 ;  /* 0x00000400003c7882 */ /* 0x000fe20000000000 */
[----:B------:R-:W2:Y:S01]  /*0640*/  S2R R2, SR_TID.X ;  /* 0x0000000000027919 */ /* 0x000ea20000002100 */
[----:B------:R-:W-:Y:S01]  /*0650*/  SHF.L.U32 R3, RZ, 0x1f, RZ ;  /* 0x0000001fff037819 */ /* 0x000fe200000006ff */
[----:B-1----:R-:W-:-:S09]  /*0660*/  ULEA UR60, UR4, UR60, 0x18 ;  /* 0x0000003c043c7291 */ /* 0x002fd2000f8ec03f */
[----:B------:R-:W1:Y:S01]  /*0670*/  SYNCS.PHASECHK.TRANS64.TRYWAIT P0, [UR60+0x31800], R3 ;  /* 0x03180003ff0075a7 */ /* 0x000e62000800017c */
[----:B--2---:R-:W-:-:S05]  /*0680*/  VIADD R5, R2, 0xffffff80 ;  /* 0xffffff8002057836 */ /* 0x004fca0000000000 */
[----:B------:R-:W-:-:S04]  /*0690*/  SHF.R.S32.HI R6, RZ, 0x1f, R5 ;  /* 0x0000001fff067819 */ /* 0x000fc80000011405 */
[----:B------:R-:W-:-:S04]  /*06a0*/  LEA.HI R2, R6, R5, RZ, 0x7 ;  /* 0x0000000506027211 */ /* 0x000fc800078f38ff */
[----:B------:R-:W-:Y:S02]  /*06b0*/  SHF.R.S32.HI R7, RZ, 0x7, R2 ;  /* 0x00000007ff077819 */ /* 0x000fe40000011402 */
[----:B------:R-:W-:-:S03]  /*06c0*/  LOP3.LUT R2, R2, 0xffffff80, RZ, 0xc0, !PT ;  /* 0xffffff8002027812 */ /* 0x000fc600078ec0ff */
[----:B------:R2:W3:Y:S02]  /*06d0*/  SHFL.IDX PT, R4, R7, RZ, 0x1f ;  /* 0x00001fff07047589 */ /* 0x0004e400000e0000 */
[----:B-12---:R-:W-:Y:S05]  /*06e0*/  @P0 BRA `(.L_x_6) ;  /* 0x0000000000080947 */ /* 0x006fea0003800000 */
[----:B------:R-:W1:Y:S02]  /*06f0*/  SYNCS.PHASECHK.TRANS64.TRYWAIT P0, [UR60+0x31800], R3 ;  /* 0x03180003ff0075a7 */ /* 0x000e64000800017c */
[----:B-1----:R-:W-:Y:S05]  /*0700*/  @!P0 BRA `(.L_x_7) ;  /* 0x000000b800f48947 */ /* 0x002fea0003800000 */
.L_x_6:
[----:B------:R-:W-:Y:S01]  /*0710*/  IMAD.IADD R10, R5, 0x1, -R2 ;  /* 0x00000001050a7824 */ /* 0x000fe200078e0a02 */
[----:B------:R-:W2:Y:S01]  /*0720*/  S2UR UR4, SR_CTAID.Y ;  /* 0x00000000000479c3 */ /* 0x000ea20000002600 */
[----:B------:R-:W-:Y:S02]  /*0730*/  LEA.HI R13, R6, R5, RZ, 0x5 ;  /* 0x00000005060d7211 */ /* 0x000fe400078f28ff */
[----:B------:R-:W-:Y:S01]  /*0740*/  CS2R R214, SRZ ;  /* 0x0000000000d67805 */ /* 0x000fe2000001ff00 */
[--C-:B------:R-:W-:Y:S01]  /*0750*/  IMAD R2, R7, 0x800, R10.reuse ;  /* 0x0000080007027824 */ /* 0x100fe200078e020a */
[----:B------:R-:W-:Y:S02]  /*0760*/  SHF.R.S32.HI R9, RZ, 0x1f, R10 ;  /* 0x0000001fff097819 */ /* 0x000fe4000001140a */
[----:B------:R-:W-:Y:S02]  /*0770*/  CS2R R212, SRZ ;  /* 0x0000000000d47805 */ /* 0x000fe4000001ff00 */
[--C-:B------:R-:W-:Y:S01]  /*0780*/  SHF.R.S32.HI R234, RZ, 0x5, R13.reuse ;  /* 0x00000005ffea7819 */ /* 0x100fe2000001140d */
[----:B------:R-:W-:Y:S01]  /*0790*/  IMAD.SHL.U32 R2, R2, 0x4, RZ ;  /* 0x0000000402027824 */ /* 0x000fe200078e00ff */
[----:B------:R-:W-:Y:S01]  /*07a0*/  LEA.HI R12, R9, R10, RZ, 0x2 ;  /* 0x0000000a090c7211 */ /* 0x000fe200078f10ff */
[----:B------:R-:W4:Y:S01]  /*07b0*/  LDC.64 R16, c[0x0][0x2d8] ;  /* 0x0000b600ff107b82 */ /* 0x000f220000000a00 */
[----:B------:R-:W-:-:S02]  /*07c0*/  SHF.R.S32.HI R13, RZ, 0x1f, R13 ;  /* 0x0000001fff0d7819 */ /* 0x000fc4000001140d */
[----:B------:R-:W-:Y:S02]  /*07d0*/  CS2R R210, SRZ ;  /* 0x0000000000d27805 */ /* 0x000fe4000001ff00 */
[--C-:B-1----:R-:W-:Y:S02]  /*07e0*/  SHF.R.S32.HI R8, RZ, 0x2, R12.reuse ;  /* 0x00000002ff087819 */ /* 0x102fe4000001140c */
[----:B------:R-:W-:Y:S02]  /*07f0*/  CS2R R208, SRZ ;  /* 0x0000000000d07805 */ /* 0x000fe4000001ff00 */
[----:B------:R-:W-:Y:S02]  /*0800*/  SHF.R.S32.HI R3, RZ, 0x1f, R12 ;  /* 0x0000001fff037819 */ /* 0x000fe4000001140c */
[----:B------:R-:W-:Y:S02]  /*0810*/  CS2R R206, SRZ ;  /* 0x0000000000ce7805 */ /* 0x000fe4000001ff00 */
[----:B------:R-:W-:Y:S01]  /*0820*/  LEA.HI R13, R13, R234, RZ, 0x2 ;  /* 0x000000ea0d0d7211 */ /* 0x000fe200078f10ff */
[----:B------:R-:W1:Y:S01]  /*0830*/  LDC.64 R230, c[0x0][0x2e0] ;  /* 0x0000b800ffe67b82 */ /* 0x000e620000000a00 */
[----:B------:R-:W-:-:S02]  /*0840*/  LEA.HI R3, R3, R8, RZ, 0x3 ;  /* 0x0000000803037211 */ /* 0x000fc400078f18ff */
[----:B------:R-:W-:Y:S02]  /*0850*/  CS2R R204, SRZ ;  /* 0x0000000000cc7805 */ /* 0x000fe4000001ff00 */
[----:B------:R-:W-:Y:S02]  /*0860*/  LOP3.LUT R13, R13, 0xfffffffc, RZ, 0xc0, !PT ;  /* 0xfffffffc0d0d7812 */ /* 0x000fe400078ec0ff */
[----:B------:R-:W-:Y:S02]  /*0870*/  CS2R R202, SRZ ;  /* 0x0000000000ca7805 */ /* 0x000fe4000001ff00 */
[----:B------:R-:W-:Y:S02]  /*0880*/  LOP3.LUT R11, R3, 0xfffffff8, RZ, 0xc0, !PT ;  /* 0xfffffff8030b7812 */ /* 0x000fe400078ec0ff */
[----:B------:R-:W-:Y:S01]  /*0890*/  CS2R R200, SRZ ;  /* 0x0000000000c87805 */ /* 0x000fe2000001ff00 */
[----:B--2---:R-:W-:Y:S01]  /*08a0*/  USHF.R.S32.HI UR6, URZ, 0x1f, UR4 ;  /* 0x0000001f3f067899 */ /* 0x004fe20008011404 */
[----:B------:R-:W-:Y:S01]  /*08b0*/  SHF.R.S32.HI R3, RZ, 0x1f, R2 ;  /* 0x0000001fff037819 */ /* 0x000fe20000011402 */
[----:B------:R-:W-:Y:S01]  /*08c0*/  IMAD.IADD R234, R234, 0x1, -R13 ;  /* 0x00000001eaea7824 */ /* 0x000fe200078e0a0d */
[----:B------:R-:W-:Y:S01]  /*08d0*/  CS2R R198, SRZ ;  /* 0x0000000000c67805 */ /* 0x000fe2000001ff00 */
[----:B------:R-:W-:Y:S01]  /*08e0*/  IMAD.IADD R14, R8, 0x1, -R11 ;  /* 0x00000001080e7824 */ /* 0x000fe200078e0a0b */
[----:B------:R-:W-:-:S02]  /*08f0*/  LEA.HI R11, R9, R10, RZ, 0x5 ;  /* 0x0000000a090b7211 */ /* 0x000fc400078f28ff */
[----:B------:R-:W-:Y:S02]  /*0900*/  CS2R R196, SRZ ;  /* 0x0000000000c47805 */ /* 0x000fe4000001ff00 */
[----:B------:R-:W-:Y:S02]  /*0910*/  CS2R R194, SRZ ;  /* 0x0000000000c27805 */ /* 0x000fe4000001ff00 */
[----:B------:R-:W-:Y:S02]  /*0920*/  CS2R R192, SRZ ;  /* 0x0000000000c07805 */ /* 0x000fe4000001ff00 */
[----:B------:R-:W-:Y:S01]  /*0930*/  SHF.R.S32.HI R11, RZ, 0x5, R11 ;  /* 0x00000005ff0b7819 */ /* 0x000fe2000001140b */
[C---:B----4-:R-:W-:Y:S01]  /*0940*/  IMAD R8, R16.reuse, UR6, RZ ;  /* 0x0000000610087c24 */ /* 0x050fe2000f8e02ff */
[----:B------:R-:W-:Y:S01]  /*0950*/  CS2R R190, SRZ ;  /* 0x0000000000be7805 */ /* 0x000fe2000001ff00 */
[----:B------:R-:W-:Y:S01]  /*0960*/  IMAD.WIDE.U32 R2, R16, UR4, R2 ;  /* 0x0000000410027c25 */ /* 0x000fe2000f8e0002 */
[----:B------:R-:W-:-:S02]  /*0970*/  CS2R R188, SRZ ;  /* 0x0000000000bc7805 */ /* 0x000fc4000001ff00 */
[----:B------:R-:W-:Y:S02]  /*0980*/  CS2R R186, SRZ ;  /* 0x0000000000ba7805 */ /* 0x000fe4000001ff00 */
[----:B------:R-:W-:Y:S01]  /*0990*/  CS2R R184, SRZ ;  /* 0x0000000000b87805 */ /* 0x000fe2000001ff00 */
[----:B------:R-:W-:Y:S01]  /*09a0*/  IMAD R229, R11, 0x10, R14 ;  /* 0x000000100be57824 */ /* 0x000fe200078e020e */
[----:B------:R-:W-:Y:S01]  /*09b0*/  CS2R R182, SRZ ;  /* 0x0000000000b67805 */ /* 0x000fe2000001ff00 */
[----:B------:R-:W2:Y:S01]  /*09c0*/  LDC R11, c[0x0][0x280] ;  /* 0x0000a000ff0b7b82 */ /* 0x000ea20000000800 */
[----:B------:R-:W-:Y:S01]  /*09d0*/  IMAD R15, R17, UR4, R8 ;  /* 0x00000004110f7c24 */ /* 0x000fe2000f8e0208 */
[----:B------:R-:W-:Y:S01]  /*09e0*/  USHF.R.S32.HI UR4, URZ, 0x1f, UR5 ;  /* 0x0000001f3f047899 */ /* 0x000fe20008011405 */
[----:B---3--:R-:W-:Y:S02]  /*09f0*/  LEA.HI R8, R4, R4, RZ, 0x1 ;  /* 0x0000000404087211 */ /* 0x008fe400078f08ff */
[----:B------:R-:W-:Y:S01]  /*0a00*/  CS2R R180, SRZ ;  /* 0x0000000000b47805 */ /* 0x000fe2000001ff00 */
[----:B------:R-:W-:Y:S01]  /*0a10*/  IMAD.IADD R3, R3, 0x1, R15 ;  /* 0x0000000103037824 */ /* 0x000fe200078e020f */
[----:B------:R-:W-:-:S02]  /*0a20*/  CS2R R178, SRZ ;  /* 0x0000000000b27805 */ /* 0x000fc4000001ff00 */
[----:B------:R-:W-:Y:S01]  /*0a30*/  LOP3.LUT R9, R8, 0xfffffffe, RZ, 0xc0, !PT ;  /* 0xfffffffe08097812 */ /* 0x000fe200078ec0ff */
[----:B-1----:R-:W-:Y:S01]  /*0a40*/  IMAD R8, R230, UR4, RZ ;  /* 0x00000004e6087c24 */ /* 0x002fe2000f8e02ff */
[----:B------:R-:W-:Y:S02]  /*0a50*/  CS2R R176, SRZ ;  /* 0x0000000000b07805 */ /* 0x000fe4000001ff00 */
[----:B------:R-:W-:Y:S02]  /*0a60*/  CS2R R174, SRZ ;  /* 0x0000000000ae7805 */ /* 0x000fe4000001ff00 */
[----:B------:R-:W-:Y:S01]  /*0a70*/  CS2R R172, SRZ ;  /* 0x0000000000ac7805 */ /* 0x000fe2000001ff00 */
[----:B------:R-:W-:Y:S01]  /*0a80*/  IMAD R13, R231, UR5, R8 ;  /* 0x00000005e70d7c24 */ /* 0x000fe2000f8e0208 */
[----:B------:R-:W-:Y:S01]  /*0a90*/  CS2R R170, SRZ ;  /* 0x0000000000aa7805 */ /* 0x000fe2000001ff00 */
[----:B------:R-:W-:Y:S01]  /*0aa0*/  IMAD.IADD R4, R4, 0x1, -R9 ;  /* 0x0000000104047824 */ /* 0x000fe200078e0a09 */
[----:B------:R-:W-:Y:S01]  /*0ab0*/  CS2R R168, SRZ ;  /* 0x0000000000a87805 */ /* 0x000fe2000001ff00 */
[----:B------:R-:W-:Y:S01]  /*0ac0*/  IMAD.WIDE.U32 R230, R230, UR5, R2 ;  /* 0x00000005e6e67c25 */ /* 0x000fe2000f8e0002 */
[----:B------:R-:W-:-:S02]  /*0ad0*/  CS2R R166, SRZ ;  /* 0x0000000000a67805 */ /* 0x000fc4000001ff00 */
[----:B------:R-:W-:Y:S02]  /*0ae0*/  CS2R R164, SRZ ;  /* 0x0000000000a47805 */ /* 0x000fe4000001ff00 */
[----:B------:R-:W-:Y:S02]  /*0af0*/  CS2R R162, SRZ ;  /* 0x0000000000a27805 */ /* 0x000fe4000001ff00 */
[----:B------:R-:W-:Y:S02]  /*0b00*/  CS2R R160, SRZ ;  /* 0x0000000000a07805 */ /* 0x000fe4000001ff00 */
[----:B------:R-:W-:Y:S02]  /*0b10*/  CS2R R158, SRZ ;  /* 0x00000000009e7805 */ /* 0x000fe4000001ff00 */
[----:B------:R-:W-:Y:S02]  /*0b20*/  CS2R R156, SRZ ;  /* 0x00000000009c7805 */ /* 0x000fe4000001ff00 */
[----:B------:R-:W-:-:S02]  /*0b30*/  CS2R R154, SRZ ;  /* 0x00000000009a7805 */ /* 0x000fc4000001ff00 */
[----:B--2---:R-:W-:Y:S02]  /*0b40*/  ISETP.GE.AND P0, PT, R11, 0x1, PT ;  /* 0x000000010b00780c */ /* 0x004fe40003f06270 */
[----:B------:R-:W-:Y:S02]  /*0b50*/  CS2R R152, SRZ ;  /* 0x0000000000987805 */ /* 0x000fe4000001ff00 */
[----:B------:R-:W-:Y:S02]  /*0b60*/  CS2R R150, SRZ ;  /* 0x0000000000967805 */ /* 0x000fe4000001ff00 */
[----:B------:R-:W-:Y:S02]  /*0b70*/  CS2R R148, SRZ ;  /* 0x0000000000947805 */ /* 0x000fe4000001ff00 */
[----:B------:R-:W-:Y:S02]  /*0b80*/  CS2R R146, SRZ ;  /* 0x0000000000927805 */ /* 0x000fe4000001ff00 */
[----:B------:R-:W-:-:S02]  /*0b90*/  CS2R R144, SRZ ;  /* 0x0000000000907805 */ /* 0x000fc4000001ff00 */
[----:B------:R-:W-:Y:S02]  /*0ba0*/  CS2R R142, SRZ ;  /* 0x00000000008e7805 */ /* 0x000fe4000001ff00 */
        /* <DEDUP_REMOVED lines=42> */
[----:B------:R-:W-:Y:S01]  /*0e50*/  CS2R R56, SRZ ;  /* 0x0000000000387805 */ /* 0x000fe2000001ff00 */
[----:B------:R-:W-:Y:S06]  /*0e60*/  @!P0 BRA `(.L_x_8) ;  /* 0x0000008400a48947 */ /* 0x000fec0003800000 */
[----:B------:R-:W1:Y:S01]  /*0e70*/  S2R R9, SR_CTAID.X ;  /* 0x0000000000097919 */ /* 0x000e620000002500 */
[----:B------:R-:W1:Y:S01]  /*0e80*/  LDC R14, c[0x0][0x290] ;  /* 0x0000a400ff0e7b82 */ /* 0x000e620000000800 */
[----:B------:R-:W-:Y:S01]  /*0e90*/  LEA.HI R6, R6, R5, RZ, 0x4 ;  /* 0x0000000506067211 */ /* 0x000fe200078f20ff */
[----:B------:R-:W-:Y:S01]  /*0ea0*/  VIADD R11, R11, 0x3f ;  /* 0x0000003f0b0b7836 */ /* 0x000fe20000000000 */
[----:B------:R-:W-:Y:S01]  /*0eb0*/  LEA.HI R2, R7, R7, RZ, 0x1 ;  /* 0x0000000707027211 */ /* 0x000fe200078f08ff */
[----:B------:R-:W-:Y:S01]  /*0ec0*/  IMAD.IADD R232, R231, 0x1, R13 ;  /* 0x00000001e7e87824 */ /* 0x000fe200078e020d */
[----:B------:R-:W-:Y:S01]  /*0ed0*/  LOP3.LUT R6, R6, 0xffffff0, RZ, 0xc0, !PT ;  /* 0x0ffffff006067812 */ /* 0x000fe200078ec0ff */
[----:B------:R-:W-:Y:S01]  /*0ee0*/  IMAD.MOV.U32 R16, RZ, RZ, RZ ;  /* 0x000000ffff107224 */ /* 0x000fe200078e00ff */
[----:B------:R-:W-:Y:S02]  /*0ef0*/  LOP3.LUT R2, R2, 0xfffffffe, RZ, 0xc0, !PT ;  /* 0xfffffffe02027812 */ /* 0x000fe400078ec0ff */
[----:B------:R-:W-:-:S02]  /*0f00*/  CS2R R18, SRZ ;  /* 0x0000000000127805 */ /* 0x000fc4000001ff00 */
[----:B------:R-:W-:Y:S01]  /*0f10*/  LOP3.LUT R3, R12, 0xfffffffc, RZ, 0xc0, !PT ;  /* 0xfffffffc0c037812 */ /* 0x000fe200078ec0ff */
[----:B------:R-:W-:Y:S01]  /*0f20*/  IMAD.IADD R6, R5, 0x1, -R6 ;  /* 0x0000000105067824 */ /* 0x000fe200078e0a06 */
[----:B------:R-:W-:Y:S01]  /*0f30*/  LOP3.LUT R228, R0, 0x1, RZ, 0xfc, !PT ;  /* 0x0000000100e47812 */ /* 0x000fe200078efcff */
[C---:B------:R-:W-:Y:S01]  /*0f40*/  IMAD.IADD R8, R7.reuse, 0x1, -R2 ;  /* 0x0000000107087824 */ /* 0x040fe200078e0a02 */
[----:B------:R-:W-:Y:S01]  /*0f50*/  ULDC UR61, c[0x0][0x744] ;  /* 0x0001d100003d7ab9 */ /* 0x000fe20000000800 */
[----:B------:R-:W-:Y:S02]  /*0f60*/  IMAD R7, R7, 0x40, R6 ;  /* 0x0000004007077824 */ /* 0x000fe400078e0206 */
[----:B------:R-:W-:Y:S01]  /*0f70*/  IMAD.IADD R2, R10, 0x1, -R3 ;  /* 0x000000010a027824 */ /* 0x000fe200078e0a03 */
[----:B------:R-:W-:Y:S01]  /*0f80*/  SHF.R.S32.HI R10, RZ, 0x1f, R11 ;  /* 0x0000001fff0a7819 */ /* 0x000fe2000001140b */
[----:B------:R-:W-:Y:S02]  /*0f90*/  IMAD R0, R234, 0x10, R7 ;  /* 0x00000010ea007824 */ /* 0x000fe400078e0207 */
[----:B------:R-:W-:Y:S01]  /*0fa0*/  IMAD.MOV.U32 R3, RZ, RZ, RZ ;  /* 0x000000ffff037224 */ /* 0x000fe200078e00ff */
[----:B------:R-:W-:Y:S01]  /*0fb0*/  LEA.HI R10, R10, R11, RZ, 0x6 ;  /* 0x0000000b0a0a7211 */ /* 0x000fe200078f30ff */
[----:B------:R-:W-:-:S02]  /*0fc0*/  IMAD.SHL.U32 R0, R0, 0x8, RZ ;  /* 0x0000000800007824 */ /* 0x000fc400078e00ff */
[----:B------:R-:W-:Y:S01]  /*0fd0*/  IMAD.MOV.U32 R215, RZ, RZ, RZ ;  /* 0x000000ffffd77224 */ /* 0x000fe200078e00ff */
[----:B------:R-:W-:Y:S02]  /*0fe0*/  SHF.R.S32.HI R233, RZ, 0x6, R10 ;  /* 0x00000006ffe97819 */ /* 0x000fe4000001140a */
[----:B------:R-:W-:Y:S01]  /*0ff0*/  LEA R0, R0, UR60, 0x1 ;  /* 0x0000003c00007c11 */ /* 0x000fe2000f8e08ff */
[----:B-1----:R-:W-:-:S04]  /*1000*/  IMAD R9, R9, -0x50, R14 ;  /* 0xffffffb009097824 */ /* 0x002fc800078e020e */
[----:B------:R-:W-:-:S04]  /*1010*/  IMAD R9, R8, -0x8, R9 ;  /* 0xfffffff808097824 */ /* 0x000fc800078e0209 */
[----:B------:R-:W-:-:S07]  /*1020*/  IMAD R2, R2, -0x2, R9 ;  /* 0xfffffffe02027824 */ /* 0x000fce00078e0209 */
.L_x_19:
[----:B------:R-:W-:-:S13]  /*1030*/  ISETP.NE.AND P0, PT, R228, 0x3, PT ;  /* 0x00000003e400780c */ /* 0x000fda0003f05270 */
[----:B-1----:R-:W-:Y:S05]  /*1040*/  @!P0 BRA `(.L_x_9) ;  /* 0x0000000000048947 */ /* 0x002fea0003800000 */
[----:B------:R-:W-:Y:S01]  /*1050*/  BPT.TRAP 0x1 ;  /* 0x000000040000795c */ /* 0x000fe20000300000 */
.L_x_9:
[----:B------:R-:W-:Y:S02]  /*1060*/  LEA R17, R3, UR60, 0x3 ;  /* 0x0000003c03117c11 */ /* 0x000fe4000f8e18ff */
[----:B------:R-:W-:-:S04]  /*1070*/  SHF.L.U32 R10, R19, 0x1f, RZ ;  /* 0x0000001f130a7819 */ /* 0x000fc800000006ff */
[----:B------:R1:W2:Y:S01]  /*1080*/  SYNCS.PHASECHK.TRANS64.TRYWAIT P1, [R17+URZ+0x31810], R10 ;  /* 0x0318100a110075a7 */ /* 0x0002a2000802017f */
[----:B------:R-:W-:Y:S05]  /*1090*/  @!P0 BRA `(.L_x_10) ;  /* 0x0000000000048947 */ /* 0x000fea0003800000 */
[----:B------:R-:W-:Y:S01]  /*10a0*/  BPT.TRAP 0x1 ;  /* 0x000000040000795c */ /* 0x000fe20000300000 */
.L_x_10:
[----:B------:R-:W-:Y:S01]  /*10b0*/  IMAD.U32 R5, RZ, RZ, UR60 ;  /* 0x0000003cff057e24 */ /* 0x000fe2000f8e00ff */
[----:B------:R-:W-:-:S03]  /*10c0*/  LEA R6, R4, UR60, 0xa ;  /* 0x0000003c04067c11 */ /* 0x000fc6000f8e50ff */
[----:B------:R-:W-:Y:S01]  /*10d0*/  VIADD R7, R5, 0x14100 ;  /* 0x0001410005077836 */ /* 0x000fe20000000000 */
[----:B------:R-:W-:-:S04]  /*10e0*/  SHF.R.U32.HI R8, RZ, 0x4, R6 ;  /* 0x00000004ff087819 */ /* 0x000fc80000011606 */
[----:B------:R-:W-:Y:S02]  /*10f0*/  SHF.R.U32.HI R7, RZ, 0x4, R7 ;  /* 0x00000004ff077819 */ /* 0x000fe40000011607 */
[----:B------:R-:W-:Y:S02]  /*1100*/  LOP3.LUT R8, R8, 0x3fff, RZ, 0xc0, !PT ;  /* 0x00003fff08087812 */ /* 0x000fe400078ec0ff */
[----:B------:R-:W-:-:S04]  /*1110*/  LOP3.LUT R7, R7, 0x3fff, RZ, 0xc0, !PT ;  /* 0x00003fff07077812 */ /* 0x000fc800078ec0ff */
[----:B------:R-:W-:Y:S02]  /*1120*/  LOP3.LUT R12, R7, 0x10000, RZ, 0xfc, !PT ;  /* 0x00010000070c7812 */ /* 0x000fe400078efcff */
[----:B------:R-:W-:-:S03]  /*1130*/  LOP3.LUT R7, R8, 0x10000, RZ, 0xfc, !PT ;  /* 0x0001000008077812 */ /* 0x000fc600078efcff */
[----:B------:R-:W-:Y:S01]  /*1140*/  IMAD R8, R3, 0x800, R12 ;  /* 0x0000080003087824 */ /* 0x000fe200078e020c */
[----:B--2---:R-:W-:Y:S06]  /*1150*/  @P1 BRA `(.L_x_11) ;  /* 0x0000000000081947 */ /* 0x004fec0003800000 */
[----:B------:R-:W2:Y:S02]  /*1160*/  SYNCS.PHASECHK.TRANS64.TRYWAIT P1, [R17+URZ+0x31810], R10 ;  /* 0x0318100a110075a7 */ /* 0x000ea4000802017f */
[----:B--2---:R-:W-:Y:S05]  /*1170*/  @!P1 BRA `(.L_x_12) ;  /* 0x000000b000709947 */ /* 0x004fea0003800000 */
.L_x_11:
[C---:B------:R-:W-:Y:S01]  /*1180*/  R2UR UR6, R7.reuse ;  /* 0x00000000070672ca */ /* 0x040fe200000e0000 */
[----:B------:R-:W-:Y:S01]  /*1190*/  WARPGROUP.ARRIVE ;  /* 0x00000000000079c5 */ /* 0x000fe20000000000 */
[----:B------:R-:W-:Y:S01]  /*11a0*/  R2UR UR4, R8 ;  /* 0x00000000080472ca */ /* 0x000fe200000e0000 */
[----:B------:R-:W-:Y:S01]  /*11b0*/  UMOV UR7, 0x40000000 ;  /* 0x4000000000077882 */ /* 0x000fe20000000000 */
[----:B------:R-:W-:Y:S01]  /*11c0*/  UMOV UR5, 0x40000040 ;  /* 0x4000004000057882 */ /* 0x000fe20000000000 */
[C---:B------:R-:W-:Y:S02]  /*11d0*/  VIADD R9, R7.reuse, 0x80 ;  /* 0x0000008007097836 */ /* 0x040fe40000000000 */
[----:B-12---:R-:W-:-:S03]  /*11e0*/  VIADD R10, R7, 0x100 ;  /* 0x00000100070a7836 */ /* 0x006fc60000000000 */
[----:B------:R-:W-:Y:S01]  /*11f0*/  R2UR UR8, R9 ;  /* 0x00000000090872ca */ /* 0x000fe200000e0000 */
[C---:B------:R-:W-:Y:S01]  /*1200*/  VIADD R9, R7.reuse, 0x180 ;  /* 0x0000018007097836 */ /* 0x040fe20000000000 */
[----:B------:R-:W-:Y:S01]  /*1210*/  R2UR UR9, R10 ;  /* 0x000000000a0972ca */ /* 0x000fe200000e0000 */
[----:B------:R-:W-:Y:S02]  /*1220*/  VIADD R10, R7, 0x200 ;  /* 0x00000200070a7836 */ /* 0x000fe40000000000 */
[----:B------:R-:W-:Y:S01]  /*1230*/  HGMMA.64x8x16.F32.BF16 R24, gdesc[UR4], RZ, !UPT, gsb0 ;  /* 0x00000000041879f0 */ /* 0x000fe2000c0018ff */
[----:B------:R-:W-:Y:S01]  /*1240*/  UMOV UR7, 0x40000000 ;  /* 0x4000000000077882 */ /* 0x000fe20000000000 */
[----:B------:R-:W-:Y:S01]  /*1250*/  R2UR UR10, R9 ;  /* 0x00000000090a72ca */ /* 0x000fe200000e0000 */
[----:B------:R-:W-:Y:S01]  /*1260*/  VIADD R9, R8, 0x2 ;  /* 0x0000000208097836 */ /* 0x000fe20000000000 */
[----:B------:R-:W-:Y:S01]  /*1270*/  R2UR UR11, R10 ;  /* 0x000000000a0b72ca */ /* 0x000fe200000e0000 */
[----:B------:R-:W-:-:S03]  /*1280*/  VIADD R10, R7, 0x2 ;  /* 0x00000002070a7836 */ /* 0x000fc60000000000 */
[----:B------:R-:W-:Y:S01]  /*1290*/  UMOV UR6, UR8 ;  /* 0x0000000800067c82 */ /* 0x000fe20008000000 */
[----:B------:R-:W-:Y:S02]  /*12a0*/  WARPGROUP.DEPBAR.LE gsb0, 0x0 ;  /* 0x00008000000079c5 */ /* 0x000fe40000010000 */
[----:B------:R-:W-:-:S06]  /*12b0*/  WARPGROUP.ARRIVE ;  /* 0x00000000000079c5 */ /* 0x000fcc0000000000 */
[----:B------:R-:W-:Y:S01]  /*12c0*/  HGMMA.64x8x16.F32.BF16 R28, gdesc[UR4], RZ, !UPT, gsb0 ;  /* 0x00000000041c79f0 */ /* 0x000fe2000c0018ff */
[----:B------:R-:W-:Y:S01]  /*12d0*/  UMOV UR6, UR9 ;  /* 0x0000000900067c82 */ /* 0x000fe20008000000 */
[----:B------:R-:W-:Y:S01]  /*12e0*/  UMOV UR7, 0x40000000 ;  /* 0x4000000000077882 */ /* 0x000fe20000000000 */
        /* <DEDUP_REMOVED lines=13> */
[----:B------:R-:W-:Y:S01]  /*13c0*/  R2UR UR6, R10 ;  /* 0x000000000a0672ca */ /* 0x000fe200000e0000 */
[----:B------:R-:W-:Y:S01]  /*13d0*/  UMOV UR7, 0x40000000 ;  /* 0x4000000000077882 */ /* 0x000fe20000000000 */
[----:B------:R-:W-:Y:S01]  /*13e0*/  R2UR UR4, R9 ;  /* 0x00000000090472ca */ /* 0x000fe200000e0000 */
[----:B------:R-:W-:Y:S01]  /*13f0*/  UMOV UR5, 0x40000040 ;  /* 0x4000004000057882 */ /* 0x000fe20000000000 */
[C---:B------:R-:W-:Y:S02]  /*1400*/  VIADD R10, R7.reuse, 0x82 ;  /* 0x00000082070a7836 */ /* 0x040fe40000000000 */
[----:B------:R-:W-:-:S03]  /*1410*/  VIADD R9, R7, 0x102 ;  /* 0x0000010207097836 */ /* 0x000fc60000000000 */
[----:B------:R-:W-:Y:S01]  /*1420*/  R2UR UR8, R10 ;  /* 0x000000000a0872ca */ /* 0x000fe200000e0000 */
[----:B------:R-:W-:Y:S01]  /*1430*/  VIADD R10, R7, 0x182 ;  /* 0x00000182070a7836 */ /* 0x000fe20000000000 */
[----:B------:R-:W-:Y:S01]  /*1440*/  R2UR UR9, R9 ;  /* 0x00000000090972ca */ /* 0x000fe200000e0000 */
[----:B------:R-:W-:-:S03]  /*1450*/  VIADD R9, R7, 0x202 ;  /* 0x0000020207097836 */ /* 0x000fc60000000000 */
[----:B------:R-:W-:Y:S01]  /*1460*/  R2UR UR10, R10 ;  /* 0x000000000a0a72ca */ /* 0x000fe200000e0000 */
[----:B------:R-:W-:Y:S01]  /*1470*/  VIADD R10, R7, 0x4 ;  /* 0x00000004070a7836 */ /* 0x000fe20000000000 */
[----:B------:R-:W-:Y:S01]  /*1480*/  R2UR UR11, R9 ;  /* 0x00000000090b72ca */ /* 0x000fe200000e0000 */
[----:B------:R-:W-:Y:S01]  /*1490*/  VIADD R9, R8, 0x4 ;  /* 0x0000000408097836 */ /* 0x000fe20000000000 */
[----:B------:R-:W-:Y:S02]  /*14a0*/  WARPGROUP.DEPBAR.LE gsb0, 0x0 ;  /* 0x00008000000079c5 */ /* 0x000fe40000010000 */
[----:B------:R-:W-:-:S06]  /*14b0*/  WARPGROUP.ARRIVE ;  /* 0x00000000000079c5 */ /* 0x000fcc0000000000 */
[----:B------:R-:W-:Y:S01]  /*14c0*/  HGMMA.64x8x16.F32.BF16 R24, gdesc[UR4], R24, gsb0 ;  /* 0x00000000041879f0 */ /* 0x000fe20008001818 */
[----:B------:R-:W-:Y:S01]  /*14d0*/  UMOV UR6, UR8 ;  /* 0x0000000800067c82 */ /* 0x000fe20008000000 */
[----:B------:R-:W-:Y:S01]  /*14e0*/  UMOV UR7, 0x40000000 ;  /* 0x4000000000077882 */ /* 0x000fe20000000000 */
        /* <DEDUP_REMOVED lines=438> */
[C---:B------:R-:W-:Y:S02]  /*3050*/  VIADD R9, R8.reuse, 0x604 ;  /* 0x0000060408097836 */ /* 0x040fe40000000000 */
        /* <DEDUP_REMOVED lines=34> */
[----:B------:R-:W-:Y:S02]  /*3280*/  R2UR UR10, R10 ;  /* 0x000000000a0a72ca */ /* 0x000fe400000e0000 */
        /* <DEDUP_REMOVED lines=32> */
[C---:B------:R-:W-:Y:S01]  /*3490*/  VIADD R9, R7.reuse, 0x906 ;  /* 0x0000090607097836 */ /* 0x040fe20000000000 */
[----:B------:R-:W-:Y:S01]  /*34a0*/  R2UR UR9, R8 ;  /* 0x00000000080972ca */ /* 0x000fe200000e0000 */
[----:B------:R-:W-:-:S03]  /*34b0*/  VIADD R7, R7, 0x986 ;  /* 0x0000098607077836 */ /* 0x000fc60000000000 */
[----:B------:R-:W-:Y:S02]  /*34c0*/  R2UR UR10, R9 ;  /* 0x00000000090a72ca */ /* 0x000fe400000e0000 */
[----:B------:R-:W-:Y:S01]  /*34d0*/  R2UR UR11, R7 ;  /* 0x00000000070b72ca */ /* 0x000fe200000e0000 */
[----:B------:R-:W-:-:S05]  /*34e0*/  IMAD R7, R3, 0x40, R229 ;  /* 0x0000004003077824 */ /* 0x000fca00078e02e5 */
[----:B------:R-:W-:Y:S01]  /*34f0*/  LEA R7, R7, UR60, 0x2 ;  /* 0x0000003c07077c11 */ /* 0x000fe2000f8e10ff */
        /* <DEDUP_REMOVED lines=22> */
[----:B------:R-:W-:Y:S03]  /*3660*/  HGMMA.64x8x16.F32.BF16 R40, gdesc[UR4], R40, gsb0 ;  /* 0x00000000042879f0 */ /* 0x000fe60008001828 */
[----:B------:R-:W-:Y:S02]  /*3670*/  WARPGROUP.DEPBAR.LE gsb0, 0x0 ;  /* 0x00008000000079c5 */ /* 0x000fe40000010000 */
[----:B------:R1:W2:Y:S04]  /*3680*/  LDS R10, [R7+0x2c100] ;  /* 0x02c10000070a7984 */ /* 0x0002a80000000800 */
[----:B------:R1:W3:Y:S01]  /*3690*/  LDS R9, [R7+0x2c120] ;  /* 0x02c1200007097984 */ /* 0x0002e20000000800 */
[----:B------:R-:W-:Y:S05]  /*36a0*/  @!P0 BRA `(.L_x_13) ;  /* 0x0000000000048947 */ /* 0x000fea0003800000 */
[----:B------:R-:W-:Y:S01]  /*36b0*/  BPT.TRAP 0x1 ;  /* 0x000000040000795c */ /* 0x000fe20000300000 */
.L_x_13:
[----:B------:R-:W-:-:S04]  /*36c0*/  SHF.L.U32 R12, R18, 0x1f, RZ ;  /* 0x0000001f120c7819 */ /* 0x000fc800000006ff */
[----:B------:R4:W1:Y:S01]  /*36d0*/  SYNCS.PHASECHK.TRANS64.TRYWAIT P1, [UR60+0x31830], R12 ;  /* 0x0318300cff0075a7 */ /* 0x000862000802017c */
[----:B------:R-:W-:Y:S05]  /*36e0*/  @!P0 BRA `(.L_x_14) ;  /* 0x0000000000048947 */ /* 0x000fea0003800000 */
[----:B------:R-:W-:Y:S01]  /*36f0*/  BPT.TRAP 0x1 ;  /* 0x000000040000795c */ /* 0x000fe20000300000 */
.L_x_14:
[----:B------:R-:W-:Y:S02]  /*3700*/  VIADD R6, R6, 0xa000 ;  /* 0x0000a00006067836 */ /* 0x000fe40000000000 */
[----:B-1----:R-:W-:-:S03]  /*3710*/  VIADD R7, R5, 0x24100 ;  /* 0x0002410005077836 */ /* 0x002fc60000000000 */
[----:B------:R-:W-:Y:S02]  /*3720*/  SHF.R.U32.HI R6, RZ, 0x4, R6 ;  /* 0x00000004ff067819 */ /* 0x000fe40000011606 */
[----:B------:R-:W-:Y:S02]  /*3730*/  SHF.R.U32.HI R8, RZ, 0x4, R7 ;  /* 0x00000004ff087819 */ /* 0x000fe40000011607 */
[----:B------:R-:W-:Y:S02]  /*3740*/  LOP3.LUT R6, R6, 0x3fff, RZ, 0xc0, !PT ;  /* 0x00003fff06067812 */ /* 0x000fe400078ec0ff */
[----:B------:R-:W-:Y:S02]  /*3750*/  LOP3.LUT R8, R8, 0x3fff, RZ, 0xc0, !PT ;  /* 0x00003fff08087812 */ /* 0x000fe400078ec0ff */
[----:B------:R-:W-:-:S05]  /*3760*/  LOP3.LUT R6, R6, 0x10000, RZ, 0xfc, !PT ;  /* 0x0001000006067812 */ /* 0x000fca00078efcff */
[----:B------:R-:W-:Y:S01]  /*3770*/  VIADD R13, R6, 0x80 ;  /* 0x00000080060d7836 */ /* 0x000fe20000000000 */
[----:B------:R-:W-:Y:S06]  /*3780*/  @P1 BRA `(.L_x_15) ;  /* 0x0000000000081947 */ /* 0x000fec0003800000 */
[----:B------:R-:W1:Y:S02]  /*3790*/  SYNCS.PHASECHK.TRANS64.TRYWAIT P1, [UR60+0x31830], R12 ;  /* 0x0318300cff0075a7 */ /* 0x000e64000802017c */
[----:B-1----:R-:W-:Y:S05]  /*37a0*/  @!P1 BRA `(.L_x_16) ;  /* 0x0000008800f89947 */ /* 0x002fea0003800000 */
.L_x_15:
[----:B------:R-:W-:Y:S01]  /*37b0*/  LOP3.LUT R11, R8, 0x10000, RZ, 0xfc, !PT ;  /* 0x00010000080b7812 */ /* 0x000fe200078efcff */
[----:B------:R-:W-:Y:S01]  /*37c0*/  WARPGROUP.ARRIVE ;  /* 0x00000000000079c5 */ /* 0x000fe20000000000 */
[C---:B------:R-:W-:Y:S01]  /*37d0*/  R2UR UR6, R6.reuse ;  /* 0x00000000060672ca */ /* 0x040fe200000e0000 */
[----:B------:R-:W-:Y:S01]  /*37e0*/  UMOV UR5, 0x40000040 ;  /* 0x4000004000057882 */ /* 0x000fe20000000000 */
[----:B------:R-:W-:Y:S01]  /*37f0*/  R2UR UR4, R11 ;  /* 0x000000000b0472ca */ /* 0x000fe200000e0000 */
[----:B------:R-:W-:Y:S01]  /*3800*/  UMOV UR7, 0x40000000 ;  /* 0x4000000000077882 */ /* 0x000fe20000000000 */
[----:B------:R-:W-:Y:S01]  /*3810*/  R2UR UR8, R13 ;  /* 0x000000000d0872ca */ /* 0x000fe200000e0000 */
[----:B------:R-:W-:Y:S01]  /*3820*/  VIADD R8, R6, 0x100 ;  /* 0x0000010006087836 */ /* 0x000fe20000000000 */
[----:B------:R-:W-:Y:S01]  /*3830*/  ISETP.GT.AND P1, PT, R2, RZ, PT ;  /* 0x000000ff0200720c */ /* 0x000fe20003f24270 */
[----:B----4-:R-:W-:Y:S01]  /*3840*/  VIADD R12, R6, 0x180 ;  /* 0x00000180060c7836 */ /* 0x010fe20000000000 */
[----:B------:R-:W-:Y:S01]  /*3850*/  ISETP.GT.AND P3, PT, R2, 0x10, PT ;  /* 0x000000100200780c */ /* 0x000fe20003f64270 */
[----:B------:R-:W-:Y:S01]  /*3860*/  VIADD R13, R11, 0x2 ;  /* 0x000000020b0d7836 */ /* 0x000fe20000000000 */
[----:B------:R-:W-:Y:S01]  /*3870*/  R2UR UR9, R8 ;  /* 0x00000000080972ca */ /* 0x000fe200000e0000 */
[----:B------:R-:W-:Y:S01]  /*3880*/  VIADD R8, R6, 0x200 ;  /* 0x0000020006087836 */ /* 0x000fe20000000000 */
[----:B------:R-:W-:Y:S01]  /*3890*/  R2UR UR10, R12 ;  /* 0x000000000c0a72ca */ /* 0x000fe200000e0000 */
[----:B------:R-:W-:Y:S01]  /*38a0*/  VIADD R12, R6, 0x2 ;  /* 0x00000002060c7836 */ /* 0x000fe20000000000 */
[----:B------:R-:W-:Y:S01]  /*38b0*/  R2UR UR13, R13 ;  /* 0x000000000d0d72ca */ /* 0x000fe200000e0000 */
[----:B------:R-:W-:Y:S01]  /*38c0*/  HGMMA.64x8x16.F32.BF16 R44, gdesc[UR4], RZ, !UPT, gsb0 ;  /* 0x00000000042c79f0 */ /* 0x000fe2000c0018ff */
[----:B------:R-:W-:Y:S01]  /*38d0*/  UMOV UR7, 0x40000000 ;  /* 0x4000000000077882 */ /* 0x000fe20000000000 */
[----:B------:R-:W-:Y:S01]  /*38e0*/  UMOV UR6, UR8 ;  /* 0x0000000800067c82 */ /* 0x000fe20008000000 */
[----:B------:R-:W-:Y:S01]  /*38f0*/  R2UR UR11, R8 ;  /* 0x00000000080b72ca */ /* 0x000fe200000e0000 */
[----:B------:R-:W-:Y:S01]  /*3900*/  VIADD R14, R6, 0x82 ;  /* 0x00000082060e7836 */ /* 0x000fe20000000000 */
[----:B------:R-:W-:Y:S01]  /*3910*/  R2UR UR12, R12 ;  /* 0x000000000c0c72ca */ /* 0x000fe200000e0000 */
[----:B------:R-:W-:Y:S01]  /*3920*/  VIADD R8, R6, 0x102 ;  /* 0x0000010206087836 */ /* 0x000fe20000000000 */
[----:B------:R-:W-:Y:S01]  /*3930*/  ISETP.GT.AND P2, PT, R2, 0x1, PT ;  /* 0x000000010200780c */ /* 0x000fe20003f44270 */
[----:B------:R-:W-:Y:S01]  /*3940*/  UMOV UR57, 0x40000040 ;  /* 0x4000004000397882 */ /* 0x000fe20000000000 */
[----:B------:R-:W-:Y:S01]  /*3950*/  R2UR UR14, R14 ;  /* 0x000000000e0e72ca */ /* 0x000fe200000e0000 */
[----:B------:R-:W-:Y:S01]  /*3960*/  UMOV UR59, 0x40 ;  /* 0x00000040003b7882 */ /* 0x000fe20000000000 */
[----:B------:R-:W-:Y:S01]  /*3970*/  R2UR UR15, R8 ;  /* 0x00000000080f72ca */ /* 0x000fe200000e0000 */
[----:B------:R-:W-:Y:S01]  /*3980*/  VIADD R8, R6, 0x182 ;  /* 0x0000018206087836 */ /* 0x000fe20000000000 */
[----:B------:R-:W-:Y:S01]  /*3990*/  ISETP.GT.AND P4, PT, R2, 0x11, PT ;  /* 0x000000110200780c */ /* 0x000fe20003f84270 */
[----:B------:R-:W-:Y:S01]  /*39a0*/  UMOV UR21, UR57 ;  /* 0x0000003900157c82 */ /* 0x000fe20008000000 */
[----:B------:R-:W-:Y:S01]  /*39b0*/  FSEL R13, R24, -INF , P1 ;  /* 0xff800000180d7808 */ /* 0x000fe20000800000 */
[----:B------:R-:W-:Y:S01]  /*39c0*/  UMOV UR23, 0x40 ;  /* 0x0000004000177882 */ /* 0x000fe20000000000 */
[----:B------:R-:W-:Y:S01]  /*39d0*/  R2UR UR8, R8 ;  /* 0x00000000080872ca */ /* 0x000fe200000e0000 */
[----:B------:R-:W-:Y:S01]  /*39e0*/  VIADD R8, R6, 0x202 ;  /* 0x0000020206087836 */ /* 0x000fe20000000000 */
[----:B------:R-:W-:Y:S01]  /*39f0*/  FSEL R20, R26, -INF , P1 ;  /* 0xff8000001a147808 */ /* 0x000fe20000800000 */
[----:B------:R-:W-:Y:S01]  /*3a00*/  UMOV UR19, 0x40 ;  /* 0x0000004000137882 */ /* 0x000fe20000000000 */
[----:B------:R-:W-:Y:S01]  /*3a10*/  FSEL R15, R28, -INF , P3 ;  /* 0xff8000001c0f7808 */ /* 0x000fe20001800000 */
[----:B------:R-:W-:Y:S01]  /*3a20*/  UMOV UR49, 0x40000040 ;  /* 0x4000004000317882 */ /* 0x000fe20000000000 */
[----:B------:R-:W-:Y:S01]  /*3a30*/  FSEL R25, R25, -INF , P2 ;  /* 0xff80000019197808 */ /* 0x000fe20001000000 */
[--C-:B---3--:R-:W-:Y:S01]  /*3a40*/  FFMA.FTZ R24, R20, UR61, -R9.reuse ;  /* 0x0000003d14187c23 */ /* 0x108fe20008010809 */
[----:B------:R-:W-:Y:S01]  /*3a50*/  FSEL R22, R27, -INF , P2 ;  /* 0xff8000001b167808 */ /* 0x000fe20001000000 */
[--C-:B--2---:R-:W-:Y:S01]  /*3a60*/  FFMA.FTZ R14, R15, UR61, -R10.reuse ;  /* 0x0000003d0f0e7c23 */ /* 0x104fe2000801080a */
[----:B------:R-:W-:Y:S01]  /*3a70*/  FSEL R30, R30, -INF , P3 ;  /* 0xff8000001e1e7808 */ /* 0x000fe20001800000 */
[--C-:B------:R-:W-:Y:S01]  /*3a80*/  FFMA.FTZ R23, R25, UR61, -R10.reuse ;  /* 0x0000003d19177c23 */ /* 0x100fe2000801080a */
[----:B------:R-:W-:Y:S01]  /*3a90*/  FSEL R29, R29, -INF , P4 ;  /* 0xff8000001d1d7808 */ /* 0x000fe20002000000 */
[--C-:B------:R-:W-:Y:S01]  /*3aa0*/  FFMA.FTZ R25, R22, UR61, -R9.reuse ;  /* 0x0000003d16197c23 */ /* 0x100fe20008010809 */
[----:B------:R-:W-:Y:S01]  /*3ab0*/  FSEL R28, R31, -INF , P4 ;  /* 0xff8000001f1c7808 */ /* 0x000fe20002000000 */
[----:B------:R-:W-:Y:S01]  /*3ac0*/  FFMA.FTZ R22, R30, UR61, -R9 ;  /* 0x0000003d1e167c23 */ /* 0x000fe20008010809 */
[C---:B------:R-:W-:Y:S01]  /*3ad0*/  ISETP.GT.AND P1, PT, R2.reuse, 0x20, PT ;  /* 0x000000200200780c */ /* 0x040fe20003f24270 */
[----:B------:R-:W-:Y:S01]  /*3ae0*/  FFMA.FTZ R21, R29, UR61, -R10 ;  /* 0x0000003d1d157c23 */ /* 0x000fe2000801080a */
[C---:B------:R-:W-:Y:S01]  /*3af0*/  ISETP.GT.AND P2, PT, R2.reuse, 0x21, PT ;  /* 0x000000210200780c */ /* 0x040fe20003f44270 */
[----:B------:R-:W-:Y:S01]  /*3b00*/  MUFU.EX2 R23, R23 ;  /* 0x0000001700177308 */ /* 0x000fe20000000800 */
[C---:B------:R-:W-:Y:S01]  /*3b10*/  ISETP.GT.AND P3, PT, R2.reuse, 0x30, PT ;  /* 0x000000300200780c */ /* 0x040fe20003f64270 */
[----:B------:R-:W-:Y:S01]  /*3b20*/  UMOV UR51, 0x40 ;  /* 0x0000004000337882 */ /* 0x000fe20000000000 */
[C---:B------:R-:W-:Y:S01]  /*3b30*/  ISETP.GT.AND P4, PT, R2.reuse, 0x31, PT ;  /* 0x000000310200780c */ /* 0x040fe20003f84270 */
[----:B------:R-:W-:Y:S01]  /*3b40*/  UMOV UR53, UR49 ;  /* 0x0000003100357c82 */ /* 0x000fe20008000000 */
[C---:B------:R-:W-:Y:S01]  /*3b50*/  ISETP.GT.AND P5, PT, R2.reuse, 0x40, PT ;  /* 0x000000400200780c */ /* 0x040fe20003fa4270 */
[----:B------:R-:W-:Y:S01]  /*3b60*/  UMOV UR55, 0x40 ;  /* 0x0000004000377882 */ /* 0x000fe20000000000 */
[----:B------:R-:W-:Y:S01]  /*3b70*/  ISETP.GT.AND P6, PT, R2, 0x41, PT ;  /* 0x000000410200780c */ /* 0x000fe20003fc4270 */
[----:B------:R-:W-:Y:S01]  /*3b80*/  MUFU.EX2 R24, R24 ;  /* 0x0000001800187308 */ /* 0x000fe20000000800 */
[----:B------:R-:W-:Y:S01]  /*3b90*/  FSEL R33, R33, -INF , P2 ;  /* 0xff80000021217808 */ /* 0x000fe20001000000 */
[----:B------:R-:W-:Y:S01]  /*3ba0*/  UMOV UR45, UR49 ;  /* 0x00000031002d7c82 */ /* 0x000fe20008000000 */
[----:B------:R-:W-:Y:S01]  /*3bb0*/  FSEL R27, R36, -INF , P3 ;  /* 0xff800000241b7808 */ /* 0x000fe20001800000 */
[----:B------:R-:W-:-:S02]  /*3bc0*/  WARPGROUP.DEPBAR.LE gsb0, 0x0 ;  /* 0x00008000000079c5 */ /* 0x000fc40000010000 */
[----:B------:R-:W-:Y:S01]  /*3bd0*/  WARPGROUP.ARRIVE ;  /* 0x00000000000079c5 */ /* 0x000fe20000000000 */
[----:B------:R-:W-:Y:S01]  /*3be0*/  FSEL R37, R37, -INF , P4 ;  /* 0xff80000025257808 */ /* 0x000fe20002000000 */
[----:B------:R-:W-:Y:S01]  /*3bf0*/  FFMA.FTZ R15, R33, UR61, -R10 ;  /* 0x0000003d210f7c23 */ /* 0x000fe2000801080a */
[----:B------:R-:W-:Y:S01]  /*3c00*/  FSEL R31, R40, -INF , P5 ;  /* 0xff800000281f7808 */ /* 0x000fe20002800000 */
[----:B------:R-:W-:Y:S01]  /*3c10*/  MUFU.EX2 R25, R25 ;  /* 0x0000001900197308 */ /* 0x000fe20000000800 */
[----:B------:R-:W-:Y:S01]  /*3c20*/  FSEL R41, R41, -INF , P6 ;  /* 0xff80000029297808 */ /* 0x000fe20003000000 */
[----:B------:R-:W-:Y:S01]  /*3c30*/  HGMMA.64x8x16.F32.BF16 R48, gdesc[UR4], RZ, !UPT, gsb0 ;  /* 0x00000000043079f0 */ /* 0x000fe2000c0018ff */
[----:B------:R-:W-:Y:S01]  /*3c40*/  UMOV UR6, UR9 ;  /* 0x0000000900067c82 */ /* 0x000fe20008000000 */
[----:B------:R-:W-:Y:S01]  /*3c50*/  UMOV UR7, 0x40000000 ;  /* 0x4000000000077882 */ /* 0x000fe20000000000 */
[----:B------:R-:W-:Y:S01]  /*3c60*/  R2UR UR9, R8 ;  /* 0x00000000080972ca */ /* 0x000fe200000e0000 */
[----:B------:R-:W-:-:S02]  /*3c70*/  VIADD R8, R6, 0x4 ;  /* 0x0000000406087836 */ /* 0x000fc40000000000 */
[--C-:B------:R-:W-:Y:S01]  /*3c80*/  FFMA.FTZ R37, R37, UR61, -R10.reuse ;  /* 0x0000003d25257c23 */ /* 0x100fe2000801080a */
[--C-:B------:R-:W-:Y:S01]  /*3c90*/  FFMA.FTZ R31, R31, UR61, -R10.reuse ;  /* 0x0000003d1f1f7c23 */ /* 0x100fe2000801080a */
[----:B------:R-:W-:Y:S01]  /*3ca0*/  FFMA.FTZ R41, R41, UR61, -R10 ;  /* 0x0000003d29297c23 */ /* 0x000fe2000801080a */
[----:B------:R-:W-:Y:S01]  /*3cb0*/  LEA R29, R229, UR60, 0x2 ;  /* 0x0000003ce51d7c11 */ /* 0x000fe2000f8e10ff */
[----:B------:R-:W-:Y:S01]  /*3cc0*/  MUFU.EX2 R14, R14 ;  /* 0x0000000e000e7308 */ /* 0x000fe20000000800 */
[----:B------:R-:W-:Y:S01]  /*3cd0*/  FSEL R34, R34, -INF , P1 ;  /* 0xff80000022227808 */ /* 0x000fe20000800000 */
[----:B------:R-:W-:Y:S01]  /*3ce0*/  UMOV UR47, 0x40 ;  /* 0x00000040002f7882 */ /* 0x000fe20000000000 */
[----:B------:R-:W-:Y:S01]  /*3cf0*/  FSEL R30, R35, -INF , P2 ;  /* 0xff800000231e7808 */ /* 0x000fe20001000000 */
[----:B------:R-:W-:Y:S01]  /*3d00*/  UMOV UR29, 0x40000040 ;  /* 0x40000040001d7882 */ /* 0x000fe20000000000 */
[----:B------:R-:W-:Y:S01]  /*3d10*/  FSEL R38, R38, -INF , P3 ;  /* 0xff80000026267808 */ /* 0x000fe20001800000 */
[----:B------:R-:W-:Y:S01]  /*3d20*/  UMOV UR31, 0x40 ;  /* 0x00000040001f7882 */ /* 0x000fe20000000000 */
[----:B------:R-:W-:Y:S01]  /*3d30*/  FSEL R42, R42, -INF , P5 ;  /* 0xff8000002a2a7808 */ /* 0x000fe20002800000 */
[----:B------:R-:W-:Y:S01]  /*3d40*/  MUFU.EX2 R21, R21 ;  /* 0x0000001500157308 */ /* 0x000fe20000000800 */
[----:B------:R-:W-:Y:S01]  /*3d50*/  UMOV UR41, UR29 ;  /* 0x0000001d00297c82 */ /* 0x000fe20008000000 */
[----:B------:R-:W-:Y:S01]  /*3d60*/  FFMA.FTZ R36, R38, UR61, -R9 ;  /* 0x0000003d26247c23 */ /* 0x000fe20008010809 */
[----:B------:R-:W-:Y:S01]  /*3d70*/  UMOV UR43, 0x40 ;  /* 0x00000040002b7882 */ /* 0x000fe20000000000 */
[----:B------:R-:W-:Y:S01]  /*3d80*/  UMOV UR37, UR29 ;  /* 0x0000001d00257c82 */ /* 0x000fe20008000000 */
[----:B------:R-:W-:Y:S01]  /*3d90*/  UMOV UR39, 0x40 ;  /* 0x0000004000277882 */ /* 0x000fe20000000000 */
[----:B------:R-:W-:Y:S01]  /*3da0*/  UMOV UR33, UR29 ;  /* 0x0000001d00217c82 */ /* 0x000fe20008000000 */
[----:B------:R-:W-:Y:S01]  /*3db0*/  UMOV UR35, 0x40 ;  /* 0x0000004000237882 */ /* 0x000fe20000000000 */
[----:B------:R-:W-:Y:S01]  /*3dc0*/  MUFU.EX2 R15, R15 ;  /* 0x0000000f000f7308 */ /* 0x000fe20000000800 */
[----:B------:R-:W-:Y:S01]  /*3dd0*/  UMOV UR25, UR29 ;  /* 0x0000001d00197c82 */ /* 0x000fe20008000000 */
[----:B------:R-:W-:Y:S01]  /*3de0*/  UMOV UR27, 0x40 ;  /* 0x00000040001b7882 */ /* 0x000fe20000000000 */
[----:B------:R-:W-:-:S05]  /*3df0*/  IMAD R5, R4, 0x2800, R5 ;  /* 0x0000280004057824 */ /* 0x000fca00078e0205 */
[----:B------:R-:W-:Y:S01]  /*3e00*/  MUFU.EX2 R22, R22 ;  /* 0x0000001600167308 */ /* 0x000fe20000000800 */
[----:B------:R-:W-:-:S04]  /*3e10*/  SHF.R.U32.HI R5, RZ, 0x4, R5 ;  /* 0x00000004ff057819 */ /* 0x000fc80000011605 */
[----:B------:R-:W-:-:S03]  /*3e20*/  LOP3.LUT R5, R5, 0x3fff, RZ, 0xc0, !PT ;  /* 0x00003fff05057812 */ /* 0x000fc600078ec0ff */
[----:B------:R-:W-:Y:S01]  /*3e30*/  MUFU.EX2 R36, R36 ;  /* 0x0000002400247308 */ /* 0x000fe20000000800 */
[----:B------:R-:W-:Y:S02]  /*3e40*/  WARPGROUP.DEPBAR.LE gsb0, 0x0 ;  /* 0x00008000000079c5 */ /* 0x000fe40000010000 */
[----:B------:R-:W-:-:S06]  /*3e50*/  WARPGROUP.ARRIVE ;  /* 0x00000000000079c5 */ /* 0x000fcc0000000000 */
[----:B------:R-:W-:Y:S01]  /*3e60*/  HGMMA.64x8x16.F32.BF16 R52, gdesc[UR4], RZ, !UPT, gsb0 ;  /* 0x00000000043479f0 */ /* 0x000fe2000c0018ff */
[----:B------:R-:W-:Y:S01]  /*3e70*/  UMOV UR6, UR10 ;  /* 0x0000000a00067c82 */ /* 0x000fe20008000000 */
[----:B------:R-:W-:Y:S01]  /*3e80*/  UMOV UR7, 0x40000000 ;  /* 0x4000000000077882 */ /* 0x000fe20000000000 */
[----:B------:R-:W-:Y:S01]  /*3e90*/  R2UR UR10, R8 ;  /* 0x00000000080a72ca */ /* 0x000fe200000e0000 */
[----:B------:R-:W-:Y:S01]  /*3ea0*/  VIADD R8, R11, 0x4 ;  /* 0x000000040b087836 */ /* 0x000fe20000000000 */
[----:B------:R-:W-:Y:S02]  /*3eb0*/  WARPGROUP.DEPBAR.LE gsb0, 0x0 ;  /* 0x00008000000079c5 */ /* 0x000fe40000010000 */
[----:B------:R-:W-:-:S06]  /*3ec0*/  WARPGROUP.ARRIVE ;  /* 0x00000000000079c5 */ /* 0x000fcc0000000000 */
[----:B------:R-:W-:Y:S01]  /*3ed0*/  HGMMA.64x8x16.F32.BF16 R216, gdesc[UR4], RZ, !UPT, gsb0 ;  /* 0x0000000004d879f0 */ /* 0x000fe2000c0018ff */
[----:B------:R-:W-:Y:S01]  /*3ee0*/  UMOV UR6, UR11 ;  /* 0x0000000b00067c82 */ /* 0x000fe20008000000 */
[----:B------:R-:W-:Y:S01]  /*3ef0*/  UMOV UR7, 0x40000000 ;  /* 0x4000000000077882 */ /* 0x000fe20000000000 */
[----:B------:R-:W-:Y:S01]  /*3f00*/  R2UR UR11, R8 ;  /* 0x00000000080b72ca */ /* 0x000fe200000e0000 */
[----:B------:R-:W-:-:S05]  /*3f10*/  VIADD R8, R6, 0x84 ;  /* 0x0000008406087836 */ /* 0x000fca0000000000 */
[----:B------:R-:W-:Y:S01]  /*3f20*/  R2UR UR16, R8 ;  /* 0x00000000081072ca */ /* 0x000fe200000e0000 */
[----:B------:R-:W-:-:S05]  /*3f30*/  VIADD R8, R6, 0x104 ;  /* 0x0000010406087836 */ /* 0x000fca0000000000 */
[----:B------:R-:W-:Y:S01]  /*3f40*/  R2UR UR17, R8 ;  /* 0x00000000081172ca */ /* 0x000fe200000e0000 */
[----:B------:R-:W-:-:S05]  /*3f50*/  VIADD R8, R6, 0x184 ;  /* 0x0000018406087836 */ /* 0x000fca0000000000 */
[----:B------:R-:W-:Y:S01]  /*3f60*/  R2UR UR18, R8 ;  /* 0x00000000081272ca */ /* 0x000fe200000e0000 */
[----:B------:R-:W-:Y:S01]  /*3f70*/  VIADD R8, R6, 0x204 ;  /* 0x0000020406087836 */ /* 0x000fe20000000000 */
[----:B------:R-:W-:Y:S02]  /*3f80*/  WARPGROUP.DEPBAR.LE gsb0, 0x0 ;  /* 0x00008000000079c5 */ /* 0x000fe40000010000 */
[----:B------:R-:W-:-:S06]  /*3f90*/  WARPGROUP.ARRIVE ;  /* 0x00000000000079c5 */ /* 0x000fcc0000000000 */
[----:B------:R-:W-:Y:S01]  /*3fa0*/  HGMMA.64x8x16.F32.BF16 R220, gdesc[UR4], RZ, !UPT, gsb0 ;  /* 0x0000000004dc79f0 */ /* 0x000fe2000c0018ff */
[----:B------:R-:W-:Y:S01]  /*3fb0*/  UMOV UR6, UR12 ;  /* 0x0000000c00067c82 */ /* 0x000fe20008000000 */
[----:B------:R-:W-:Y:S01]  /*3fc0*/  UMOV UR7, 0x40000000 ;  /* 0x4000000000077882 */ /* 0x000fe20000000000 */
        /* <DEDUP_REMOVED lines=17> */
[----:B------:R-:W-:Y:S01]  /*40e0*/  R2UR UR8, R8 ;  /* 0x00000000080872ca */ /* 0x000fe200000e0000 */
[----:B------:R-:W-:Y:S01]  /*40f0*/  VIADD R8, R6, 0x6 ;  /* 0x0000000606087836 */ /* 0x000fe20000000000 */
[----:B------:R-:W-:Y:S02]  /*4100*/  WARPGROUP.DEPBAR.LE gsb0, 0x0 ;  /* 0x00008000000079c5 */ /* 0x000fe40000010000 */
[----:B------:R-:W-:-:S06]  /*4110*/  WARPGROUP.ARRIVE ;  /* 0x00000000000079c5 */ /* 0x000fcc0000000000 */
[----:B------:R-:W-:Y:S01]  /*4120*/  HGMMA.64x8x16.F32.BF16 R216, gdesc[UR4], R216, gsb0 ;  /* 0x0000000004d879f0 */ /* 0x000fe200080018d8 */
        /* <DEDUP_REMOVED lines=14> */
[----:B------:R-:W-:Y:S01]  /*4210*/  HGMMA.64x8x16.F32.BF16 R220, gdesc[UR4], R220, gsb0 ;  /* 0x0000000004dc79f0 */ /* 0x000fe200080018dc */
        /* <DEDUP_REMOVED lines=417> */
[C---:B------:R-:W-:Y:S02]  /*5c30*/  VIADD R8, R11.reuse, 0x604 ;  /* 0x000006040b087836 */ /* 0x040fe40000000000 */
[----:B------:R-:W-:-:S03]  /*5c40*/  VIADD R11, R11, 0x606 ;  /* 0x000006060b0b7836 */ /* 0x000fc60000000000 */
        /* <DEDUP_REMOVED lines=20> */
[----:B------:R-:W-:Y:S01]  /*5d90*/  UMOV UR13, UR57 ;  /* 0x00000039000d7c82 */ /* 0x000fe20008000000 */
        /* <DEDUP_REMOVED lines=10> */
[----:B------:R-:W-:Y:S01]  /*5e40*/  UMOV UR15, 0x40 ;  /* 0x00000040000f7882 */ /* 0x000fe20000000000 */
[----:B------:R-:W-:Y:S02]  /*5e50*/  WARPGROUP.DEPBAR.LE gsb0, 0x0 ;  /* 0x00008000000079c5 */ /* 0x000fe40000010000 */
[----:B------:R-:W-:-:S06]  /*5e60*/  WARPGROUP.ARRIVE ;  /* 0x00000000000079c5 */ /* 0x000fcc0000000000 */
[----:B------:R-:W-:Y:S01]  /*5e70*/  HGMMA.64x8x16.F32.BF16 R216, gdesc[UR4], R216, gsb0 ;  /* 0x0000000004d879f0 */ /* 0x000fe200080018d8 */
[----:B------:R-:W-:Y:S01]  /*5e80*/  UMOV UR6, UR8 ;  /* 0x0000000800067c82 */ /* 0x000fe20008000000 */
[----:B------:R-:W-:Y:S01]  /*5e90*/  UMOV UR7, 0x40000000 ;  /* 0x4000000000077882 */ /* 0x000fe20000000000 */
[----:B------:R-:W-:Y:S01]  /*5ea0*/  R2UR UR8, R8 ;  /* 0x00000000080872ca */ /* 0x000fe200000e0000 */
[----:B------:R-:W-:Y:S01]  /*5eb0*/  FFMA.FTZ R8, R13, UR61, -R10 ;  /* 0x0000003d0d087c23 */ /* 0x000fe2000801080a */
[----:B------:R-:W-:Y:S02]  /*5ec0*/  FSEL R13, R32, -INF , P1 ;  /* 0xff800000200d7808 */ /* 0x000fe40000800000 */
[----:B------:R-:W-:-:S03]  /*5ed0*/  FSEL R32, R39, -INF , P4 ;  /* 0xff80000027207808 */ /* 0x000fc60002000000 */
[--C-:B------:R-:W-:Y:S01]  /*5ee0*/  FFMA.FTZ R12, R13, UR61, -R10.reuse ;  /* 0x0000003d0d0c7c23 */ /* 0x100fe2000801080a */
[----:B------:R-:W-:Y:S01]  /*5ef0*/  FFMA.FTZ R13, R27, UR61, -R10 ;  /* 0x0000003d1b0d7c23 */ /* 0x000fe2000801080a */
[----:B------:R-:W-:Y:S02]  /*5f00*/  VIADD R10, R6, 0x786 ;  /* 0x00000786060a7836 */ /* 0x000fe40000000000 */
[--C-:B------:R-:W-:Y:S01]  /*5f10*/  FFMA.FTZ R27, R28, UR61, -R9.reuse ;  /* 0x0000003d1c1b7c23 */ /* 0x100fe20008010809 */
[----:B------:R-:W-:Y:S01]  /*5f20*/  FFMA.FTZ R28, R34, UR61, -R9 ;  /* 0x0000003d221c7c23 */ /* 0x000fe20008010809 */
[----:B------:R-:W-:Y:S01]  /*5f30*/  FSEL R34, R43, -INF , P6 ;  /* 0xff8000002b227808 */ /* 0x000fe20003000000 */
[----:B------:R-:W1:Y:S08]  /*5f40*/  MUFU.EX2 R8, R8 ;  /* 0x0000000800087308 */ /* 0x000e700000000800 */
[----:B------:R-:W2:Y:S08]  /*5f50*/  MUFU.EX2 R27, R27 ;  /* 0x0000001b001b7308 */ /* 0x000eb00000000800 */
[----:B------:R-:W3:Y:S08]  /*5f60*/  MUFU.EX2 R12, R12 ;  /* 0x0000000c000c7308 */ /* 0x000ef00000000800 */
[----:B------:R-:W-:Y:S01]  /*5f70*/  MUFU.EX2 R13, R13 ;  /* 0x0000000d000d7308 */ /* 0x000fe20000000800 */
[----:B------:R-:W-:-:S02]  /*5f80*/  WARPGROUP.DEPBAR.LE gsb0, 0x0 ;  /* 0x00008000000079c5 */ /* 0x000fc40000010000 */
[----:B------:R-:W-:-:S05]  /*5f90*/  WARPGROUP.ARRIVE ;  /* 0x00000000000079c5 */ /* 0x000fca0000000000 */
[----:B------:R-:W-:Y:S01]  /*5fa0*/  MUFU.EX2 R28, R28 ;  /* 0x0000001c001c7308 */ /* 0x000fe20000000800 */
        /* <DEDUP_REMOVED lines=38> */
[----:B------:R-:W-:Y:S01]  /*6210*/  VIADD R6, R6, 0x986 ;  /* 0x0000098606067836 */ /* 0x000fe20000000000 */
[----:B------:R4:W-:Y:S02]  /*6220*/  MUFU.EX2 R11, R31 ;  /* 0x0000001f000b7308 */ /* 0x0009e40000000800 */
[----:B------:R-:W-:Y:S02]  /*6230*/  R2UR UR9, R10 ;  /* 0x000000000a0972ca */ /* 0x000fe400000e0000 */
[----:B------:R-:W-:-:S04]  /*6240*/  R2UR UR11, R6 ;  /* 0x00000000060b72ca */ /* 0x000fc800000e0000 */
[----:B------:R5:W3:Y:S01]  /*6250*/  MUFU.EX2 R10, R37 ;  /* 0x00000025000a7308 */ /* 0x000ae20000000800 */
[----:B----4-:R-:W-:-:S07]  /*6260*/  FFMA.FTZ R31, R42, UR61, -R9 ;  /* 0x0000003d2a1f7c23 */ /* 0x010fce0008010809 */
[----:B------:R-:W-:Y:S01]  /*6270*/  MUFU.EX2 R6, R41 ;  /* 0x0000002900067308 */ /* 0x000fe20000000800 */
[----:B-----5:R-:W-:-:S07]  /*6280*/  FFMA.FTZ R37, R32, UR61, -R9 ;  /* 0x0000003d20257c23 */ /* 0x020fce0008010809 */
[----:B------:R-:W-:Y:S08]  /*6290*/  MUFU.EX2 R37, R37 ;  /* 0x0000002500257308 */ /* 0x000ff00000000800 */
[----:B------:R-:W-:Y:S01]  /*62a0*/  MUFU.EX2 R31, R31 ;  /* 0x0000001f001f7308 */ /* 0x000fe20000000800 */
        /* <DEDUP_REMOVED lines=24> */
[----:B------:R-:W-:Y:S01]  /*6430*/  UIADD3 UR4, UR60, 0x2c500, URZ ;  /* 0x0002c5003c047890 */ /* 0x000fe2000fffe03f */
[----:B------:R-:W-:-:S03]  /*6440*/  UMOV UR7, 0x40 ;  /* 0x0000004000077882 */ /* 0x000fc60000000000 */
[----:B------:R-:W-:-:S04]  /*6450*/  USHF.R.U32.HI UR4, URZ, 0x4, UR4 ;  /* 0x000000043f047899 */ /* 0x000fc80008011604 */
[----:B------:R-:W-:-:S04]  /*6460*/  ULOP3.LUT UR4, UR4, 0x3fff, URZ, 0xc0, !UPT ;  /* 0x00003fff04047892 */ /* 0x000fc8000f8ec03f */
[----:B------:R-:W-:-:S04]  /*6470*/  ULOP3.LUT UR4, UR4, 0x80000, URZ, 0xfc, !UPT ;  /* 0x0008000004047892 */ /* 0x000fc8000f8efc3f */
[----:B------:R-:W-:Y:S02]  /*6480*/  UIADD3 UR5, UR4, 0x80, URZ ;  /* 0x0000008004057890 */ /* 0x000fe4000fffe03f */
[----:B------:R-:W-:Y:S02]  /*6490*/  UIADD3 UR6, UR4, 0x100, URZ ;  /* 0x0000010004067890 */ /* 0x000fe4000fffe03f */
[----:B------:R-:W-:Y:S01]  /*64a0*/  UMOV UR58, UR4 ;  /* 0x00000004003a7c82 */ /* 0x000fe20008000000 */
[----:B------:R-:W-:Y:S02]  /*64b0*/  UIADD3 UR50, UR4, 0x10, URZ ;  /* 0x0000001004327890 */ /* 0x000fe4000fffe03f */
[----:B------:R-:W-:Y:S01]  /*64c0*/  UMOV UR22, UR5 ;  /* 0x0000000500167c82 */ /* 0x000fe20008000000 */
[----:B------:R-:W-:Y:S01]  /*64d0*/  UIADD3 UR5, UR4, 0x180, URZ ;  /* 0x0000018004057890 */ /* 0x000fe2000fffe03f */
[----:B------:R-:W-:Y:S01]  /*64e0*/  UMOV UR14, UR6 ;  /* 0x00000006000e7c82 */ /* 0x000fe20008000000 */
[----:B------:R-:W-:Y:S01]  /*64f0*/  UIADD3 UR6, UR4, 0x200, URZ ;  /* 0x0000020004067890 */ /* 0x000fe2000fffe03f */
[----:B------:R-:W-:Y:S01]  /*6500*/  UMOV UR8, UR22 ;  /* 0x0000001600087c82 */ /* 0x000fe20008000000 */
[----:B------:R-:W-:-:S03]  /*6510*/  UIADD3 UR54, UR4, 0x190, URZ ;  /* 0x0000019004367890 */ /* 0x000fc6000fffe03f */
[----:B------:R-:W-:Y:S01]  /*6520*/  UMOV UR18, UR5 ;  /* 0x0000000500127c82 */ /* 0x000fe20008000000 */
[----:B------:R-:W-:Y:S02]  /*6530*/  UIADD3 UR5, UR4, 0x90, URZ ;  /* 0x0000009004057890 */ /* 0x000fe4000fffe03f */
[----:B------:R-:W-:Y:S02]  /*6540*/  UIADD3 UR46, UR4, 0x210, URZ ;  /* 0x00000210042e7890 */ /* 0x000fe4000fffe03f */
[----:B------:R-:W-:Y:S02]  /*6550*/  UIADD3 UR30, UR4, 0x20, URZ ;  /* 0x00000020041e7890 */ /* 0x000fe4000fffe03f */
[----:B------:R-:W-:Y:S02]  /*6560*/  UIADD3 UR42, UR4, 0xa0, URZ ;  /* 0x000000a0042a7890 */ /* 0x000fe4000fffe03f */
[----:B------:R-:W-:Y:S02]  /*6570*/  UIADD3 UR38, UR4, 0x120, URZ ;  /* 0x0000012004267890 */ /* 0x000fe4000fffe03f */
[----:B------:R-:W-:-:S02]  /*6580*/  UIADD3 UR34, UR4, 0x1a0, URZ ;  /* 0x000001a004227890 */ /* 0x000fc4000fffe03f */
[----:B------:R-:W-:Y:S01]  /*6590*/  UIADD3 UR26, UR4, 0x220, URZ ;  /* 0x00000220041a7890 */ /* 0x000fe2000fffe03f */
[----:B------:R-:W-:Y:S02]  /*65a0*/  WARPGROUP.DEPBAR.LE gsb0, 0x0 ;  /* 0x00008000000079c5 */ /* 0x000fe40000010000 */
[----:B------:R-:W4:Y:S04]  /*65b0*/  LDS R26, [R29+0x2c300] ;  /* 0x02c300001d1a7984 */ /* 0x000f280000000800 */
[----:B------:R5:W1:Y:S02]  /*65c0*/  LDS R20, [R29+0x2c320] ;  /* 0x02c320001d147984 */ /* 0x000a640000000800 */
[--C-:B-----5:R-:W-:Y:S01]  /*65d0*/  FFMA.FTZ R29, R30, UR61, -R9.reuse ;  /* 0x0000003d1e1d7c23 */ /* 0x120fe20008010809 */
[----:B------:R-:W-:-:S05]  /*65e0*/  FFMA.FTZ R30, R34, UR61, -R9 ;  /* 0x0000003d221e7c23 */ /* 0x000fca0008010809 */
[----:B------:R-:W5:Y:S08]  /*65f0*/  MUFU.EX2 R29, R29 ;  /* 0x0000001d001d7308 */ /* 0x000f700000000800 */
[----:B------:R-:W5:Y:S01]  /*6600*/  MUFU.EX2 R30, R30 ;  /* 0x0000001e001e7308 */ /* 0x000f620000000800 */
[--C-:B----4-:R-:W-:Y:S01]  /*6610*/  FADD.FTZ R9, R44, -R26.reuse ;  /* 0x8000001a2c097221 */ /* 0x110fe20000010000 */
[--C-:B------:R-:W-:Y:S01]  /*6620*/  FADD.FTZ R40, R45, -R26.reuse ;  /* 0x8000001a2d287221 */ /* 0x100fe20000010000 */
[--C-:B------:R-:W-:Y:S01]  /*6630*/  FADD.FTZ R35, R48, -R26.reuse ;  /* 0x8000001a30237221 */ /* 0x100fe20000010000 */
[--C-:B------:R-:W-:Y:S01]  /*6640*/  FADD.FTZ R34, R49, -R26.reuse ;  /* 0x8000001a31227221 */ /* 0x100fe20000010000 */
[--C-:B------:R-:W-:Y:S01]  /*6650*/  FADD.FTZ R33, R52, -R26.reuse ;  /* 0x8000001a34217221 */ /* 0x100fe20000010000 */
[--C-:B------:R-:W-:Y:S01]  /*6660*/  FADD.FTZ R32, R53, -R26.reuse ;  /* 0x8000001a35207221 */ /* 0x100fe20000010000 */
[--C-:B------:R-:W-:Y:S01]  /*6670*/  FADD.FTZ R216, R216, -R26.reuse ;  /* 0x8000001ad8d87221 */ /* 0x100fe20000010000 */
[--C-:B------:R-:W-:Y:S01]  /*6680*/  FADD.FTZ R217, R217, -R26.reuse ;  /* 0x8000001ad9d97221 */ /* 0x100fe20000010000 */
[--C-:B------:R-:W-:Y:S01]  /*6690*/  FADD.FTZ R220, R220, -R26.reuse ;  /* 0x8000001adcdc7221 */ /* 0x100fe20000010000 */
[----:B------:R-:W-:Y:S01]  /*66a0*/  FADD.FTZ R221, R221, -R26 ;  /* 0x8000001adddd7221 */ /* 0x000fe20000010000 */
[--C-:B-1----:R-:W-:Y:S01]  /*66b0*/  FADD.FTZ R26, R47, -R20.reuse ;  /* 0x800000142f1a7221 */ /* 0x102fe20000010000 */
[----:B------:R-:W-:Y:S01]  /*66c0*/  FMUL.FTZ R38, R8, R9 ;  /* 0x0000000908267220 */ /* 0x000fe20000410000 */
[--C-:B------:R-:W-:Y:S01]  /*66d0*/  FADD.FTZ R44, R51, -R20.reuse ;  /* 0x80000014332c7221 */ /* 0x100fe20000010000 */
[C---:B------:R-:W-:Y:S01]  /*66e0*/  F2FP.BF16.F32.PACK_AB R8, R23.reuse, R8 ;  /* 0x000000081708723e */ /* 0x040fe200000010ff */
[----:B------:R-:W-:Y:S01]  /*66f0*/  FMUL.FTZ R39, R23, R40 ;  /* 0x0000002817277220 */ /* 0x000fe20000410000 */
[C---:B------:R-:W-:Y:S01]  /*6700*/  F2FP.BF16.F32.PACK_AB R9, R25.reuse, R24 ;  /* 0x000000181909723e */ /* 0x040fe200000010ff */
[----:B------:R-:W-:Y:S01]  /*6710*/  BAR.SYNC.DEFER_BLOCKING 0x9, 0x100 ;  /* 0x0244000000007b1d */ /* 0x000fe20000010000 */
[----:B------:R-:W-:Y:S01]  /*6720*/  FMUL.FTZ R40, R25, R26 ;  /* 0x0000001a19287220 */ /* 0x000fe20000410000 */
[----:B------:R-:W-:Y:S01]  /*6730*/  FMUL.FTZ R35, R14, R35 ;  /* 0x000000230e237220 */ /* 0x000fe20000410000 */
[----:B------:R-:W-:Y:S01]  /*6740*/  F2FP.BF16.F32.PACK_AB R26, R21, R14 ;  /* 0x0000000e151a723e */ /* 0x000fe200000010ff */
[C---:B--2---:R-:W-:Y:S01]  /*6750*/  FMUL.FTZ R44, R27.reuse, R44 ;  /* 0x0000002c1b2c7220 */ /* 0x044fe20000410000 */
[----:B------:R-:W-:Y:S01]  /*6760*/  F2FP.BF16.F32.PACK_AB R27, R27, R22 ;  /* 0x000000161b1b723e */ /* 0x000fe200000010ff */
[C---:B------:R-:W-:Y:S01]  /*6770*/  FMUL.FTZ R32, R15.reuse, R32 ;  /* 0x000000200f207220 */ /* 0x040fe20000410000 */
[----:B---3--:R-:W-:Y:S01]  /*6780*/  F2FP.BF16.F32.PACK_AB R14, R15, R12 ;  /* 0x0000000c0f0e723e */ /* 0x008fe200000010ff */
[----:B------:R-:W-:Y:S01]  /*6790*/  FMUL.FTZ R217, R10, R217 ;  /* 0x000000d90ad97220 */ /* 0x000fe20000410000 */
[----:B-----5:R-:W-:Y:S01]  /*67a0*/  F2FP.BF16.F32.PACK_AB R15, R29, R28 ;  /* 0x0000001c1d0f723e */ /* 0x020fe200000010ff */
[----:B------:R-:W-:Y:S01]  /*67b0*/  FMUL.FTZ R220, R11, R220 ;  /* 0x000000dc0bdc7220 */ /* 0x000fe20000410000 */
[--C-:B------:R-:W-:Y:S01]  /*67c0*/  FADD.FTZ R47, R50, -R20.reuse ;  /* 0x80000014322f7221 */ /* 0x100fe20000010000 */
[----:B------:R-:W-:Y:S01]  /*67d0*/  FMUL.FTZ R34, R21, R34 ;  /* 0x0000002215227220 */ /* 0x000fe20000410000 */
[--C-:B------:R-:W-:Y:S01]  /*67e0*/  FADD.FTZ R45, R46, -R20.reuse ;  /* 0x800000142e2d7221 */ /* 0x100fe20000010000 */
[----:B------:R-:W-:Y:S01]  /*67f0*/  FADD.FTZ R43, R54, -R20 ;  /* 0x80000014362b7221 */ /* 0x000fe20000010000 */
[----:B------:R-:W-:Y:S01]  /*6800*/  FMUL.FTZ R21, R22, R47 ;  /* 0x0000002f16157220 */ /* 0x000fe20000410000 */
[----:B------:R-:W-:-:S02]  /*6810*/  IMAD R22, R4, 0x2000, R7 ;  /* 0x0000200004167824 */ /* 0x000fc400078e0207 */
[--C-:B------:R-:W-:Y:S01]  /*6820*/  FADD.FTZ R42, R55, -R20.reuse ;  /* 0x80000014372a7221 */ /* 0x100fe20000010000 */
[----:B------:R-:W-:Y:S01]  /*6830*/  FMUL.FTZ R23, R24, R45 ;  /* 0x0000002d18177220 */ /* 0x000fe20000410000 */
[--C-:B------:R-:W-:Y:S01]  /*6840*/  FADD.FTZ R41, R218, -R20.reuse ;  /* 0x80000014da297221 */ /* 0x100fe20000010000 */
[--C-:B------:R-:W-:Y:S01]  /*6850*/  FADD.FTZ R219, R219, -R20.reuse ;  /* 0x80000014dbdb7221 */ /* 0x100fe20000010000 */
[--C-:B------:R-:W-:Y:S01]  /*6860*/  FADD.FTZ R222, R222, -R20.reuse ;  /* 0x80000014dede7221 */ /* 0x100fe20000010000 */
[----:B------:R-:W-:Y:S01]  /*6870*/  FMUL.FTZ R221, R6, R221 ;  /* 0x000000dd06dd7220 */ /* 0x000fe20000410000 */
[----:B------:R-:W-:Y:S01]  /*6880*/  FADD.FTZ R20, R223, -R20 ;  /* 0x80000014df147221 */ /* 0x000fe20000010000 */
[----:B------:R1:W-:Y:S01]  /*6890*/  STSM.16.M88.2 [R0+0x2c500], R8 ;  /* 0x02c5000800007844 */ /* 0x0003e20000000100 */
[----:B------:R-:W-:Y:S01]  /*68a0*/  FMUL.FTZ R33, R12, R33 ;  /* 0x000000210c217220 */ /* 0x000fe20000410000 */
[----:B------:R-:W-:Y:S01]  /*68b0*/  FMUL.FTZ R43, R28, R43 ;  /* 0x0000002b1c2b7220 */ /* 0x000fe20000410000 */
[----:B------:R-:W-:Y:S01]  /*68c0*/  FMUL.FTZ R42, R29, R42 ;  /* 0x0000002a1d2a7220 */ /* 0x000fe20000410000 */
[----:B------:R-:W-:Y:S01]  /*68d0*/  STSM.16.M88.2 [R0+0x2cd00], R26 ;  /* 0x02cd001a00007844 */ /* 0x000fe20000000100 */
[----:B------:R-:W-:Y:S01]  /*68e0*/  F2FP.BF16.F32.PACK_AB R38, R39, R38 ;  /* 0x000000262726723e */ /* 0x000fe200000010ff */
[----:B------:R-:W-:Y:S01]  /*68f0*/  FMUL.FTZ R216, R13, R216 ;  /* 0x000000d80dd87220 */ /* 0x000fe20000410000 */
[----:B------:R-:W-:Y:S01]  /*6900*/  FMUL.FTZ R41, R36, R41 ;  /* 0x0000002924297220 */ /* 0x000fe20000410000 */
[----:B------:R-:W-:Y:S01]  /*6910*/  STSM.16.M88.2 [R0+0x2d500], R14 ;  /* 0x02d5000e00007844 */ /* 0x000fe20000000100 */
[----:B------:R-:W-:Y:S01]  /*6920*/  FMUL.FTZ R12, R37, R219 ;  /* 0x000000db250c7220 */ /* 0x000fe20000410000 */
[----:B------:R-:W-:Y:S01]  /*6930*/  F2FP.BF16.F32.PACK_AB R39, R40, R23 ;  /* 0x000000172827723e */ /* 0x000fe200000010ff */
[----:B------:R-:W-:Y:S01]  /*6940*/  FMUL.FTZ R222, R31, R222 ;  /* 0x000000de1fde7220 */ /* 0x000fe20000410000 */
[----:B-1----:R-:W-:Y:S01]  /*6950*/  F2FP.BF16.F32.PACK_AB R8, R10, R13 ;  /* 0x0000000d0a08723e */ /* 0x002fe200000010ff */
[----:B------:R-:W-:Y:S01]  /*6960*/  FMUL.FTZ R13, R30, R20 ;  /* 0x000000141e0d7220 */ /* 0x000fe20000410000 */
[----:B------:R-:W-:-:S02]  /*6970*/  F2FP.BF16.F32.PACK_AB R9, R37, R36 ;  /* 0x000000242509723e */ /* 0x000fc400000010ff */
[----:B------:R-:W-:Y:S02]  /*6980*/  F2FP.BF16.F32.PACK_AB R10, R6, R11 ;  /* 0x0000000b060a723e */ /* 0x000fe400000010ff */
[----:B------:R-:W-:Y:S01]  /*6990*/  F2FP.BF16.F32.PACK_AB R11, R30, R31 ;  /* 0x0000001f1e0b723e */ /* 0x000fe200000010ff */
[----:B------:R1:W-:Y:S01]  /*69a0*/  STSM.16.M88.2 [R0+0x2dd00], R8 ;  /* 0x02dd000800007844 */ /* 0x0003e20000000100 */
[----:B------:R-:W-:Y:S02]  /*69b0*/  SHF.R.U32.HI R6, RZ, 0x4, R22 ;  /* 0x00000004ff067819 */ /* 0x000fe40000011616 */
[----:B------:R-:W-:Y:S01]  /*69c0*/  F2FP.BF16.F32.PACK_AB R20, R34, R35 ;  /* 0x000000232214723e */ /* 0x000fe200000010ff */
[----:B------:R-:W-:Y:S01]  /*69d0*/  STSM.16.M88.2 [R0+0x2e500], R10 ;  /* 0x02e5000a00007844 */ /* 0x000fe20000000100 */
[----:B------:R-:W-:Y:S02]  /*69e0*/  LOP3.LUT R23, R6, 0x3fff, RZ, 0xc0, !PT ;  /* 0x00003fff06177812 */ /* 0x000fe400078ec0ff */
[----:B------:R-:W-:Y:S01]  /*69f0*/  F2FP.BF16.F32.PACK_AB R21, R44, R21 ;  /* 0x000000152c15723e */ /* 0x000fe200000010ff */
[----:B------:R-:W-:Y:S01]  /*6a00*/  @!PT LDS RZ, [RZ] ;  /* 0x00000000fffff984 */ /* 0x000fe20000000800 */
[----:B------:R-:W-:Y:S01]  /*6a10*/  @!PT LDS RZ, [RZ] ;  /* 0x00000000fffff984 */ /* 0x000fe20000000800 */
[----:B------:R-:W-:Y:S01]  /*6a20*/  @!PT LDS RZ, [RZ] ;  /* 0x00000000fffff984 */ /* 0x000fe20000000800 */
[----:B------:R-:W-:Y:S01]  /*6a30*/  @!PT LDS RZ, [RZ] ;  /* 0x00000000fffff984 */ /* 0x000fe20000000800 */
[----:B------:R2:W-:Y:S06]  /*6a40*/  MEMBAR.ALL.CTA ;  /* 0x0000000000007992 */ /* 0x0005ec0000008000 */
[----:B--2---:R-:W2:Y:S01]  /*6a50*/  FENCE.VIEW.ASYNC.S ;  /* 0x00000000000073c6 */ /* 0x004ea20000000000 */
[----:B------:R-:W-:Y:S01]  /*6a60*/  F2FP.BF16.F32.PACK_AB R32, R32, R33 ;  /* 0x000000212020723e */ /* 0x000fe200000010ff */
[----:B------:R-:W-:Y:S01]  /*6a70*/  VIADD R6, R23, 0x80 ;  /* 0x0000008017067836 */ /* 0x000fe20000000000 */
[----:B------:R-:W-:-:S02]  /*6a80*/  F2FP.BF16.F32.PACK_AB R33, R42, R43 ;  /* 0x0000002b2a21723e */ /* 0x000fc400000010ff */
[----:B------:R-:W-:Y:S02]  /*6a90*/  R2UR UR56, R23 ;  /* 0x00000000173872ca */ /* 0x000fe400000e0000 */
[----:B------:R-:W-:Y:S01]  /*6aa0*/  F2FP.BF16.F32.PACK_AB R40, R217, R216 ;  /* 0x000000d8d928723e */ /* 0x000fe200000010ff */
[----:B------:R-:W-:Y:S01]  /*6ab0*/  VIADD R217, R23, 0x500 ;  /* 0x0000050017d97836 */ /* 0x000fe20000000000 */
[----:B------:R-:W-:Y:S02]  /*6ac0*/  F2FP.BF16.F32.PACK_AB R41, R12, R41 ;  /* 0x000000290c29723e */ /* 0x000fe400000010ff */
[----:B------:R-:W-:Y:S02]  /*6ad0*/  F2FP.BF16.F32.PACK_AB R12, R221, R220 ;  /* 0x000000dcdd0c723e */ /* 0x000fe400000010ff */
[----:B------:R-:W-:Y:S02]  /*6ae0*/  F2FP.BF16.F32.PACK_AB R13, R13, R222 ;  /* 0x000000de0d0d723e */ /* 0x000fe400000010ff */
[----:B------:R-:W-:Y:S01]  /*6af0*/  R2UR UR48, R6 ;  /* 0x00000000063072ca */ /* 0x000fe200000e0000 */
[C---:B------:R-:W-:Y:S01]  /*6b00*/  VIADD R6, R23.reuse, 0x100 ;  /* 0x0000010017067836 */ /* 0x040fe20000000000 */
[----:B-1----:R-:W-:Y:S01]  /*6b10*/  MOV R8, UR31 ;  /* 0x0000001f00087c02 */ /* 0x002fe20008000f00 */
[----:B------:R-:W-:Y:S01]  /*6b20*/  UMOV UR20, UR56 ;  /* 0x0000003800147c82 */ /* 0x000fe20008000000 */
[----:B------:R-:W-:Y:S01]  /*6b30*/  UMOV UR12, UR56 ;  /* 0x00000038000c7c82 */ /* 0x000fe20008000000 */
[----:B------:R-:W-:Y:S01]  /*6b40*/  UMOV UR16, UR56 ;  /* 0x0000003800107c82 */ /* 0x000fe20008000000 */
[----:B------:R-:W-:Y:S01]  /*6b50*/  R2UR UR28, R6 ;  /* 0x00000000061c72ca */ /* 0x000fe200000e0000 */
[----:B------:R-:W-:Y:S01]  /*6b60*/  VIADD R6, R23, 0x180 ;  /* 0x0000018017067836 */ /* 0x000fe20000000000 */
[----:B------:R-:W-:Y:S01]  /*6b70*/  MOV R9, UR30 ;  /* 0x0000001e00097c02 */ /* 0x000fe20008000f00 */
[----:B--2---:R-:W-:Y:S06]  /*6b80*/  BAR.SYNC.DEFER_BLOCKING 0x9, 0x100 ;  /* 0x0244000000007b1d */ /* 0x004fec0000010000 */
[----:B------:R-:W-:Y:S01]  /*6b90*/  UMOV UR52, UR48 ;  /* 0x0000003000347c82 */ /* 0x000fe20008000000 */
[----:B------:R-:W-:-:S03]  /*6ba0*/  UMOV UR44, UR48 ;  /* 0x00000030002c7c82 */ /* 0x000fc60008000000 */
[----:B------:R-:W-:Y:S01]  /*6bb0*/  UMOV UR40, UR28 ;  /* 0x0000001c00287c82 */ /* 0x000fe20008000000 */
[----:B------:R-:W-:Y:S01]  /*6bc0*/  UMOV UR36, UR28 ;  /* 0x0000001c00247c82 */ /* 0x000fe20008000000 */
[----:B------:R-:W-:Y:S01]  /*6bd0*/  UMOV UR32, UR28 ;  /* 0x0000001c00207c82 */ /* 0x000fe20008000000 */
[----:B------:R-:W-:Y:S01]  /*6be0*/  UMOV UR24, UR28 ;  /* 0x0000001c00187c82 */ /* 0x000fe20008000000 */
[----:B------:R-:W-:Y:S04]  /*6bf0*/  STSM.16.M88.2 [R0+0x2ed00], R38 ;  /* 0x02ed002600007844 */ /* 0x000fe80000000100 */
[----:B------:R1:W-:Y:S04]  /*6c00*/  STSM.16.M88.2 [R0+0x2f500], R20 ;  /* 0x02f5001400007844 */ /* 0x0003e80000000100 */
[----:B------:R-:W-:Y:S04]  /*6c10*/  STSM.16.M88.2 [R0+0x2fd00], R32 ;  /* 0x02fd002000007844 */ /* 0x000fe80000000100 */
[----:B------:R2:W-:Y:S04]  /*6c20*/  STSM.16.M88.2 [R0+0x30500], R40 ;  /* 0x0305002800007844 */ /* 0x0005e80000000100 */
[----:B------:R3:W-:Y:S01]  /*6c30*/  STSM.16.M88.2 [R0+0x30d00], R12 ;  /* 0x030d000c00007844 */ /* 0x0007e20000000100 */
[----:B------:R-:W-:-:S06]  /*6c40*/  WARPGROUP.ARRIVE ;  /* 0x00000000000079c5 */ /* 0x000fcc0000000000 */
[----:B------:R-:W-:Y:S03]  /*6c50*/  HGMMA.64x16x16.F32.BF16 R56, gdesc[UR56].tnspA.tnspB, R56, gsb0 ;  /* 0x60200000383879f0 */ /* 0x000fe60008001838 */
[----:B------:R-:W-:Y:S02]  /*6c60*/  WARPGROUP.DEPBAR.LE gsb0, 0x0 ;  /* 0x00008000000079c5 */ /* 0x000fe40000010000 */
[----:B------:R-:W-:-:S06]  /*6c70*/  WARPGROUP.ARRIVE ;  /* 0x00000000000079c5 */ /* 0x000fcc0000000000 */
[----:B------:R-:W-:Y:S01]  /*6c80*/  HGMMA.64x16x16.F32.BF16 R72, gdesc[UR20].tnspA.tnspB, R72, gsb0 ;  /* 0x60200000144879f0 */ /* 0x000fe20008001848 */
[----:B------:R-:W-:Y:S01]  /*6c90*/  UMOV UR20, UR48 ;  /* 0x0000003000147c82 */ /* 0x000fe20008000000 */
[----:B------:R-:W-:Y:S01]  /*6ca0*/  UMOV UR21, UR49 ;  /* 0x0000003100157c82 */ /* 0x000fe20008000000 */
[----:B------:R-:W-:Y:S01]  /*6cb0*/  UMOV UR23, 0x40 ;  /* 0x0000004000177882 */ /* 0x000fe20000000000 */
[----:B------:R-:W-:Y:S02]  /*6cc0*/  WARPGROUP.DEPBAR.LE gsb0, 0x0 ;  /* 0x00008000000079c5 */ /* 0x000fe40000010000 */
[----:B------:R-:W-:-:S06]  /*6cd0*/  WARPGROUP.ARRIVE ;  /* 0x00000000000079c5 */ /* 0x000fcc0000000000 */
[----:B------:R-:W-:Y:S01]  /*6ce0*/  HGMMA.64x16x16.F32.BF16 R88, gdesc[UR12].tnspA.tnspB, R88, gsb0 ;  /* 0x602000000c5879f0 */ /* 0x000fe20008001858 */
[----:B------:R-:W-:Y:S01]  /*6cf0*/  UMOV UR12, UR14 ;  /* 0x0000000e000c7c82 */ /* 0x000fe20008000000 */
[----:B------:R-:W-:Y:S01]  /*6d00*/  UMOV UR13, UR15 ;  /* 0x0000000f000d7c82 */ /* 0x000fe20008000000 */
[----:B------:R-:W-:Y:S01]  /*6d10*/  UMOV UR14, UR18 ;  /* 0x00000012000e7c82 */ /* 0x000fe20008000000 */
[----:B------:R-:W-:Y:S01]  /*6d20*/  UMOV UR15, UR19 ;  /* 0x00000013000f7c82 */ /* 0x000fe20008000000 */
[----:B------:R-:W-:Y:S02]  /*6d30*/  WARPGROUP.DEPBAR.LE gsb0, 0x0 ;  /* 0x00008000000079c5 */ /* 0x000fe40000010000 */
[----:B------:R-:W-:-:S06]  /*6d40*/  WARPGROUP.ARRIVE ;  /* 0x00000000000079c5 */ /* 0x000fcc0000000000 */
[----:B------:R-:W-:Y:S01]  /*6d50*/  HGMMA.64x16x16.F32.BF16 R104, gdesc[UR16].tnspA.tnspB, R104, gsb0 ;  /* 0x60200000106879f0 */ /* 0x000fe20008001868 */
[----:B------:R-:W-:Y:S01]  /*6d60*/  UMOV UR16, UR56 ;  /* 0x0000003800107c82 */ /* 0x000fe20008000000 */
[----:B------:R-:W-:Y:S01]  /*6d70*/  UMOV UR17, UR57 ;  /* 0x0000003900117c82 */ /* 0x000fe20008000000 */
[----:B------:R-:W-:Y:S01]  /*6d80*/  UMOV UR18, UR6 ;  /* 0x0000000600127c82 */ /* 0x000fe20008000000 */
[----:B------:R-:W-:Y:S01]  /*6d90*/  UMOV UR19, 0x40 ;  /* 0x0000004000137882 */ /* 0x000fe20000000000 */
[----:B------:R-:W-:Y:S01]  /*6da0*/  UMOV UR10, UR18 ;  /* 0x00000012000a7c82 */ /* 0x000fe20008000000 */
[----:B------:R-:W-:Y:S01]  /*6db0*/  UMOV UR11, UR19 ;  /* 0x00000013000b7c82 */ /* 0x000fe20008000000 */
[----:B------:R-:W-:Y:S01]  /*6dc0*/  UIADD3 UR6, UR4, 0x110, URZ ;  /* 0x0000011004067890 */ /* 0x000fe2000fffe03f */
[----:B------:R-:W-:-:S06]  /*6dd0*/  UMOV UR57, UR23 ;  /* 0x0000001700397c82 */ /* 0x000fcc0008000000 */
[----:B------:R-:W-:Y:S01]  /*6de0*/  UMOV UR22, UR6 ;  /* 0x0000000600167c82 */ /* 0x000fe20008000000 */
[----:B------:R-:W-:Y:S01]  /*6df0*/  UIADD3 UR6, UR4, 0x230, URZ ;  /* 0x0000023004067890 */ /* 0x000fe2000fffe03f */
        /* <DEDUP_REMOVED lines=8> */
[----:B------:R-:W-:-:S04]  /*6e80*/  UIADD3 UR5, UR60, 0x2ed00, URZ ;  /* 0x0002ed003c057890 */ /* 0x000fc8000fffe03f */
[----:B------:R-:W-:Y:S01]  /*6e90*/  USHF.R.U32.HI UR5, URZ, 0x4, UR5 ;  /* 0x000000043f057899 */ /* 0x000fe20008011605 */
[----:B------:R-:W-:Y:S02]  /*6ea0*/  WARPGROUP.DEPBAR.LE gsb0, 0x0 ;  /* 0x00008000000079c5 */ /* 0x000fe40000010000 */
[----:B------:R-:W-:-:S06]  /*6eb0*/  WARPGROUP.ARRIVE ;  /* 0x00000000000079c5 */ /* 0x000fcc0000000000 */
[----:B------:R-:W-:Y:S01]  /*6ec0*/  HGMMA.64x16x16.F32.BF16 R56, gdesc[UR48].tnspA.tnspB, R56, gsb0 ;  /* 0x60200000303879f0 */ /* 0x000fe20008001838 */
[----:B------:R-:W-:Y:S01]  /*6ed0*/  UMOV UR48, UR10 ;  /* 0x0000000a00307c82 */ /* 0x000fe20008000000 */
[----:B------:R-:W-:Y:S01]  /*6ee0*/  UIADD3 UR10, UR4, 0xb0, URZ ;  /* 0x000000b0040a7890 */ /* 0x000fe2000fffe03f */
[----:B------:R-:W-:Y:S01]  /*6ef0*/  UMOV UR49, UR11 ;  /* 0x0000000b00317c82 */ /* 0x000fe20008000000 */
[----:B------:R-:W-:Y:S01]  /*6f00*/  UMOV UR11, 0x40 ;  /* 0x00000040000b7882 */ /* 0x000fe20000000000 */
        /* <DEDUP_REMOVED lines=10> */
[----:B------:R-:W-:Y:S01]  /*6fb0*/  UIADD3 UR22, UR4, 0x130, URZ ;  /* 0x0000013004167890 */ /* 0x000fe2000fffe03f */
[----:B------:R-:W-:Y:S01]  /*6fc0*/  UMOV UR23, 0x40 ;  /* 0x0000004000177882 */ /* 0x000fe20000000000 */
[----:B------:R-:W-:Y:S02]  /*6fd0*/  WARPGROUP.DEPBAR.LE gsb0, 0x0 ;  /* 0x00008000000079c5 */ /* 0x000fe40000010000 */
[----:B------:R-:W-:-:S06]  /*6fe0*/  WARPGROUP.ARRIVE ;  /* 0x00000000000079c5 */ /* 0x000fcc0000000000 */
[----:B------:R-:W-:Y:S01]  /*6ff0*/  HGMMA.64x16x16.F32.BF16 R104, gdesc[UR52].tnspA.tnspB, R104, gsb0 ;  /* 0x60200000346879f0 */ /* 0x000fe20008001868 */
[----:B------:R-:W-:Y:S01]  /*7000*/  UMOV UR52, UR16 ;  /* 0x0000001000347c82 */ /* 0x000fe20008000000 */
[----:B------:R-:W-:Y:S01]  /*7010*/  UMOV UR53, UR17 ;  /* 0x0000001100357c82 */ /* 0x000fe20008000000 */
        /* <DEDUP_REMOVED lines=10> */
[----:B------:R-:W-:Y:S01]  /*70c0*/  UMOV UR29, 0x40000040 ;  /* 0x40000040001d7882 */ /* 0x000fe20000000000 */
[----:B------:R-:W-:Y:S02]  /*70d0*/  UMOV UR31, 0x8 ;  /* 0x00000008001f7882 */ /* 0x000fe40000000000 */
[----:B-1----:R-:W-:Y:S01]  /*70e0*/  IMAD.U32 R21, RZ, RZ, UR31 ;  /* 0x0000001fff157e24 */ /* 0x002fe2000f8e00ff */
[----:B------:R-:W-:Y:S02]  /*70f0*/  WARPGROUP.DEPBAR.LE gsb0, 0x0 ;  /* 0x00008000000079c5 */ /* 0x000fe40000010000 */
[----:B------:R-:W-:-:S06]  /*7100*/  WARPGROUP.ARRIVE ;  /* 0x00000000000079c5 */ /* 0x000fcc0000000000 */
[----:B------:R-:W-:Y:S01]  /*7110*/  HGMMA.64x16x16.F32.BF16 R72, gdesc[UR40].tnspA.tnspB, R72, gsb0 ;  /* 0x60200000284879f0 */ /* 0x000fe20008001848 */
[----:B------:R-:W-:Y:S01]  /*7120*/  UMOV UR40, UR12 ;  /* 0x0000000c00287c82 */ /* 0x000fe20008000000 */
[----:B------:R-:W-:Y:S01]  /*7130*/  R2UR UR12, R6 ;  /* 0x00000000060c72ca */ /* 0x000fe200000e0000 */
[----:B------:R-:W-:Y:S01]  /*7140*/  UMOV UR41, UR13 ;  /* 0x0000000d00297c82 */ /* 0x000fe20008000000 */
[----:B------:R-:W-:Y:S01]  /*7150*/  UMOV UR13, 0x40000040 ;  /* 0x40000040000d7882 */ /* 0x000fe20000000000 */
[----:B------:R-:W-:Y:S01]  /*7160*/  VIADD R6, R5, 0x80 ;  /* 0x0000008005067836 */ /* 0x000fe20000000000 */
[----:B------:R-:W-:Y:S01]  /*7170*/  UMOV UR21, UR13 ;  /* 0x0000000d00157c82 */ /* 0x000fe20008000000 */
[----:B------:R-:W-:-:S08]  /*7180*/  UMOV UR17, UR13 ;  /* 0x0000000d00117c82 */ /* 0x000fd00008000000 */
        /* <DEDUP_REMOVED lines=23> */
[----:B------:R-:W-:Y:S01]  /*7300*/  UMOV UR57, 0x40000040 ;  /* 0x4000004000397882 */ /* 0x000fe20000000000 */
[----:B------:R-:W-:-:S02]  /*7310*/  WARPGROUP.DEPBAR.LE gsb0, 0x0 ;  /* 0x00008000000079c5 */ /* 0x000fc40000010000 */
[----:B------:R-:W-:-:S06]  /*7320*/  WARPGROUP.ARRIVE ;  /* 0x00000000000079c5 */ /* 0x000fcc0000000000 */
[----:B------:R-:W-:Y:S01]  /*7330*/  HGMMA.64x16x16.F32.BF16 R120, gdesc[UR24].tnspA.tnspB, R120, gsb0 ;  /* 0x60200000187879f0 */ /* 0x000fe20008001878 */
[----:B------:R-:W-:Y:S01]  /*7340*/  ULOP3.LUT UR25, UR5, 0x3fff, URZ, 0xc0, !UPT ;  /* 0x00003fff05197892 */ /* 0x000fe2000f8ec03f */
[----:B------:R-:W-:-:S03]  /*7350*/  R2UR UR5, R5 ;  /* 0x00000000050572ca */ /* 0x000fc600000e0000 */
[----:B------:R-:W-:-:S07]  /*7360*/  ULOP3.LUT UR24, UR25, 0x400000, URZ, 0xfc, !UPT ;  /* 0x0040000019187892 */ /* 0x000fce000f8efc3f */
[----:B------:R-:W-:Y:S02]  /*7370*/  UMOV UR30, UR24 ;  /* 0x00000018001e7c82 */ /* 0x000fe40008000000 */
[----:B------:R-:W-:Y:S01]  /*7380*/  IMAD.U32 R20, RZ, RZ, UR30 ;  /* 0x0000001eff147e24 */ /* 0x000fe2000f8e00ff */
[----:B------:R-:W-:Y:S01]  /*7390*/  UMOV UR28, UR5 ;  /* 0x00000005001c7c82 */ /* 0x000fe20008000000 */
[----:B------:R-:W-:Y:S01]  /*73a0*/  UMOV UR5, UR13 ;  /* 0x0000000d00057c82 */ /* 0x000fe20008000000 */
[----:B------:R-:W-:Y:S02]  /*73b0*/  WARPGROUP.DEPBAR.LE gsb0, 0x0 ;  /* 0x00008000000079c5 */ /* 0x000fe40000010000 */
[----:B------:R-:W-:-:S06]  /*73c0*/  WARPGROUP.ARRIVE ;  /* 0x00000000000079c5 */ /* 0x000fcc0000000000 */
[----:B------:R-:W-:Y:S03]  /*73d0*/  HGMMA.64x16x16.F32.BF16 R56, gdesc[UR12].tnspA.tnspB, R56, gsb0 ;  /* 0x602000000c3879f0 */ /* 0x000fe60008001838 */
[----:B------:R-:W-:Y:S02]  /*73e0*/  WARPGROUP.DEPBAR.LE gsb0, 0x0 ;  /* 0x00008000000079c5 */ /* 0x000fe40000010000 */
[----:B------:R-:W-:-:S06]  /*73f0*/  WARPGROUP.ARRIVE ;  /* 0x00000000000079c5 */ /* 0x000fcc0000000000 */
[----:B------:R-:W-:Y:S01]  /*7400*/  HGMMA.64x16x16.F32.BF16 R72, gdesc[UR8].tnspA.tnspB, R72, gsb0 ;  /* 0x60200000084879f0 */ /* 0x000fe20008001848 */
[----:B------:R-:W-:Y:S01]  /*7410*/  UMOV UR13, 0x40000040 ;  /* 0x40000040000d7882 */ /* 0x000fe20000000000 */
[----:B------:R-:W-:Y:S01]  /*7420*/  ULDC.64 UR8, c[0x0][0x208] ;  /* 0x0000820000087ab9 */ /* 0x000fe20000000a00 */
[----:B------:R-:W-:Y:S02]  /*7430*/  WARPGROUP.DEPBAR.LE gsb0, 0x0 ;  /* 0x00008000000079c5 */ /* 0x000fe40000010000 */
[----:B------:R-:W-:-:S06]  /*7440*/  WARPGROUP.ARRIVE ;  /* 0x00000000000079c5 */ /* 0x000fcc0000000000 */
[----:B------:R-:W-:Y:S03]  /*7450*/  HGMMA.64x16x16.F32.BF16 R88, gdesc[UR20].tnspA.tnspB, R88, gsb0 ;  /* 0x60200000145879f0 */ /* 0x000fe60008001858 */
[----:B------:R-:W-:Y:S02]  /*7460*/  WARPGROUP.DEPBAR.LE gsb0, 0x0 ;  /* 0x00008000000079c5 */ /* 0x000fe40000010000 */
[----:B------:R-:W-:-:S06]  /*7470*/  WARPGROUP.ARRIVE ;  /* 0x00000000000079c5 */ /* 0x000fcc0000000000 */
[----:B------:R-:W-:Y:S03]  /*7480*/  HGMMA.64x16x16.F32.BF16 R104, gdesc[UR16].tnspA.tnspB, R104, gsb0 ;  /* 0x60200000106879f0 */ /* 0x000fe60008001868 */
[----:B------:R-:W-:Y:S02]  /*7490*/  WARPGROUP.DEPBAR.LE gsb0, 0x0 ;  /* 0x00008000000079c5 */ /* 0x000fe40000010000 */
[----:B------:R-:W-:-:S06]  /*74a0*/  WARPGROUP.ARRIVE ;  /* 0x00000000000079c5 */ /* 0x000fcc0000000000 */
[----:B------:R-:W-:Y:S01]  /*74b0*/  HGMMA.64x16x16.F32.BF16 R120, gdesc[UR4].tnspA.tnspB, R120, gsb0 ;  /* 0x60200000047879f0 */ /* 0x000fe20008001878 */
[----:B------:R-:W-:Y:S01]  /*74c0*/  R2UR UR5, R6 ;  /* 0x00000000060572ca */ /* 0x000fe200000e0000 */
[----:B------:R-:W-:Y:S01]  /*74d0*/  UIADD3 UR4, UR24, 0x80, URZ ;  /* 0x0000008018047890 */ /* 0x000fe2000fffe03f */
[----:B------:R-:W-:Y:S01]  /*74e0*/  VIADD R6, R5, 0x100 ;  /* 0x0000010005067836 */ /* 0x000fe20000000000 */
[----:B------:R-:W-:Y:S02]  /*74f0*/  WARPGROUP.DEPBAR.LE gsb0, 0x0 ;  /* 0x00008000000079c5 */ /* 0x000fe40000010000 */
[----:B------:R-:W-:Y:S01]  /*7500*/  @!PT LDS RZ, [RZ] ;  /* 0x00000000fffff984 */ /* 0x000fe20000000800 */
[----:B------:R-:W-:Y:S01]  /*7510*/  @!PT LDS RZ, [RZ] ;  /* 0x00000000fffff984 */ /* 0x000fe20000000800 */
[----:B------:R-:W-:Y:S01]  /*7520*/  @!PT LDS RZ, [RZ] ;  /* 0x00000000fffff984 */ /* 0x000fe20000000800 */
[----:B------:R-:W-:Y:S01]  /*7530*/  @!PT LDS RZ, [RZ] ;  /* 0x00000000fffff984 */ /* 0x000fe20000000800 */
[----:B------:R1:W-:Y:S06]  /*7540*/  MEMBAR.ALL.CTA ;  /* 0x0000000000007992 */ /* 0x0003ec0000008000 */
[----:B-1----:R-:W1:Y:S02]  /*7550*/  FENCE.VIEW.ASYNC.S ;  /* 0x00000000000073c6 */ /* 0x002e640000000000 */
[----:B-1----:R-:W-:Y:S06]  /*7560*/  BAR.SYNC.DEFER_BLOCKING 0x9, 0x100 ;  /* 0x0244000000007b1d */ /* 0x002fec0000010000 */
[----:B--2---:R-:W-:-:S06]  /*7570*/  WARPGROUP.ARRIVE ;  /* 0x00000000000079c5 */ /* 0x004fcc0000000000 */
[----:B------:R-:W-:Y:S01]  /*7580*/  HGMMA.64x64x16.F32.BF16 R24, gdesc[UR28].tnspA, RZ, !UPT, gsb0 ;  /* 0x20e000001c1879f0 */ /* 0x000fe2000c0018ff */
[----:B------:R-:W-:Y:S01]  /*7590*/  UMOV UR28, UR5 ;  /* 0x00000005001c7c82 */ /* 0x000fe20008000000 */
[----:B------:R-:W-:Y:S01]  /*75a0*/  UMOV UR29, 0x40000040 ;  /* 0x40000040001d7882 */ /* 0x000fe20000000000 */
[----:B------:R-:W-:Y:S01]  /*75b0*/  UMOV UR30, UR4 ;  /* 0x00000004001e7c82 */ /* 0x000fe20008000000 */
[----:B------:R-:W-:Y:S01]  /*75c0*/  UMOV UR31, 0x8 ;  /* 0x00000008001f7882 */ /* 0x000fe20000000000 */
[----:B------:R-:W-:Y:S01]  /*75d0*/  R2UR UR5, R6 ;  /* 0x00000000060572ca */ /* 0x000fe200000e0000 */
[----:B------:R-:W-:Y:S01]  /*75e0*/  UIADD3 UR4, UR24, 0x100, URZ ;  /* 0x0000010018047890 */ /* 0x000fe2000fffe03f */
[----:B------:R-:W-:Y:S02]  /*75f0*/  IMAD.U32 R14, RZ, RZ, UR30 ;  /* 0x0000001eff0e7e24 */ /* 0x000fe4000f8e00ff */
[----:B------:R-:W-:Y:S02]  /*7600*/  IMAD.U32 R15, RZ, RZ, UR31 ;  /* 0x0000001fff0f7e24 */ /* 0x000fe4000f8e00ff */
[----:B------:R-:W-:Y:S01]  /*7610*/  VIADD R6, R5, 0x180 ;  /* 0x0000018005067836 */ /* 0x000fe20000000000 */
[----:B------:R-:W-:-:S02]  /*7620*/  WARPGROUP.DEPBAR.LE gsb0, 0x0 ;  /* 0x00008000000079c5 */ /* 0x000fc40000010000 */
[----:B------:R-:W-:-:S06]  /*7630*/  WARPGROUP.ARRIVE ;  /* 0x00000000000079c5 */ /* 0x000fcc0000000000 */
[----:B------:R-:W-:Y:S01]  /*7640*/  HGMMA.64x64x16.F32.BF16 R24, gdesc[UR28].tnspA, R24, gsb0 ;  /* 0x20e000001c1879f0 */ /* 0x000fe20008001818 */
[----:B------:R-:W-:Y:S01]  /*7650*/  UMOV UR28, UR5 ;  /* 0x00000005001c7c82 */ /* 0x000fe20008000000 */
[----:B------:R-:W-:Y:S01]  /*7660*/  UMOV UR29, 0x40000040 ;  /* 0x40000040001d7882 */ /* 0x000fe20000000000 */
[----:B------:R-:W-:Y:S01]  /*7670*/  UMOV UR30, UR4 ;  /* 0x00000004001e7c82 */ /* 0x000fe20008000000 */
[----:B------:R-:W-:Y:S01]  /*7680*/  UMOV UR31, 0x8 ;  /* 0x00000008001f7882 */ /* 0x000fe20000000000 */
[----:B------:R-:W-:Y:S01]  /*7690*/  R2UR UR5, R6 ;  /* 0x00000000060572ca */ /* 0x000fe200000e0000 */
[----:B------:R-:W-:Y:S01]  /*76a0*/  UIADD3 UR4, UR24, 0x180, URZ ;  /* 0x0000018018047890 */ /* 0x000fe2000fffe03f */
[----:B---3--:R-:W-:Y:S02]  /*76b0*/  IMAD.U32 R12, RZ, RZ, UR30 ;  /* 0x0000001eff0c7e24 */ /* 0x008fe4000f8e00ff */
        /* <DEDUP_REMOVED lines=13> */
[----:B------:R-:W-:-:S05]  /*7790*/  VIADD R6, R23, 0x400 ;  /* 0x0000040017067836 */ /* 0x000fca0000000000 */
[----:B------:R-:W-:Y:S01]  /*77a0*/  R2UR UR56, R6 ;  /* 0x00000000063872ca */ /* 0x000fe200000e0000 */
[----:B------:R-:W-:Y:S02]  /*77b0*/  WARPGROUP.DEPBAR.LE gsb0, 0x0 ;  /* 0x00008000000079c5 */ /* 0x000fe40000010000 */
[----:B------:R-:W-:-:S06]  /*77c0*/  WARPGROUP.ARRIVE ;  /* 0x00000000000079c5 */ /* 0x000fcc0000000000 */
[----:B------:R-:W-:Y:S01]  /*77d0*/  HGMMA.64x64x16.F32.BF16 R24, gdesc[UR28].tnspA, R24, gsb0 ;  /* 0x20e000001c1879f0 */ /* 0x000fe20008001818 */
[----:B------:R-:W-:Y:S01]  /*77e0*/  UMOV UR28, UR5 ;  /* 0x00000005001c7c82 */ /* 0x000fe20008000000 */
[----:B------:R-:W-:Y:S01]  /*77f0*/  UMOV UR29, 0x40000040 ;  /* 0x40000040001d7882 */ /* 0x000fe20000000000 */
[----:B------:R-:W-:Y:S01]  /*7800*/  UMOV UR30, UR4 ;  /* 0x00000004001e7c82 */ /* 0x000fe20008000000 */
[----:B------:R-:W-:Y:S01]  /*7810*/  UMOV UR31, 0x8 ;  /* 0x00000008001f7882 */ /* 0x000fe20000000000 */
[----:B------:R-:W-:Y:S01]  /*7820*/  IMAD.U32 R6, RZ, RZ, UR30 ;  /* 0x0000001eff067e24 */ /* 0x000fe2000f8e00ff */
[----:B------:R-:W-:Y:S01]  /*7830*/  ULDC.64 UR4, c[0x0][0x2c0] ;  /* 0x0000b00000047ab9 */ /* 0x000fe20000000a00 */
[----:B------:R-:W-:Y:S01]  /*7840*/  IMAD.U32 R7, RZ, RZ, UR31 ;  /* 0x0000001fff077e24 */ /* 0x000fe2000f8e00ff */
[----:B------:R-:W-:Y:S02]  /*7850*/  WARPGROUP.DEPBAR.LE gsb0, 0x0 ;  /* 0x00008000000079c5 */ /* 0x000fe40000010000 */
[----:B------:R-:W-:-:S06]  /*7860*/  WARPGROUP.ARRIVE ;  /* 0x00000000000079c5 */ /* 0x000fcc0000000000 */
[----:B------:R-:W-:Y:S01]  /*7870*/  HGMMA.64x64x16.F32.BF16 R24, gdesc[UR28].tnspA, R24, gsb0 ;  /* 0x20e000001c1879f0 */ /* 0x000fe20008001818 */
[----:B------:R-:W-:Y:S01]  /*7880*/  R2UR UR31, R8 ;  /* 0x00000000081f72ca */ /* 0x000fe200000e0000 */
[----:B------:R-:W-:Y:S01]  /*7890*/  VIADD R8, R23, 0x480 ;  /* 0x0000048017087836 */ /* 0x000fe20000000000 */
[----:B------:R-:W-:Y:S02]  /*78a0*/  R2UR UR30, R9 ;  /* 0x00000000091e72ca */ /* 0x000fe400000e0000 */
[----:B------:R-:W-:Y:S01]  /*78b0*/  R2UR UR28, R217 ;  /* 0x00000000d91c72ca */ /* 0x000fe200000e0000 */
[----:B------:R-:W-:Y:S02]  /*78c0*/  WARPGROUP.DEPBAR.LE gsb0, 0x0 ;  /* 0x00008000000079c5 */ /* 0x000fe40000010000 */
[----:B------:R-:W-:Y:S01]  /*78d0*/  WARPGROUP.ARRIVE ;  /* 0x00000000000079c5 */ /* 0x000fe20000000000 */
[----:B------:R-:W-:Y:S01]  /*78e0*/  UMOV UR29, 0x40000040 ;  /* 0x40000040001d7882 */ /* 0x000fe20000000000 */
[----:B------:R-:W-:-:S02]  /*78f0*/  VIADD R23, R23, 0x580 ;  /* 0x0000058017177836 */ /* 0x000fc40000000000 */
[----:B------:R-:W-:Y:S02]  /*7900*/  IMAD.SHL.U32 R9, R16, 0x4000, RZ ;  /* 0x0000400010097824 */ /* 0x000fe400078e00ff */
[----:B------:R-:W-:Y:S01]  /*7910*/  HGMMA.64x16x16.F32.BF16 R64, gdesc[UR56].tnspA.tnspB, R64, gsb0 ;  /* 0x60200000384079f0 */ /* 0x000fe20008001840 */
[----:B------:R-:W-:Y:S01]  /*7920*/  UMOV UR58, UR32 ;  /* 0x00000020003a7c82 */ /* 0x000fe20008000000 */
[----:B------:R-:W-:Y:S01]  /*7930*/  UMOV UR59, UR33 ;  /* 0x00000021003b7c82 */ /* 0x000fe20008000000 */
[----:B------:R-:W-:Y:S02]  /*7940*/  R2UR UR12, R23 ;  /* 0x00000000170c72ca */ /* 0x000fe400000e0000 */
[C---:B------:R-:W-:Y:S01]  /*7950*/  IADD3 R216, P1, R9.reuse, R230, RZ ;  /* 0x000000e609d87210 */ /* 0x040fe20007f3e0ff */
[----:B------:R-:W-:Y:S02]  /*7960*/  WARPGROUP.DEPBAR.LE gsb0, 0x0 ;  /* 0x00008000000079c5 */ /* 0x000fe40000010000 */
[----:B------:R-:W-:Y:S01]  /*7970*/  WARPGROUP.ARRIVE ;  /* 0x00000000000079c5 */ /* 0x000fe20000000000 */
[----:B------:R-:W-:Y:S01]  /*7980*/  UMOV UR32, UR28 ;  /* 0x0000001c00207c82 */ /* 0x000fe20008000000 */
[----:B------:R-:W-:Y:S01]  /*7990*/  UMOV UR33, UR29 ;  /* 0x0000001d00217c82 */ /* 0x000fe20008000000 */
[----:B------:R-:W-:-:S03]  /*79a0*/  LEA.HI.X.SX32 R9, R9, R232, 0x1, P1 ;  /* 0x000000e809097211 */ /* 0x000fc600008f0eff */
[----:B------:R-:W-:Y:S01]  /*79b0*/  HGMMA.64x16x16.F32.BF16 R80, gdesc[UR56].tnspA.tnspB, R80, gsb0 ;  /* 0x60200000385079f0 */ /* 0x000fe20008001850 */
[----:B------:R-:W-:Y:S01]  /*79c0*/  UMOV UR58, UR36 ;  /* 0x00000024003a7c82 */ /* 0x000fe20008000000 */
[----:B------:R-:W-:Y:S01]  /*79d0*/  UMOV UR59, UR37 ;  /* 0x00000025003b7c82 */ /* 0x000fe20008000000 */
        /* <DEDUP_REMOVED lines=10> */
[----:B------:R-:W-:Y:S01]  /*7a80*/  R2UR UR48, R8 ;  /* 0x00000000083072ca */ /* 0x000fe200000e0000 */
[----:B------:R-:W-:Y:S01]  /*7a90*/  UMOV UR49, 0x40000040 ;  /* 0x4000004000317882 */ /* 0x000fe20000000000 */
[----:B------:R-:W-:Y:S01]  /*7aa0*/  UMOV UR40, UR28 ;  /* 0x0000001c00287c82 */ /* 0x000fe20008000000 */
[----:B------:R-:W-:Y:S01]  /*7ab0*/  UMOV UR41, UR29 ;  /* 0x0000001d00297c82 */ /* 0x000fe20008000000 */
[----:B------:R-:W-:Y:S01]  /*7ac0*/  UMOV UR36, UR28 ;  /* 0x0000001c00247c82 */ /* 0x000fe20008000000 */
[----:B------:R-:W-:Y:S01]  /*7ad0*/  UMOV UR37, UR29 ;  /* 0x0000001d00257c82 */ /* 0x000fe20008000000 */
[----:B------:R-:W-:-:S04]  /*7ae0*/  LEA R8, P1, R216, UR4, 0x2 ;  /* 0x00000004d8087c11 */ /* 0x000fc8000f8210ff */
[----:B------:R-:W-:-:S05]  /*7af0*/  LEA.HI.X R9, R216, UR5, R9, 0x2, P1 ;  /* 0x00000005d8097c11 */ /* 0x000fca00088f1409 */
[----:B------:R1:W-:Y:S04]  /*7b00*/  REDG.E.ADD.F32x4.FTZ.RN.STRONG.GPU desc[UR8][R8.64], R24 ;  /* 0x00000018080079a6 */ /* 0x0003e8000c10f788 */
[----:B------:R2:W-:Y:S04]  /*7b10*/  REDG.E.ADD.F32x4.FTZ.RN.STRONG.GPU desc[UR8][R8.64+0x800], R28 ;  /* 0x0008001c080079a6 */ /* 0x0005e8000c10f788 */
[----:B------:R2:W-:Y:S04]  /*7b20*/  REDG.E.ADD.F32x4.FTZ.RN.STRONG.GPU desc[UR8][R8.64+0x1000], R32 ;  /* 0x00100020080079a6 */ /* 0x0005e8000c10f788 */
[----:B------:R2:W-:Y:S04]  /*7b30*/  REDG.E.ADD.F32x4.FTZ.RN.STRONG.GPU desc[UR8][R8.64+0x1800], R36 ;  /* 0x00180024080079a6 */ /* 0x0005e8000c10f788 */
[----:B------:R2:W-:Y:S04]  /*7b40*/  REDG.E.ADD.F32x4.FTZ.RN.STRONG.GPU desc[UR8][R8.64+0x2000], R40 ;  /* 0x00200028080079a6 */ /* 0x0005e8000c10f788 */
[----:B------:R2:W-:Y:S04]  /*7b50*/  REDG.E.ADD.F32x4.FTZ.RN.STRONG.GPU desc[UR8][R8.64+0x2800], R44 ;  /* 0x0028002c080079a6 */ /* 0x0005e8000c10f788 */
[----:B------:R2:W-:Y:S04]  /*7b60*/  REDG.E.ADD.F32x4.FTZ.RN.STRONG.GPU desc[UR8][R8.64+0x3000], R48 ;  /* 0x00300030080079a6 */ /* 0x0005e8000c10f788 */
[----:B------:R2:W-:Y:S01]  /*7b70*/  REDG.E.ADD.F32x4.FTZ.RN.STRONG.GPU desc[UR8][R8.64+0x3800], R52 ;  /* 0x00380034080079a6 */ /* 0x0005e2000c10f788 */
[----:B------:R-:W-:-:S02]  /*7b80*/  WARPGROUP.DEPBAR.LE gsb0, 0x0 ;  /* 0x00008000000079c5 */ /* 0x000fc40000010000 */
[----:B------:R-:W-:-:S06]  /*7b90*/  WARPGROUP.ARRIVE ;  /* 0x00000000000079c5 */ /* 0x000fcc0000000000 */
[----:B------:R-:W-:Y:S03]  /*7ba0*/  HGMMA.64x16x16.F32.BF16 R128, gdesc[UR56].tnspA.tnspB, R128, gsb0 ;  /* 0x60200000388079f0 */ /* 0x000fe60008001880 */
        /* <DEDUP_REMOVED lines=60> */
[----:B------:R-:W-:-:S05]  /*7f70*/  VIADD R22, R22, 0xffff0000 ;  /* 0xffff000016167836 */ /* 0x000fca0000000000 */
[----:B------:R-:W-:Y:S01]  /*7f80*/  SHF.R.U32.HI R22, RZ, 0x4, R22 ;  /* 0x00000004ff167819 */ /* 0x000fe20000011616 */
[----:B------:R-:W-:Y:S02]  /*7f90*/  WARPGROUP.DEPBAR.LE gsb0, 0x0 ;  /* 0x00008000000079c5 */ /* 0x000fe40000010000 */
[----:B------:R-:W-:-:S06]  /*7fa0*/  WARPGROUP.ARRIVE ;  /* 0x00000000000079c5 */ /* 0x000fcc0000000000 */
[----:B------:R-:W-:Y:S01]  /*7fb0*/  HGMMA.64x16x16.F32.BF16 R128, gdesc[UR4].tnspA.tnspB, R128, gsb0 ;  /* 0x60200000048079f0 */ /* 0x000fe20008001880 */
[----:B------:R-:W-:-:S05]  /*7fc0*/  LOP3.LUT R22, R22, 0x3fff, RZ, 0xc0, !PT ;  /* 0x00003fff16167812 */ /* 0x000fca00078ec0ff */
[----:B------:R-:W-:Y:S01]  /*7fd0*/  IMAD R235, R3, 0x800, R22 ;  /* 0x0000080003eb7824 */ /* 0x000fe200078e0216 */
[----:B------:R-:W-:-:S04]  /*7fe0*/  ULOP3.LUT UR8, UR25, 0x80000, URZ, 0xfc, !UPT ;  /* 0x0008000019087892 */ /* 0x000fc8000f8efc3f */
[----:B------:R-:W-:Y:S01]  /*7ff0*/  R2UR UR52, R235 ;  /* 0x00000000eb3472ca */ /* 0x000fe200000e0000 */
[----:B------:R-:W-:Y:S01]  /*8000*/  UMOV UR53, 0x40000040 ;  /* 0x4000004000357882 */ /* 0x000fe20000000000 */
[----:B------:R-:W-:Y:S01]  /*8010*/  UMOV UR55, 0x40 ;  /* 0x0000004000377882 */ /* 0x000fe20000000000 */
[----:B------:R-:W-:Y:S01]  /*8020*/  UMOV UR54, UR8 ;  /* 0x0000000800367c82 */ /* 0x000fe20008000000 */
[----:B------:R-:W-:Y:S02]  /*8030*/  WARPGROUP.DEPBAR.LE gsb0, 0x0 ;  /* 0x00008000000079c5 */ /* 0x000fe40000010000 */
[----:B------:R-:W-:-:S07]  /*8040*/  WARPGROUP.ARRIVE ;  /* 0x00000000000079c5 */ /* 0x000fce0000000000 */
[----:B------:R-:W-:Y:S01]  /*8050*/  HGMMA.64x16x16.F32.BF16 R136, gdesc[UR52].tnspA.tnspB, R136, gsb0 ;  /* 0x60200000348879f0 */ /* 0x000fe20008001888 */
[----:B------:R-:W-:Y:S01]  /*8060*/  UIADD3 UR9, UR8, 0x80, URZ ;  /* 0x0000008008097890 */ /* 0x000fe2000fffe03f */
[----:B------:R-:W-:Y:S01]  /*8070*/  UMOV UR44, UR52 ;  /* 0x00000034002c7c82 */ /* 0x000fe20008000000 */
[----:B------:R-:W-:Y:S01]  /*8080*/  UMOV UR45, UR53 ;  /* 0x00000035002d7c82 */ /* 0x000fe20008000000 */
[----:B------:R-:W-:-:S04]  /*8090*/  UMOV UR47, 0x40 ;  /* 0x00000040002f7882 */ /* 0x000fc80000000000 */
[----:B------:R-:W-:Y:S01]  /*80a0*/  UMOV UR46, UR9 ;  /* 0x00000009002e7c82 */ /* 0x000fe20008000000 */
[----:B------:R-:W-:Y:S02]  /*80b0*/  WARPGROUP.DEPBAR.LE gsb0, 0x0 ;  /* 0x00008000000079c5 */ /* 0x000fe40000010000 */
[----:B------:R-:W-:-:S06]  /*80c0*/  WARPGROUP.ARRIVE ;  /* 0x00000000000079c5 */ /* 0x000fcc0000000000 */
        /* <DEDUP_REMOVED lines=10> */
[----:B------:R-:W-:Y:S01]  /*8170*/  IMAD.U32 R216, RZ, RZ, UR14 ;  /* 0x0000000effd87e24 */ /* 0x000fe2000f8e00ff */
[----:B------:R-:W-:Y:S01]  /*8180*/  UMOV UR12, UR52 ;  /* 0x00000034000c7c82 */ /* 0x000fe20008000000 */
[----:B------:R-:W-:Y:S01]  /*8190*/  IMAD.U32 R217, RZ, RZ, UR15 ;  /* 0x0000000fffd97e24 */ /* 0x000fe2000f8e00ff */
[----:B------:R-:W-:Y:S01]  /*81a0*/  UMOV UR13, UR53 ;  /* 0x00000035000d7c82 */ /* 0x000fe20008000000 */
[----:B------:R-:W-:Y:S02]  /*81b0*/  UMOV UR15, 0x40 ;  /* 0x00000040000f7882 */ /* 0x000fe40000000000 */
        /* <DEDUP_REMOVED lines=14> */
[----:B-1----:R-:W-:Y:S02]  /*82a0*/  VIADD R24, R235, 0x80 ;  /* 0x00000080eb187836 */ /* 0x002fe40000000000 */
[----:B------:R-:W-:-:S03]  /*82b0*/  IMAD.U32 R22, RZ, RZ, UR46 ;  /* 0x0000002eff167e24 */ /* 0x000fc6000f8e00ff */
[----:B------:R-:W-:Y:S01]  /*82c0*/  R2UR UR44, R24 ;  /* 0x00000000182c72ca */ /* 0x000fe200000e0000 */
[----:B------:R-:W-:Y:S01]  /*82d0*/  UIADD3 UR46, UR8, 0x10, URZ ;  /* 0x00000010082e7890 */ /* 0x000fe2000fffe03f */
[----:B------:R-:W-:Y:S01]  /*82e0*/  IMAD.U32 R23, RZ, RZ, UR47 ;  /* 0x0000002fff177e24 */ /* 0x000fe2000f8e00ff */
[----:B------:R-:W-:Y:S01]  /*82f0*/  UMOV UR45, 0x40000040 ;  /* 0x40000040002d7882 */ /* 0x000fe20000000000 */
[----:B------:R-:W-:Y:S01]  /*8300*/  UMOV UR47, 0x40 ;  /* 0x00000040002f7882 */ /* 0x000fe20000000000 */
        /* <DEDUP_REMOVED lines=34> */
[----:B------:R-:W-:Y:S01]  /*8530*/  UMOV UR48, UR44 ;  /* 0x0000002c00307c82 */ /* 0x000fe20008000000 */
[----:B------:R-:W-:Y:S01]  /*8540*/  UMOV UR49, UR45 ;  /* 0x0000002d00317c82 */ /* 0x000fe20008000000 */
[----:B------:R-:W-:Y:S01]  /*8550*/  UMOV UR51, 0x40 ;  /* 0x0000004000337882 */ /* 0x000fe20000000000 */
[----:B------:R-:W-:Y:S02]  /*8560*/  WARPGROUP.DEPBAR.LE gsb0, 0x0 ;  /* 0x00008000000079c5 */ /* 0x000fe40000010000 */
[----:B------:R-:W-:-:S06]  /*8570*/  WARPGROUP.ARRIVE ;  /* 0x00000000000079c5 */ /* 0x000fcc0000000000 */
[----:B------:R-:W-:Y:S01]  /*8580*/  HGMMA.64x16x16.F32.BF16 R200, gdesc[UR48].tnspA.tnspB, R200, gsb0 ;  /* 0x6020000030c879f0 */ /* 0x000fe200080018c8 */
[----:B------:R-:W-:Y:S01]  /*8590*/  VIADD R24, R235, 0x100 ;  /* 0x00000100eb187836 */ /* 0x000fe20000000000 */
[----:B------:R-:W-:-:S04]  /*85a0*/  UIADD3 UR26, UR8, 0x20, URZ ;  /* 0x00000020081a7890 */ /* 0x000fc8000fffe03f */
[----:B------:R-:W-:Y:S01]  /*85b0*/  R2UR UR24, R24 ;  /* 0x00000000181872ca */ /* 0x000fe200000e0000 */
[----:B------:R-:W-:Y:S01]  /*85c0*/  UMOV UR25, 0x40000040 ;  /* 0x4000004000197882 */ /* 0x000fe20000000000 */
[----:B------:R-:W-:Y:S01]  /*85d0*/  UMOV UR27, 0x40 ;  /* 0x00000040001b7882 */ /* 0x000fe20000000000 */
[----:B------:R-:W-:Y:S02]  /*85e0*/  WARPGROUP.DEPBAR.LE gsb0, 0x0 ;  /* 0x00008000000079c5 */ /* 0x000fe40000010000 */
[----:B------:R-:W-:-:S08]  /*85f0*/  WARPGROUP.ARRIVE ;  /* 0x00000000000079c5 */ /* 0x000fd00000000000 */
        /* <DEDUP_REMOVED lines=51> */
[----:B------:R-:W-:Y:S01]  /*8930*/  IMAD.U32 R226, RZ, RZ, UR14 ;  /* 0x0000000effe27e24 */ /* 0x000fe2000f8e00ff */
[----:B------:R-:W-:Y:S01]  /*8940*/  UIADD3 UR14, UR8, 0x1b0, URZ ;  /* 0x000001b0080e7890 */ /* 0x000fe2000fffe03f */
[----:B------:R-:W-:Y:S01]  /*8950*/  IMAD.U32 R227, RZ, RZ, UR15 ;  /* 0x0000000fffe37e24 */ /* 0x000fe2000f8e00ff */
[----:B------:R-:W-:Y:S01]  /*8960*/  UMOV UR12, UR4 ;  /* 0x00000004000c7c82 */ /* 0x000fe20008000000 */
[----:B------:R-:W-:Y:S01]  /*8970*/  UMOV UR13, UR5 ;  /* 0x00000005000d7c82 */ /* 0x000fe20008000000 */
[----:B------:R-:W-:Y:S01]  /*8980*/  UMOV UR15, 0x40 ;  /* 0x00000040000f7882 */ /* 0x000fe20000000000 */
[----:B------:R-:W-:Y:S02]  /*8990*/  WARPGROUP.DEPBAR.LE gsb0, 0x0 ;  /* 0x00008000000079c5 */ /* 0x000fe40000010000 */
[----:B------:R-:W-:-:S06]  /*89a0*/  WARPGROUP.ARRIVE ;  /* 0x00000000000079c5 */ /* 0x000fcc0000000000 */
[----:B------:R-:W-:Y:S01]  /*89b0*/  HGMMA.64x16x16.F32.BF16 R184, gdesc[UR12].tnspA.tnspB, R184, gsb0 ;  /* 0x602000000cb879f0 */ /* 0x000fe200080018b8 */
[----:B------:R-:W-:Y:S01]  /*89c0*/  UIADD3 UR10, UR8, 0x230, URZ ;  /* 0x00000230080a7890 */ /* 0x000fe2000fffe03f */
[----:B------:R-:W-:Y:S02]  /*89d0*/  UMOV UR9, UR5 ;  /* 0x0000000500097c82 */ /* 0x000fe40008000000 */
[----:B------:R-:W-:Y:S01]  /*89e0*/  UMOV UR8, UR4 ;  /* 0x0000000400087c82 */ /* 0x000fe20008000000 */
[----:B------:R-:W-:Y:S01]  /*89f0*/  UMOV UR11, 0x40 ;  /* 0x00000040000b7882 */ /* 0x000fe20000000000 */
[----:B------:R-:W-:Y:S02]  /*8a00*/  WARPGROUP.DEPBAR.LE gsb0, 0x0 ;  /* 0x00008000000079c5 */ /* 0x000fe40000010000 */
[----:B------:R-:W-:-:S06]  /*8a10*/  WARPGROUP.ARRIVE ;  /* 0x00000000000079c5 */ /* 0x000fcc0000000000 */
[----:B------:R-:W-:Y:S03]  /*8a20*/  HGMMA.64x16x16.F32.BF16 R200, gdesc[UR8].tnspA.tnspB, R200, gsb0 ;  /* 0x6020000008c879f0 */ /* 0x000fe600080018c8 */
[----:B------:R-:W-:Y:S02]  /*8a30*/  WARPGROUP.DEPBAR.LE gsb0, 0x0 ;  /* 0x00008000000079c5 */ /* 0x000fe40000010000 */
[----:B--2---:R-:W-:Y:S05]  /*8a40*/  @!P0 BRA `(.L_x_17) ;  /* 0x0000000000048947 */ /* 0x004fea0003800000 */
[----:B------:R-:W-:Y:S01]  /*8a50*/  BPT.TRAP 0x1 ;  /* 0x000000040000795c */ /* 0x000fe20000300000 */
.L_x_17:
[----:B------:R-:W-:Y:S01]  /*8a60*/  UIADD3 UR4, UR60, 0x31838, URZ ;  /* 0x000318383c047890 */ /* 0x000fe2000fffe03f */
[----:B------:R-:W-:Y:S01]  /*8a70*/  VIADD R24, R5, 0x500 ;  /* 0x0000050005187836 */ /* 0x000fe20000000000 */
[----:B------:R-:W-:Y:S01]  /*8a80*/  R2UR UR58, R20 ;  /* 0x00000000143a72ca */ /* 0x000fe200000e0000 */
[----:B------:R-:W-:Y:S01]  /*8a90*/  UMOV UR57, 0x40000040 ;  /* 0x4000004000397882 */ /* 0x000fe20000000000 */
[----:B------:R-:W-:Y:S01]  /*8aa0*/  UPRMT UR4, URZ, 0x654, UR4 ;  /* 0x000006543f047896 */ /* 0x000fe20008000004 */
[----:B------:R-:W-:Y:S01]  /*8ab0*/  R2UR UR59, R21 ;  /* 0x00000000153b72ca */ /* 0x000fe200000e0000 */
[----:B------:R-:W-:Y:S01]  /*8ac0*/  VIADD R20, R5, 0x580 ;  /* 0x0000058005147836 */ /* 0x000fe20000000000 */
[----:B------:R-:W-:Y:S01]  /*8ad0*/  R2UR UR56, R24 ;  /* 0x00000000183872ca */ /* 0x000fe200000e0000 */
[----:B------:R-:W-:-:S05]  /*8ae0*/  ULDC.64 UR8, c[0x0][0x208] ;  /* 0x0000820000087ab9 */ /* 0x000fca0000000a00 */
[----:B------:R-:W-:Y:S01]  /*8af0*/  SYNCS.ARRIVE.TRANS64.RED.A1T0 RZ, [UR4], RZ ;  /* 0x000000ffffff79a7 */ /* 0x000fe20008100404 */
[----:B------:R-:W-:-:S06]  /*8b00*/  WARPGROUP.ARRIVE ;  /* 0x00000000000079c5 */ /* 0x000fcc0000000000 */
[----:B------:R-:W-:Y:S01]  /*8b10*/  HGMMA.64x64x16.F32.BF16 R24, gdesc[UR56].tnspA, RZ, !UPT, gsb0 ;  /* 0x20e00000381879f0 */ /* 0x000fe2000c0018ff */
[----:B------:R-:W-:Y:S01]  /*8b20*/  R2UR UR56, R20 ;  /* 0x00000000143872ca */ /* 0x000fe200000e0000 */
[----:B------:R-:W-:Y:S01]  /*8b30*/  UMOV UR57, 0x40000040 ;  /* 0x4000004000397882 */ /* 0x000fe20000000000 */
[----:B------:R-:W-:Y:S01]  /*8b40*/  R2UR UR58, R14 ;  /* 0x000000000e3a72ca */ /* 0x000fe200000e0000 */
[----:B------:R-:W-:Y:S01]  /*8b50*/  VIADD R14, R5, 0x600 ;  /* 0x00000600050e7836 */ /* 0x000fe20000000000 */
[----:B------:R-:W-:Y:S01]  /*8b60*/  R2UR UR59, R15 ;  /* 0x000000000f3b72ca */ /* 0x000fe200000e0000 */
[----:B------:R-:W-:Y:S02]  /*8b70*/  WARPGROUP.DEPBAR.LE gsb0, 0x0 ;  /* 0x00008000000079c5 */ /* 0x000fe40000010000 */
[----:B------:R-:W-:-:S10]  /*8b80*/  WARPGROUP.ARRIVE ;  /* 0x00000000000079c5 */ /* 0x000fd40000000000 */
[----:B------:R-:W-:Y:S01]  /*8b90*/  HGMMA.64x64x16.F32.BF16 R24, gdesc[UR56].tnspA, R24, gsb0 ;  /* 0x20e00000381879f0 */ /* 0x000fe20008001818 */
[----:B------:R-:W-:Y:S01]  /*8ba0*/  R2UR UR56, R14 ;  /* 0x000000000e3872ca */ /* 0x000fe200000e0000 */
[----:B------:R-:W-:Y:S01]  /*8bb0*/  UMOV UR57, 0x40000040 ;  /* 0x4000004000397882 */ /* 0x000fe20000000000 */
[----:B------:R-:W-:Y:S01]  /*8bc0*/  R2UR UR58, R12 ;  /* 0x000000000c3a72ca */ /* 0x000fe200000e0000 */
[----:B------:R-:W-:Y:S01]  /*8bd0*/  VIADD R12, R5, 0x680 ;  /* 0x00000680050c7836 */ /* 0x000fe20000000000 */
[----:B------:R-:W-:Y:S01]  /*8be0*/  R2UR UR59, R13 ;  /* 0x000000000d3b72ca */ /* 0x000fe200000e0000 */
[----:B------:R-:W-:Y:S01]  /*8bf0*/  VIADD R5, R5, 0x700 ;  /* 0x0000070005057836 */ /* 0x000fe20000000000 */
[----:B------:R-:W-:Y:S02]  /*8c00*/  WARPGROUP.DEPBAR.LE gsb0, 0x0 ;  /* 0x00008000000079c5 */ /* 0x000fe40000010000 */
[----:B------:R-:W-:-:S09]  /*8c10*/  WARPGROUP.ARRIVE ;  /* 0x00000000000079c5 */ /* 0x000fd20000000000 */
[----:B------:R-:W-:Y:S01]  /*8c20*/  HGMMA.64x64x16.F32.BF16 R24, gdesc[UR56].tnspA, R24, gsb0 ;  /* 0x20e00000381879f0 */ /* 0x000fe20008001818 */
[----:B------:R-:W-:Y:S01]  /*8c30*/  R2UR UR56, R12 ;  /* 0x000000000c3872ca */ /* 0x000fe200000e0000 */
[----:B------:R-:W-:Y:S01]  /*8c40*/  UMOV UR57, 0x40000040 ;  /* 0x4000004000397882 */ /* 0x000fe20000000000 */
[----:B------:R-:W-:Y:S02]  /*8c50*/  R2UR UR58, R10 ;  /* 0x000000000a3a72ca */ /* 0x000fe400000e0000 */
[----:B------:R-:W-:Y:S01]  /*8c60*/  R2UR UR59, R11 ;  /* 0x000000000b3b72ca */ /* 0x000fe200000e0000 */
[----:B------:R-:W-:Y:S02]  /*8c70*/  WARPGROUP.DEPBAR.LE gsb0, 0x0 ;  /* 0x00008000000079c5 */ /* 0x000fe40000010000 */
[----:B------:R-:W-:-:S10]  /*8c80*/  WARPGROUP.ARRIVE ;  /* 0x00000000000079c5 */ /* 0x000fd40000000000 */
        /* <DEDUP_REMOVED lines=8> */
[----:B------:R-:W-:-:S05]  /*8d10*/  VIADD R5, R235, 0x400 ;  /* 0x00000400eb057836 */ /* 0x000fca0000000000 */
[----:B------:R-:W-:Y:S01]  /*8d20*/  R2UR UR52, R5 ;  /* 0x00000000053472ca */ /* 0x000fe200000e0000 */
[----:B------:R-:W-:Y:S01]  /*8d30*/  UMOV UR53, 0x40000040 ;  /* 0x4000004000357882 */ /* 0x000fe20000000000 */
[----:B------:R-:W-:Y:S02]  /*8d40*/  WARPGROUP.DEPBAR.LE gsb0, 0x0 ;  /* 0x00008000000079c5 */ /* 0x000fe40000010000 */
[----:B------:R-:W-:Y:S01]  /*8d50*/  WARPGROUP.ARRIVE ;  /* 0x00000000000079c5 */ /* 0x000fe20000000000 */
[----:B------:R-:W-:Y:S01]  /*8d60*/  VIADD R5, R235, 0x480 ;  /* 0x00000480eb057836 */ /* 0x000fe20000000000 */
[----:B------:R-:W-:Y:S01]  /*8d70*/  UMOV UR45, 0x40000040 ;  /* 0x40000040002d7882 */ /* 0x000fe20000000000 */
[----:B------:R-:W-:Y:S01]  /*8d80*/  UMOV UR25, 0x40000040 ;  /* 0x4000004000197882 */ /* 0x000fe20000000000 */
[----:B------:R-:W-:Y:S01]  /*8d90*/  UMOV UR5, 0x40000040 ;  /* 0x4000004000057882 */ /* 0x000fe20000000000 */
[----:B------:R1:W-:Y:S04]  /*8da0*/  REDG.E.ADD.F32x4.FTZ.RN.STRONG.GPU desc[UR8][R8.64+0x4000], R24 ;  /* 0x00400018080079a6 */ /* 0x0003e8000c10f788 */
[----:B------:R-:W-:Y:S01]  /*8db0*/  HGMMA.64x16x16.F32.BF16 R144, gdesc[UR52].tnspA.tnspB, R144, gsb0 ;  /* 0x60200000349079f0 */ /* 0x000fe20008001890 */
[----:B------:R-:W-:-:S02]  /*8dc0*/  R2UR UR54, R22 ;  /* 0x00000000163672ca */ /* 0x000fc400000e0000 */
[----:B------:R-:W-:Y:S02]  /*8dd0*/  R2UR UR55, R23 ;  /* 0x00000000173772ca */ /* 0x000fe400000e0000 */
[----:B------:R-:W-:Y:S01]  /*8de0*/  R2UR UR44, R5 ;  /* 0x00000000052c72ca */ /* 0x000fe200000e0000 */
[----:B------:R-:W-:Y:S01]  /*8df0*/  UMOV UR41, UR25 ;  /* 0x0000001900297c82 */ /* 0x000fe20008000000 */
[----:B------:R-:W-:Y:S01]  /*8e00*/  UMOV UR37, UR25 ;  /* 0x0000001900257c82 */ /* 0x000fe20008000000 */
[----:B------:R-:W-:Y:S01]  /*8e10*/  UMOV UR33, UR25 ;  /* 0x0000001900217c82 */ /* 0x000fe20008000000 */
[----:B------:R-:W-:Y:S01]  /*8e20*/  UMOV UR21, UR5 ;  /* 0x0000000500157c82 */ /* 0x000fe20008000000 */
[----:B------:R-:W-:Y:S01]  /*8e30*/  UMOV UR17, UR5 ;  /* 0x0000000500117c82 */ /* 0x000fe20008000000 */
[----:B------:R-:W-:Y:S01]  /*8e40*/  UMOV UR13, UR5 ;  /* 0x00000005000d7c82 */ /* 0x000fe20008000000 */
[----:B------:R1:W-:Y:S01]  /*8e50*/  REDG.E.ADD.F32x4.FTZ.RN.STRONG.GPU desc[UR8][R8.64+0x4800], R28 ;  /* 0x0048001c080079a6 */ /* 0x0003e2000c10f788 */
[----:B------:R-:W-:-:S02]  /*8e60*/  WARPGROUP.DEPBAR.LE gsb0, 0x0 ;  /* 0x00008000000079c5 */ /* 0x000fc40000010000 */
[----:B------:R-:W-:Y:S01]  /*8e70*/  WARPGROUP.ARRIVE ;  /* 0x00000000000079c5 */ /* 0x000fe20000000000 */
[C---:B------:R-:W-:Y:S01]  /*8e80*/  VIADD R5, R235.reuse, 0x500 ;  /* 0x00000500eb057836 */ /* 0x040fe20000000000 */
[----:B------:R1:W-:Y:S04]  /*8e90*/  REDG.E.ADD.F32x4.FTZ.RN.STRONG.GPU desc[UR8][R8.64+0x5000], R32 ;  /* 0x00500020080079a6 */ /* 0x0003e8000c10f788 */
[----:B------:R-:W-:Y:S01]  /*8ea0*/  HGMMA.64x16x16.F32.BF16 R160, gdesc[UR52].tnspA.tnspB, R160, gsb0 ;  /* 0x6020000034a079f0 */ /* 0x000fe200080018a0 */
[----:B------:R-:W-:Y:S01]  /*8eb0*/  R2UR UR54, R216 ;  /* 0x00000000d83672ca */ /* 0x000fe200000e0000 */
[----:B------:R-:W-:Y:S01]  /*8ec0*/  VIADD R235, R235, 0x580 ;  /* 0x00000580ebeb7836 */ /* 0x000fe20000000000 */
[----:B------:R-:W-:Y:S01]  /*8ed0*/  R2UR UR55, R217 ;  /* 0x00000000d93772ca */ /* 0x000fe200000e0000 */
[----:B------:R1:W-:Y:S01]  /*8ee0*/  REDG.E.ADD.F32x4.FTZ.RN.STRONG.GPU desc[UR8][R8.64+0x5800], R36 ;  /* 0x00580024080079a6 */ /* 0x0003e2000c10f788 */
[----:B------:R-:W-:-:S02]  /*8ef0*/  WARPGROUP.DEPBAR.LE gsb0, 0x0 ;  /* 0x00008000000079c5 */ /* 0x000fc40000010000 */
[----:B------:R-:W-:Y:S01]  /*8f00*/  WARPGROUP.ARRIVE ;  /* 0x00000000000079c5 */ /* 0x000fe20000000000 */
[----:B------:R-:W-:Y:S01]  /*8f10*/  R2UR UR24, R5 ;  /* 0x00000000051872ca */ /* 0x000fe200000e0000 */
[----:B------:R1:W-:Y:S07]  /*8f20*/  REDG.E.ADD.F32x4.FTZ.RN.STRONG.GPU desc[UR8][R8.64+0x6000], R40 ;  /* 0x00600028080079a6 */ /* 0x0003ee000c10f788 */
[----:B------:R-:W-:Y:S01]  /*8f30*/  HGMMA.64x16x16.F32.BF16 R176, gdesc[UR52].tnspA.tnspB, R176, gsb0 ;  /* 0x6020000034b079f0 */ /* 0x000fe200080018b0 */
[----:B------:R-:W-:Y:S01]  /*8f40*/  R2UR UR54, R218 ;  /* 0x00000000da3672ca */ /* 0x000fe200000e0000 */
[----:B------:R1:W-:Y:S01]  /*8f50*/  REDG.E.ADD.F32x4.FTZ.RN.STRONG.GPU desc[UR8][R8.64+0x6800], R44 ;  /* 0x0068002c080079a6 */ /* 0x0003e2000c10f788 */
[----:B------:R-:W-:-:S02]  /*8f60*/  R2UR UR55, R219 ;  /* 0x00000000db3772ca */ /* 0x000fc400000e0000 */
[----:B------:R-:W-:Y:S01]  /*8f70*/  R2UR UR4, R235 ;  /* 0x00000000eb0472ca */ /* 0x000fe200000e0000 */
[----:B------:R1:W-:Y:S01]  /*8f80*/  REDG.E.ADD.F32x4.FTZ.RN.STRONG.GPU desc[UR8][R8.64+0x7000], R48 ;  /* 0x00700030080079a6 */ /* 0x0003e2000c10f788 */
[----:B------:R-:W-:Y:S01]  /*8f90*/  UMOV UR40, UR24 ;  /* 0x0000001800287c82 */ /* 0x000fe20008000000 */
[----:B------:R-:W-:Y:S01]  /*8fa0*/  UMOV UR36, UR24 ;  /* 0x0000001800247c82 */ /* 0x000fe20008000000 */
[----:B------:R-:W-:Y:S01]  /*8fb0*/  UMOV UR32, UR24 ;  /* 0x0000001800207c82 */ /* 0x000fe20008000000 */
[----:B------:R1:W-:Y:S08]  /*8fc0*/  REDG.E.ADD.F32x4.FTZ.RN.STRONG.GPU desc[UR8][R8.64+0x7800], R52 ;  /* 0x00780034080079a6 */ /* 0x0003f0000c10f788 */
[----:B------:R-:W-:Y:S01]  /*8fd0*/  UMOV UR20, UR4 ;  /* 0x0000000400147c82 */ /* 0x000fe20008000000 */
[----:B------:R-:W-:Y:S01]  /*8fe0*/  UMOV UR16, UR4 ;  /* 0x0000000400107c82 */ /* 0x000fe20008000000 */
[----:B------:R-:W-:Y:S01]  /*8ff0*/  UMOV UR12, UR4 ;  /* 0x00000004000c7c82 */ /* 0x000fe20008000000 */
[----:B------:R-:W-:-:S02]  /*9000*/  WARPGROUP.DEPBAR.LE gsb0, 0x0 ;  /* 0x00008000000079c5 */ /* 0x000fc40000010000 */
[----:B------:R-:W-:-:S06]  /*9010*/  WARPGROUP.ARRIVE ;  /* 0x00000000000079c5 */ /* 0x000fcc0000000000 */
[----:B------:R-:W-:Y:S01]  /*9020*/  HGMMA.64x16x16.F32.BF16 R192, gdesc[UR52].tnspA.tnspB, R192, gsb0 ;  /* 0x6020000034c079f0 */ /* 0x000fe200080018c0 */
[----:B------:R-:W-:Y:S02]  /*9030*/  R2UR UR54, R220 ;  /* 0x00000000dc3672ca */ /* 0x000fe400000e0000 */
[----:B------:R-:W-:Y:S01]  /*9040*/  R2UR UR55, R221 ;  /* 0x00000000dd3772ca */ /* 0x000fe200000e0000 */
[----:B------:R-:W-:Y:S02]  /*9050*/  WARPGROUP.DEPBAR.LE gsb0, 0x0 ;  /* 0x00008000000079c5 */ /* 0x000fe40000010000 */
[----:B------:R-:W-:-:S10]  /*9060*/  WARPGROUP.ARRIVE ;  /* 0x00000000000079c5 */ /* 0x000fd40000000000 */
[----:B------:R-:W-:Y:S03]  /*9070*/  HGMMA.64x16x16.F32.BF16 R208, gdesc[UR52].tnspA.tnspB, R208, gsb0 ;  /* 0x6020000034d079f0 */ /* 0x000fe600080018d0 */
[----:B------:R-:W-:Y:S02]  /*9080*/  WARPGROUP.DEPBAR.LE gsb0, 0x0 ;  /* 0x00008000000079c5 */ /* 0x000fe40000010000 */
[----:B------:R-:W-:-:S06]  /*9090*/  WARPGROUP.ARRIVE ;  /* 0x00000000000079c5 */ /* 0x000fcc0000000000 */
[----:B------:R-:W-:Y:S01]  /*90a0*/  HGMMA.64x16x16.F32.BF16 R144, gdesc[UR44].tnspA.tnspB, R144, gsb0 ;  /* 0x602000002c9079f0 */ /* 0x000fe20008001890 */
[----:B------:R-:W-:Y:S02]  /*90b0*/  R2UR UR46, R222 ;  /* 0x00000000de2e72ca */ /* 0x000fe400000e0000 */
[----:B------:R-:W-:Y:S01]  /*90c0*/  R2UR UR47, R223 ;  /* 0x00000000df2f72ca */ /* 0x000fe200000e0000 */
[----:B------:R-:W-:Y:S02]  /*90d0*/  WARPGROUP.DEPBAR.LE gsb0, 0x0 ;  /* 0x00008000000079c5 */ /* 0x000fe40000010000 */
[----:B------:R-:W-:-:S10]  /*90e0*/  WARPGROUP.ARRIVE ;  /* 0x00000000000079c5 */ /* 0x000fd40000000000 */
        /* <DEDUP_REMOVED lines=51> */
[----:B-1----:R-:W-:Y:S05]  /*9420*/  @!P0 BRA `(.L_x_18) ;  /* 0x0000000000048947 */ /* 0x002fea0003800000 */
[----:B------:R-:W-:Y:S01]  /*9430*/  BPT.TRAP 0x1 ;  /* 0x000000040000795c */ /* 0x000fe20000300000 */
.L_x_18:
[----:B------:R-:W-:Y:S01]  /*9440*/  VIADD R16, R16, 0x1 ;  /* 0x0000000110107836 */ /* 0x000fe20000000000 */
[----:B------:R-:W-:Y:S01]  /*9450*/  LOP3.LUT R18, R18, 0x1, RZ, 0x3c, !PT ;  /* 0x0000000112127812 */ /* 0x000fe200078e3cff */
[----:B------:R-:W-:Y:S02]  /*9460*/  VIADD R3, R3, 0x1 ;  /* 0x0000000103037836 */ /* 0x000fe40000000000 */
[----:B------:R-:W-:Y:S01]  /*9470*/  VIADD R17, R17, 0x31820 ;  /* 0x0003182011117836 */ /* 0x000fe20000000000 */
[----:B------:R-:W-:Y:S02]  /*9480*/  ISETP.GE.AND P1, PT, R16, R233, PT ;  /* 0x000000e91000720c */ /* 0x000fe40003f26270 */
[----:B------:R-:W-:Y:S02]  /*9490*/  ISETP.NE.AND P0, PT, R3, 0x2, PT ;  /* 0x000000020300780c */ /* 0x000fe40003f05270 */
[----:B------:R-:W-:Y:S02]  /*94a0*/  PRMT R17, RZ, 0x654, R17 ;  /* 0x00000654ff117816 */ /* 0x000fe40000000011 */
[----:B------:R-:W-:-:S02]  /*94b0*/  SEL R6, RZ, 0x1, P0 ;  /* 0x00000001ff067807 */ /* 0x000fc40000000000 */
[----:B------:R1:W-:Y:S01]  /*94c0*/  SYNCS.ARRIVE.TRANS64.RED.A1T0 RZ, [R17+URZ], RZ ;  /* 0x000000ff11ff79a7 */ /* 0x0003e2000810043f */
[----:B------:R-:W-:Y:S02]  /*94d0*/  SEL R3, R3, RZ, P0 ;  /* 0x000000ff03037207 */ /* 0x000fe40000000000 */
[----:B------:R-:W-:Y:S02]  /*94e0*/  LOP3.LUT R19, R19, R6, RZ, 0x3c, !PT ;  /* 0x0000000613137212 */ /* 0x000fe400078e3cff */
[----:B------:R-:W-:Y:S05]  /*94f0*/  @!P1 BRA `(.L_x_19) ;  /* 0xffffff7800cc9947 */ /* 0x000fea000383ffff */
.L_x_8:
[----:B------:R-:W-:Y:S01]  /*9500*/  IMAD.U32 R16, RZ, RZ, UR60 ;  /* 0x0000003cff107e24 */ /* 0x000fe2000f8e00ff */
[----:B------:R-:W-:Y:S02]  /*9510*/  ULDC UR4, c[0x0][0x740] ;  /* 0x0001d00000047ab9 */ /* 0x000fe40000000800 */
[----:B------:R-:W-:Y:S01]  /*9520*/  FMUL.FTZ R136, R136, UR4 ;  /* 0x0000000488887c20 */ /* 0x000fe20008410000 */
[----:B------:R-:W-:Y:S01]  /*9530*/  FMUL.FTZ R137, R137, UR4 ;  /* 0x0000000489897c20 */ /* 0x000fe20008410000 */
[----:B------:R-:W-:Y:S01]  /*9540*/  LOP3.LUT P0, RZ, R16, 0x3ff, RZ, 0xc0, !PT ;  /* 0x000003ff10ff7812 */ /* 0x000fe2000780c0ff */
[----:B------:R-:W-:Y:S01]  /*9550*/  FMUL.FTZ R138, R138, UR4 ;  /* 0x000000048a8a7c20 */ /* 0x000fe20008410000 */
        /* <DEDUP_REMOVED lines=77> */
[----:B------:R-:W-:Y:S06]  /*9a30*/  @!P0 BRA `(.L_x_20) ;  /* 0x0000000000408947 */ /* 0x000fec0003800000 */
[----:B------:R-:W-:Y:S01]  /*9a40*/  MOV R2, 0x0 ;  /* 0x0000000000027802 */ /* 0x000fe20000000f00 */
[----:B------:R-:W-:Y:S01]  /*9a50*/  ULDC.64 UR4, c[0x4][0x70] ;  /* 0x01001c0000047ab9 */ /* 0x000fe20000000a00 */
[----:B------:R-:W-:Y:S01]  /*9a60*/  ULDC.64 UR6, c[0x4][0x8] ;  /* 0x0100020000067ab9 */ /* 0x000fe20000000a00 */
[----:B------:R-:W-:Y:S02]  /*9a70*/  IMAD.U32 R4, RZ, RZ, UR4 ;  /* 0x00000004ff047e24 */ /* 0x000fe4000f8e00ff */
[----:B------:R-:W-:Y:S01]  /*9a80*/  IMAD.U32 R5, RZ, RZ, UR5 ;  /* 0x00000005ff057e24 */ /* 0x000fe2000f8e00ff */
[----:B------:R-:W2:Y:S01]  /*9a90*/  LDC.64 R2, c[0x4][R2] ;  /* 0x0100000002027b82 */ /* 0x000ea20000000a00 */
[----:B------:R-:W-:Y:S01]  /*9aa0*/  ULDC.64 UR4, c[0x4][0x78] ;  /* 0x01001e0000047ab9 */ /* 0x000fe20000000a00 */
[----:B------:R-:W-:Y:S02]  /*9ab0*/  IMAD.U32 R10, RZ, RZ, UR6 ;  /* 0x00000006ff0a7e24 */ /* 0x000fe4000f8e00ff */
[----:B------:R-:W-:-:S02]  /*9ac0*/  IMAD.U32 R6, RZ, RZ, UR4 ;  /* 0x00000004ff067e24 */ /* 0x000fc4000f8e00ff */
[----:B------:R-:W-:Y:S02]  /*9ad0*/  IMAD.U32 R7, RZ, RZ, UR5 ;  /* 0x00000005ff077e24 */ /* 0x000fe4000f8e00ff */
[----:B------:R-:W-:Y:S02]  /*9ae0*/  IMAD.U32 R11, RZ, RZ, UR7 ;  /* 0x00000007ff0b7e24 */ /* 0x000fe4000f8e00ff */
[----:B------:R-:W-:Y:S02]  /*9af0*/  IMAD.MOV.U32 R8, RZ, RZ, 0x70 ;  /* 0x00000070ff087424 */ /* 0x000fe400078e00ff */
[----:B------:R-:W-:Y:S02]  /*9b00*/  IMAD.MOV.U32 R12, RZ, RZ, 0x1 ;  /* 0x00000001ff0c7424 */ /* 0x000fe400078e00ff */
[----:B------:R-:W-:-:S07]  /*9b10*/  IMAD.MOV.U32 R13, RZ, RZ, RZ ;  /* 0x000000ffff0d7224 */ /* 0x000fce00078e00ff */
[----:B------:R-:W-:-:S07]  /*9b20*/  LEPC R20, `(.L_x_20) ;  /* 0x000000001014794e */ /* 0x000fce0000000000 */
[----:B-12---:R-:W-:Y:S05]  /*9b30*/  CALL.ABS.NOINC R2 ;  /* 0x0000000002007343 */ /* 0x006fea0003c00000 */
.L_x_20:
[----:B------:R-:W-:-:S06]  /*9b40*/  UIADD3 UR4, UR60, 0xa000, URZ ;  /* 0x0000a0003c047890 */ /* 0x000fcc000fffe03f */
[----:B-1----:R-:W-:-:S05]  /*9b50*/  IMAD.U32 R17, RZ, RZ, UR4 ;  /* 0x00000004ff117e24 */ /* 0x002fca000f8e00ff */
[----:B------:R-:W-:-:S13]  /*9b60*/  LOP3.LUT P0, RZ, R17, 0x3ff, RZ, 0xc0, !PT ;  /* 0x000003ff11ff7812 */ /* 0x000fda000780c0ff */
[----:B------:R-:W-:Y:S05]  /*9b70*/  @!P0 BRA `(.L_x_21) ;  /* 0x0000000000408947 */ /* 0x000fea0003800000 */
[----:B------:R-:W-:Y:S01]  /*9b80*/  MOV R2, 0x0 ;  /* 0x0000000000027802 */ /* 0x000fe20000000f00 */
[----:B------:R-:W-:Y:S01]  /*9b90*/  ULDC.64 UR4, c[0x4][0x70] ;  /* 0x01001c0000047ab9 */ /* 0x000fe20000000a00 */
[----:B------:R-:W-:Y:S01]  /*9ba0*/  ULDC.64 UR6, c[0x4][0x8] ;  /* 0x0100020000067ab9 */ /* 0x000fe20000000a00 */
[----:B------:R-:W-:Y:S02]  /*9bb0*/  IMAD.U32 R4, RZ, RZ, UR4 ;  /* 0x00000004ff047e24 */ /* 0x000fe4000f8e00ff */
[----:B------:R-:W-:Y:S01]  /*9bc0*/  IMAD.U32 R5, RZ, RZ, UR5 ;  /* 0x00000005ff057e24 */ /* 0x000fe2000f8e00ff */
[----:B------:R-:W1:Y:S01]  /*9bd0*/  LDC.64 R2, c[0x4][R2] ;  /* 0x0100000002027b82 */ /* 0x000e620000000a00 */
        /* <DEDUP_REMOVED lines=9> */
[----:B-1----:R-:W-:Y:S05]  /*9c70*/  CALL.ABS.NOINC R2 ;  /* 0x0000000002007343 */ /* 0x002fea0003c00000 */
.L_x_21:
        /* <DEDUP_REMOVED lines=18> */
.L_x_22:
        /* <DEDUP_REMOVED lines=18> */
.L_x_23:
[----:B------:R-:W1:Y:S01]  /*9ec0*/  S2R R0, SR_TID.X ;  /* 0x0000000000007919 */ /* 0x000e620000002100 */
[----:B------:R-:W-:Y:S01]  /*9ed0*/  IMAD.SHL.U32 R3, R234, 0x10, RZ ;  /* 0x00000010ea037824 */ /* 0x000fe200078e00ff */
[----:B------:R-:W-:Y:S05]  /*9ee0*/  WARPSYNC.ALL ;  /* 0x0000000000007948 */ /* 0x000fea0003800000 */
[----:B------:R-:W-:Y:S01]  /*9ef0*/  BAR.SYNC.DEFER_BLOCKING 0x1, 0x100 ;  /* 0x0044000000007b1d */ /* 0x000fe20000010000 */
[----:B------:R-:W-:Y:S02]  /*9f00*/  F2FP.BF16.F32.PACK_AB R56, R57, R56 ;  /* 0x000000383938723e */ /* 0x000fe400000010ff */
[----:B------:R-:W-:-:S02]  /*9f10*/  F2FP.BF16.F32.PACK_AB R57, R59, R58 ;  /* 0x0000003a3b39723e */ /* 0x000fc400000010ff */
[----:B------:R-:W-:Y:S02]  /*9f20*/  F2FP.BF16.F32.PACK_AB R64, R65, R64 ;  /* 0x000000404140723e */ /* 0x000fe400000010ff */
[----:B------:R-:W-:Y:S02]  /*9f30*/  F2FP.BF16.F32.PACK_AB R58, R61, R60 ;  /* 0x0000003c3d3a723e */ /* 0x000fe400000010ff */
[----:B------:R-:W-:Y:S02]  /*9f40*/  F2FP.BF16.F32.PACK_AB R59, R63, R62 ;  /* 0x0000003e3f3b723e */ /* 0x000fe400000010ff */
[----:B------:R-:W-:Y:S02]  /*9f50*/  F2FP.BF16.F32.PACK_AB R65, R67, R66 ;  /* 0x000000424341723e */ /* 0x000fe400000010ff */
[----:B------:R-:W-:Y:S02]  /*9f60*/  F2FP.BF16.F32.PACK_AB R72, R73, R72 ;  /* 0x000000484948723e */ /* 0x000fe400000010ff */
[----:B------:R-:W-:-:S02]  /*9f70*/  F2FP.BF16.F32.PACK_AB R66, R69, R68 ;  /* 0x000000444542723e */ /* 0x000fc400000010ff */
[----:B------:R-:W-:Y:S02]  /*9f80*/  F2FP.BF16.F32.PACK_AB R67, R71, R70 ;  /* 0x000000464743723e */ /* 0x000fe400000010ff */
[----:B------:R-:W-:Y:S02]  /*9f90*/  F2FP.BF16.F32.PACK_AB R73, R75, R74 ;  /* 0x0000004a4b49723e */ /* 0x000fe400000010ff */
[----:B------:R-:W-:Y:S02]  /*9fa0*/  F2FP.BF16.F32.PACK_AB R80, R81, R80 ;  /* 0x000000505150723e */ /* 0x000fe400000010ff */
[----:B------:R-:W-:Y:S01]  /*9fb0*/  F2FP.BF16.F32.PACK_AB R74, R77, R76 ;  /* 0x0000004c4d4a723e */ /* 0x000fe200000010ff */
[----:B-1----:R-:W-:Y:S01]  /*9fc0*/  VIADD R6, R0, 0xffffff80 ;  /* 0xffffff8000067836 */ /* 0x002fe20000000000 */
[----:B------:R-:W-:Y:S02]  /*9fd0*/  F2FP.BF16.F32.PACK_AB R75, R79, R78 ;  /* 0x0000004e4f4b723e */ /* 0x000fe400000010ff */
[----:B------:R-:W-:Y:S01]  /*9fe0*/  F2FP.BF16.F32.PACK_AB R81, R83, R82 ;  /* 0x000000525351723e */ /* 0x000fe200000010ff */
[----:B------:R-:W-:Y:S01]  /*9ff0*/  IMAD.SHL.U32 R0, R6, 0x40, RZ ;  /* 0x0000004006007824 */ /* 0x000fe200078e00ff */
[----:B------:R-:W-:-:S02]  /*a000*/  SHF.R.S32.HI R7, RZ, 0x1f, R6 ;  /* 0x0000001fff077819 */ /* 0x000fc40000011406 */
[----:B------:R-:W-:Y:S02]  /*a010*/  F2FP.BF16.F32.PACK_AB R88, R89, R88 ;  /* 0x000000585958723e */ /* 0x000fe400000010ff */
[CC--:B------:R-:W-:Y:S02]  /*a020*/  LEA.HI R5, R7.reuse, R6.reuse, RZ, 0x4 ;  /* 0x0000000607057211 */ /* 0x0c0fe400078f20ff */
[----:B------:R-:W-:Y:S02]  /*a030*/  LOP3.LUT R2, R0, 0x1c0, RZ, 0xc0, !PT ;  /* 0x000001c000027812 */ /* 0x000fe400078ec0ff */
[----:B------:R-:W-:Y:S02]  /*a040*/  SHF.R.S32.HI R4, RZ, 0x4, R5 ;  /* 0x00000004ff047819 */ /* 0x000fe40000011405 */
[----:B------:R-:W-:Y:S02]  /*a050*/  LEA.HI R0, R7, R6, RZ, 0x3 ;  /* 0x0000000607007211 */ /* 0x000fe400078f18ff */
[----:B------:R-:W-:-:S02]  /*a060*/  LEA.HI R5, R5, R4, RZ, 0x1 ;  /* 0x0000000405057211 */ /* 0x000fc400078f08ff */
[----:B------:R-:W-:Y:S02]  /*a070*/  LOP3.LUT R3, R2, 0x30, R3, 0xf8, !PT ;  /* 0x0000003002037812 */ /* 0x000fe400078ef803 */
[----:B------:R-:W-:Y:S02]  /*a080*/  LOP3.LUT R5, R5, 0x7ffffe, RZ, 0xc0, !PT ;  /* 0x007ffffe05057812 */ /* 0x000fe400078ec0ff */
[----:B------:R-:W-:Y:S02]  /*a090*/  LEA.HI R8, R7, R6, RZ, 0x7 ;  /* 0x0000000607087211 */ /* 0x000fe400078f38ff */
[----:B------:R-:W-:Y:S01]  /*a0a0*/  LOP3.LUT R0, R3, 0x8, R0, 0xf8, !PT ;  /* 0x0000000803007812 */ /* 0x000fe200078ef800 */
[----:B------:R-:W-:Y:S01]  /*a0b0*/  IMAD.IADD R5, R4, 0x1, -R5 ;  /* 0x0000000104057824 */ /* 0x000fe200078e0a05 */
[----:B------:R-:W-:Y:S02]  /*a0c0*/  SHF.R.U32.HI R3, RZ, 0x3, R2 ;  /* 0x00000003ff037819 */ /* 0x000fe40000011602 */
[----:B------:R-:W-:-:S02]  /*a0d0*/  SHF.R.S32.HI R8, RZ, 0x7, R8 ;  /* 0x00000007ff087819 */ /* 0x000fc40000011408 */
[----:B------:R-:W-:Y:S02]  /*a0e0*/  LOP3.LUT R0, R0, R3, RZ, 0x3c, !PT ;  /* 0x0000000300007212 */ /* 0x000fe400078e3cff */
[----:B------:R-:W-:Y:S01]  /*a0f0*/  F2FP.BF16.F32.PACK_AB R82, R85, R84 ;  /* 0x000000545552723e */ /* 0x000fe200000010ff */
[----:B------:R-:W-:Y:S01]  /*a100*/  IMAD R5, R8, 0xa, R5 ;  /* 0x0000000a08057824 */ /* 0x000fe200078e0205 */
[----:B------:R-:W-:Y:S02]  /*a110*/  F2FP.BF16.F32.PACK_AB R83, R87, R86 ;  /* 0x000000565753723e */ /* 0x000fe400000010ff */
[----:B------:R-:W-:Y:S01]  /*a120*/  F2FP.BF16.F32.PACK_AB R89, R91, R90 ;  /* 0x0000005a5b59723e */ /* 0x000fe200000010ff */
[----:B------:R-:W-:Y:S01]  /*a130*/  IMAD.U32 R0, R5, 0x200, R0 ;  /* 0x0000020005007824 */ /* 0x000fe200078e0000 */
[----:B------:R-:W-:Y:S02]  /*a140*/  F2FP.BF16.F32.PACK_AB R96, R97, R96 ;  /* 0x000000606160723e */ /* 0x000fe400000010ff */
[----:B------:R-:W-:-:S02]  /*a150*/  LEA.HI R2, R7, R6, RZ, 0x5 ;  /* 0x0000000607027211 */ /* 0x000fc400078f28ff */
[----:B------:R-:W-:Y:S02]  /*a160*/  LEA R0, R0, UR60, 0x1 ;  /* 0x0000003c00007c11 */ /* 0x000fe4000f8e08ff */
[----:B------:R-:W-:Y:S02]  /*a170*/  F2FP.BF16.F32.PACK_AB R90, R93, R92 ;  /* 0x0000005c5d5a723e */ /* 0x000fe400000010ff */
[----:B------:R-:W-:Y:S01]  /*a180*/  F2FP.BF16.F32.PACK_AB R91, R95, R94 ;  /* 0x0000005e5f5b723e */ /* 0x000fe200000010ff */
[----:B------:R-:W-:Y:S01]  /*a190*/  STSM.16.MT88.4 [R0+0xa000], R56 ;  /* 0x00a0003800007844 */ /* 0x000fe20000004200 */
[----:B------:R-:W-:Y:S02]  /*a1a0*/  F2FP.BF16.F32.PACK_AB R97, R99, R98 ;  /* 0x000000626361723e */ /* 0x000fe400000010ff */
[----:B------:R-:W-:Y:S01]  /*a1b0*/  F2FP.BF16.F32.PACK_AB R104, R105, R104 ;  /* 0x000000686968723e */ /* 0x000fe200000010ff */
[----:B------:R-:W-:Y:S01]  /*a1c0*/  STSM.16.MT88.4 [R0+0xf000], R64 ;  /* 0x00f0004000007844 */ /* 0x000fe20000004200 */
[----:B------:R-:W-:-:S02]  /*a1d0*/  F2FP.BF16.F32.PACK_AB R98, R101, R100 ;  /* 0x000000646562723e */ /* 0x000fc400000010ff */
[----:B------:R-:W-:Y:S01]  /*a1e0*/  F2FP.BF16.F32.PACK_AB R99, R103, R102 ;  /* 0x000000666763723e */ /* 0x000fe200000010ff */
[----:B------:R-:W-:Y:S01]  /*a1f0*/  STSM.16.MT88.4 [R0+0xa800], R72 ;  /* 0x00a8004800007844 */ /* 0x000fe20000004200 */
        /* <DEDUP_REMOVED lines=15> */
[----:B------:R-:W-:-:S02]  /*a2f0*/  SHF.R.S32.HI R2, RZ, 0x5, R2 ;  /* 0x00000005ff027819 */ /* 0x000fc40000011402 */
[----:B------:R-:W-:Y:S02]  /*a300*/  F2FP.BF16.F32.PACK_AB R122, R125, R124 ;  /* 0x0000007c7d7a723e */ /* 0x000fe400000010ff */
[----:B------:R-:W-:Y:S02]  /*a310*/  F2FP.BF16.F32.PACK_AB R123, R127, R126 ;  /* 0x0000007e7f7b723e */ /* 0x000fe400000010ff */
[----:B------:R-:W-:Y:S01]  /*a320*/  F2FP.BF16.F32.PACK_AB R129, R131, R130 ;  /* 0x000000828381723e */ /* 0x000fe200000010ff */
[----:B------:R-:W1:Y:S01]  /*a330*/  SHFL.IDX PT, R2, R2, RZ, 0x1f ;  /* 0x00001fff02027589 */ /* 0x000e6200000e0000 */
[----:B------:R-:W-:Y:S02]  /*a340*/  F2FP.BF16.F32.PACK_AB R130, R133, R132 ;  /* 0x000000848582723e */ /* 0x000fe400000010ff */
[----:B------:R-:W-:Y:S01]  /*a350*/  F2FP.BF16.F32.PACK_AB R131, R135, R134 ;  /* 0x000000868783723e */ /* 0x000fe200000010ff */
[----:B------:R2:W-:Y:S01]  /*a360*/  STSM.16.MT88.4 [R0+0xc000], R120 ;  /* 0x00c0007800007844 */ /* 0x0005e20000004200 */
[----:B------:R-:W-:-:S02]  /*a370*/  F2FP.BF16.F32.PACK_AB R144, R145, R144 ;  /* 0x000000909190723e */ /* 0x000fc400000010ff */
[----:B------:R-:W-:Y:S01]  /*a380*/  F2FP.BF16.F32.PACK_AB R4, R137, R136 ;  /* 0x000000888904723e */ /* 0x000fe200000010ff */
[----:B------:R2:W-:Y:S01]  /*a390*/  STSM.16.MT88.4 [R0+0x11000], R128 ;  /* 0x0110008000007844 */ /* 0x0005e20000004200 */
[----:B------:R-:W-:Y:S02]  /*a3a0*/  F2FP.BF16.F32.PACK_AB R5, R139, R138 ;  /* 0x0000008a8b05723e */ /* 0x000fe400000010ff */
[----:B------:R-:W-:Y:S02]  /*a3b0*/  F2FP.BF16.F32.PACK_AB R6, R141, R140 ;  /* 0x0000008c8d06723e */ /* 0x000fe400000010ff */
[----:B------:R-:W-:Y:S02]  /*a3c0*/  F2FP.BF16.F32.PACK_AB R7, R143, R142 ;  /* 0x0000008e8f07723e */ /* 0x000fe400000010ff */
[----:B------:R-:W-:Y:S02]  /*a3d0*/  F2FP.BF16.F32.PACK_AB R145, R147, R146 ;  /* 0x000000929391723e */ /* 0x000fe400000010ff */
[----:B------:R-:W-:Y:S01]  /*a3e0*/  F2FP.BF16.F32.PACK_AB R152, R153, R152 ;  /* 0x000000989998723e */ /* 0x000fe200000010ff */
[----:B------:R2:W-:Y:S01]  /*a3f0*/  STSM.16.MT88.4 [R0], R4 ;  /* 0x0000000400007844 */ /* 0x0005e20000004200 */
[----:B------:R-:W-:-:S02]  /*a400*/  F2FP.BF16.F32.PACK_AB R146, R149, R148 ;  /* 0x000000949592723e */ /* 0x000fc400000010ff */
[----:B------:R-:W-:Y:S02]  /*a410*/  F2FP.BF16.F32.PACK_AB R147, R151, R150 ;  /* 0x000000969793723e */ /* 0x000fe400000010ff */
[----:B------:R-:W-:Y:S02]  /*a420*/  F2FP.BF16.F32.PACK_AB R153, R155, R154 ;  /* 0x0000009a9b99723e */ /* 0x000fe400000010ff */
[----:B------:R-:W-:Y:S01]  /*a430*/  F2FP.BF16.F32.PACK_AB R160, R161, R160 ;  /* 0x000000a0a1a0723e */ /* 0x000fe200000010ff */
[----:B------:R2:W-:Y:S01]  /*a440*/  STSM.16.MT88.4 [R0+0x5000], R144 ;  /* 0x0050009000007844 */ /* 0x0005e20000004200 */
[----:B------:R-:W-:Y:S02]  /*a450*/  F2FP.BF16.F32.PACK_AB R154, R157, R156 ;  /* 0x0000009c9d9a723e */ /* 0x000fe400000010ff */
[----:B------:R-:W-:Y:S02]  /*a460*/  F2FP.BF16.F32.PACK_AB R155, R159, R158 ;  /* 0x0000009e9f9b723e */ /* 0x000fe400000010ff */
[----:B------:R-:W-:-:S02]  /*a470*/  F2FP.BF16.F32.PACK_AB R161, R163, R162 ;  /* 0x000000a2a3a1723e */ /* 0x000fc400000010ff */
[----:B------:R-:W-:Y:S01]  /*a480*/  F2FP.BF16.F32.PACK_AB R168, R169, R168 ;  /* 0x000000a8a9a8723e */ /* 0x000fe200000010ff */
[----:B------:R2:W-:Y:S01]  /*a490*/  STSM.16.MT88.4 [R0+0x800], R152 ;  /* 0x0008009800007844 */ /* 0x0005e20000004200 */
[----:B------:R-:W-:Y:S02]  /*a4a0*/  F2FP.BF16.F32.PACK_AB R162, R165, R164 ;  /* 0x000000a4a5a2723e */ /* 0x000fe400000010ff */
[----:B------:R-:W-:Y:S02]  /*a4b0*/  F2FP.BF16.F32.PACK_AB R163, R167, R166 ;  /* 0x000000a6a7a3723e */ /* 0x000fe400000010ff */
[----:B------:R-:W-:Y:S02]  /*a4c0*/  F2FP.BF16.F32.PACK_AB R169, R171, R170 ;  /* 0x000000aaaba9723e */ /* 0x000fe400000010ff */
[----:B------:R-:W-:Y:S01]  /*a4d0*/  F2FP.BF16.F32.PACK_AB R176, R177, R176 ;  /* 0x000000b0b1b0723e */ /* 0x000fe200000010ff */
[----:B------:R2:W-:Y:S01]  /*a4e0*/  STSM.16.MT88.4 [R0+0x5800], R160 ;  /* 0x005800a000007844 */ /* 0x0005e20000004200 */
        /* <DEDUP_REMOVED lines=26> */
[----:B-1----:R-:W-:-:S03]  /*a690*/  ISETP.NE.AND P0, PT, R2, 0x7, PT ;  /* 0x000000070200780c */ /* 0x002fc60003f05270 */
[----:B------:R2:W-:Y:S01]  /*a6a0*/  STSM.16.MT88.4 [R0+0x7000], R208 ;  /* 0x007000d000007844 */ /* 0x0005e20000004200 */
[----:B------:R-:W-:Y:S01]  /*a6b0*/  @!PT LDS RZ, [RZ] ;  /* 0x00000000fffff984 */ /* 0x000fe20000000800 */
[----:B------:R-:W-:Y:S01]  /*a6c0*/  @!PT LDS RZ, [RZ] ;  /* 0x00000000fffff984 */ /* 0x000fe20000000800 */
[----:B------:R-:W-:Y:S01]  /*a6d0*/  @!PT LDS RZ, [RZ] ;  /* 0x00000000fffff984 */ /* 0x000fe20000000800 */
[----:B------:R1:W-:Y:S06]  /*a6e0*/  MEMBAR.ALL.CTA ;  /* 0x0000000000007992 */ /* 0x0003ec0000008000 */
[----:B-1----:R-:W1:Y:S02]  /*a6f0*/  FENCE.VIEW.ASYNC.S ;  /* 0x00000000000073c6 */ /* 0x002e640000000000 */
[----:B-1----:R-:W-:Y:S06]  /*a700*/  BAR.ARV 0x1, 0x120 ;  /* 0x0044800000007b1d */ /* 0x002fec0000002000 */
[----:B------:R-:W-:Y:S05]  /*a710*/  @P0 BRA `(.L_x_24) ;  /* 0x0000000000c80947 */ /* 0x000fea0003800000 */
[----:B------:R-:W-:Y:S01]  /*a720*/  BAR.SYNC.DEFER_BLOCKING 0x1, 0x120 ;  /* 0x0044800000007b1d */ /* 0x000fe20000010000 */
[----:B------:R-:W-:-:S05]  /*a730*/  ELECT P0, URZ, PT ;  /* 0x00000000003f782f */ /* 0x000fca0003800000 */
[----:B------:R-:W-:Y:S08]  /*a740*/  BSSY B0, `(.L_x_24) ;  /* 0x000002f000007945 */ /* 0x000ff00003800000 */
[----:B------:R-:W-:Y:S05]  /*a750*/  @!P0 BRA `(.L_x_25) ;  /* 0x0000000000b48947 */ /* 0x000fea0003800000 */
[----:B------:R-:W1:Y:S01]  /*a760*/  S2UR UR10, SR_CTAID.X ;  /* 0x00000000000a79c3 */ /* 0x000e620000002500 */
[----:B------:R-:W-:Y:S01]  /*a770*/  ULDC.64 UR6, c[0x0][0x198] ;  /* 0x0000660000067ab9 */ /* 0x000fe20000000a00 */
[----:B------:R-:W-:Y:S02]  /*a780*/  UIADD3 UR8, UR60, 0xa000, URZ ;  /* 0x0000a0003c087890 */ /* 0x000fe4000fffe03f */
[----:B------:R-:W-:Y:S02]  /*a790*/  UIADD3 UR4, UP0, UR6, 0x770, URZ ;  /* 0x0000077006047890 */ /* 0x000fe4000ff1e03f */
[----:B------:R-:W-:Y:S02]  /*a7a0*/  UIADD3 UR16, UR60, 0xc800, URZ ;  /* 0x0000c8003c107890 */ /* 0x000fe4000fffe03f */
[----:B------:R-:W3:Y:S01]  /*a7b0*/  S2UR UR11, SR_CTAID.Y ;  /* 0x00000000000b79c3 */ /* 0x000ee20000002600 */
[----:B------:R-:W-:Y:S02]  /*a7c0*/  UIADD3.X UR5, URZ, UR7, URZ, UP0, !UPT ;  /* 0x000000073f057290 */ /* 0x000fe400087fe43f */
[----:B------:R-:W-:-:S02]  /*a7d0*/  UIADD3 UR6, UP0, UR6, 0x670, URZ ;  /* 0x0000067006067890 */ /* 0x000fc4000ff1e03f */
[----:B------:R-:W-:Y:S02]  /*a7e0*/  UIADD3 UR40, UR60, 0xf000, URZ ;  /* 0x0000f0003c287890 */ /* 0x000fe4000fffe03f */
[----:B------:R-:W-:Y:S01]  /*a7f0*/  UIADD3 UR32, UR60, 0x11800, URZ ;  /* 0x000118003c207890 */ /* 0x000fe2000fffe03f */
[----:B------:R-:W4:Y:S01]  /*a800*/  S2UR UR12, SR_CTAID.Z ;  /* 0x00000000000c79c3 */ /* 0x000f220000002700 */
[----:B------:R-:W-:Y:S01]  /*a810*/  UIADD3.X UR7, URZ, UR7, URZ, UP0, !UPT ;  /* 0x000000073f077290 */ /* 0x000fe200087fe43f */
[----:B------:R-:W-:Y:S01]  /*a820*/  UMOV UR9, URZ ;  /* 0x0000003f00097c82 */ /* 0x000fe20008000000 */
[----:B------:R-:W-:Y:S01]  /*a830*/  UMOV UR17, 0x40 ;  /* 0x0000004000117882 */ /* 0x000fe20000000000 */
[----:B------:R-:W-:Y:S01]  /*a840*/  UMOV UR41, 0x80 ;  /* 0x0000008000297882 */ /* 0x000fe20000000000 */
[----:B------:R-:W-:Y:S01]  /*a850*/  UMOV UR33, 0xc0 ;  /* 0x000000c000217882 */ /* 0x000fe20000000000 */
[----:B------:R-:W-:Y:S02]  /*a860*/  UIADD3 UR24, UR60, 0x2800, URZ ;  /* 0x000028003c187890 */ /* 0x000fe4000fffe03f */
[----:B-1----:R-:W-:Y:S01]  /*a870*/  UIMAD UR10, UR10, 0x50, URZ ;  /* 0x000000500a0a78a4 */ /* 0x002fe2000f8e023f */
[----:B------:R-:W-:Y:S01]  /*a880*/  UMOV UR25, 0x40 ;  /* 0x0000004000197882 */ /* 0x000fe20000000000 */
[----:B---3--:R-:W-:-:S05]  /*a890*/  UMOV UR19, UR11 ;  /* 0x0000000b00137c82 */ /* 0x008fca0008000000 */
[----:B------:R-:W-:Y:S01]  /*a8a0*/  UMOV UR18, UR10 ;  /* 0x0000000a00127c82 */ /* 0x000fe20008000000 */
[----:B------:R-:W-:Y:S01]  /*a8b0*/  UMOV UR43, UR11 ;  /* 0x0000000b002b7c82 */ /* 0x000fe20008000000 */
[----:B------:R-:W-:Y:S01]  /*a8c0*/  UMOV UR42, UR10 ;  /* 0x0000000a002a7c82 */ /* 0x000fe20008000000 */
[----:B------:R-:W-:Y:S01]  /*a8d0*/  UMOV UR35, UR11 ;  /* 0x0000000b00237c82 */ /* 0x000fe20008000000 */
[----:B------:R-:W-:Y:S01]  /*a8e0*/  UMOV UR34, UR10 ;  /* 0x0000000a00227c82 */ /* 0x000fe20008000000 */
[----:B------:R-:W-:Y:S01]  /*a8f0*/  UMOV UR27, UR11 ;  /* 0x0000000b001b7c82 */ /* 0x000fe20008000000 */
[----:B------:R-:W-:Y:S01]  /*a900*/  UMOV UR26, UR10 ;  /* 0x0000000a001a7c82 */ /* 0x000fe20008000000 */
[----:B----4-:R-:W-:Y:S01]  /*a910*/  UMOV UR20, UR12 ;  /* 0x0000000c00147c82 */ /* 0x010fe20008000000 */
[----:B------:R-:W-:Y:S01]  /*a920*/  UMOV UR44, UR12 ;  /* 0x0000000c002c7c82 */ /* 0x000fe20008000000 */
[----:B------:R1:W-:Y:S01]  /*a930*/  UTMASTG.4D [UR8], [UR4] ;  /* 0x00000008040073b5 */ /* 0x0003e20008018000 */
[----:B------:R-:W-:Y:S01]  /*a940*/  UMOV UR36, UR12 ;  /* 0x0000000c00247c82 */ /* 0x000fe20008000000 */
[----:B------:R-:W-:Y:S01]  /*a950*/  UMOV UR28, UR12 ;  /* 0x0000000c001c7c82 */ /* 0x000fe20008000000 */
[----:B------:R3:W-:Y:S01]  /*a960*/  UTMASTG.4D [UR16], [UR4] ;  /* 0x00000010040073b5 */ /* 0x0007e20008018000 */
[----:B------:R-:W-:Y:S01]  /*a970*/  UTMASTG.4D [UR40], [UR4] ;  /* 0x00000028040073b5 */ /* 0x000fe20008018000 */
[----:B-1----:R-:W-:Y:S01]  /*a980*/  UMOV UR8, UR60 ;  /* 0x0000003c00087c82 */ /* 0x002fe20008000000 */
[----:B------:R-:W-:Y:S01]  /*a990*/  UTMASTG.4D [UR32], [UR4] ;  /* 0x00000020040073b5 */ /* 0x000fe20008018000 */
[----:B---3--:R-:W-:Y:S01]  /*a9a0*/  UIADD3 UR16, UR60, 0x5000, URZ ;  /* 0x000050003c107890 */ /* 0x008fe2000fffe03f */
[----:B------:R-:W-:Y:S01]  /*a9b0*/  UMOV UR17, 0x80 ;  /* 0x0000008000117882 */ /* 0x000fe20000000000 */
[----:B------:R1:W-:Y:S01]  /*a9c0*/  UTMASTG.4D [UR8], [UR6] ;  /* 0x00000008060073b5 */ /* 0x0003e20008018000 */
[----:B------:R3:W-:Y:S06]  /*a9d0*/  UTMASTG.4D [UR24], [UR6] ;  /* 0x00000018060073b5 */ /* 0x0007ec0008018000 */
[----:B------:R3:W-:Y:S01]  /*a9e0*/  UTMASTG.4D [UR16], [UR6] ;  /* 0x00000010060073b5 */ /* 0x0007e20008018000 */
[----:B-1----:R-:W-:Y:S01]  /*a9f0*/  UIADD3 UR8, UR60, 0x7800, URZ ;  /* 0x000078003c087890 */ /* 0x002fe2000fffe03f */
[----:B------:R-:W-:-:S08]  /*aa00*/  UMOV UR9, 0xc0 ;  /* 0x000000c000097882 */ /* 0x000fd00000000000 */
[----:B------:R3:W-:Y:S02]  /*aa10*/  UTMASTG.4D [UR8], [UR6] ;  /* 0x00000008060073b5 */ /* 0x0007e40008018000 */
[----:B---3--:R0:W-:Y:S02]  /*aa20*/  UTMACMDFLUSH ;  /* 0x00000000000079b7 */ /* 0x0081e40000000000 */
.L_x_25:
[----:B------:R-:W-:Y:S05]  /*aa30*/  BSYNC B0 ;  /* 0x0000000000007941 */ /* 0x000fea0003800000 */
.L_x_24:
[----:B------:R-:W-:-:S04]  /*aa40*/  DEPBAR.LE SB0, 0x0 ;  /* 0x000080000000791a */ /* 0x000fc80000000000 */
[----:B------:R-:W-:Y:S05]  /*aa50*/  EXIT ;  /* 0x000000000000794d */ /* 0x000fea0003800000 */
.L_x_4:
[----:B------:R-:W-:-:S08]  /*aa60*/  NOP ;  /* 0x0000000000007918 */ /* 0x000fd00000000000 */
[----:B------:R-:W1:-:S00]  /*aa70*/  USETMAXREG.DEALLOC.CTAPOOL 0x18 ;  /* 0x00000018000079c8 */ /* 0x000e4000080e0500 */
[----:B-1----:R-:W-:-:S06]  /*aa80*/  LOP3.LUT R2, R2, 0x3, RZ, 0xc0, !PT ;  /* 0x0000000302027812 */ /* 0x002fcc00078ec0ff */
[----:B------:R-:W1:Y:S02]  /*aa90*/  SHFL.IDX PT, R2, R2, RZ, 0x1f ;  /* 0x00001fff02027589 */ /* 0x000e6400000e0000 */
[----:B-1----:R-:W-:-:S13]  /*aaa0*/  ISETP.NE.AND P0, PT, R2, RZ, PT ;  /* 0x000000ff0200720c */ /* 0x002fda0003f05270 */
[----:B------:R-:W-:Y:S05]  /*aab0*/  @P0 EXIT ;  /* 0x000000000000094d */ /* 0x000fea0003800000 */
[----:B------:R-:W1:Y:S01]  /*aac0*/  S2UR UR21, SR_CTAID.Z ;  /* 0x00000000001579c3 */ /* 0x000e620000002700 */
[----:B------:R-:W-:Y:S02]  /*aad0*/  IMAD.MOV.U32 R18, RZ, RZ, RZ ;  /* 0x000000ffff127224 */ /* 0x000fe400078e00ff */
[----:B------:R-:W-:Y:S02]  /*aae0*/  IMAD.MOV.U32 R6, RZ, RZ, 0x1 ;  /* 0x00000001ff067424 */ /* 0x000fe400078e00ff */
[----:B------:R-:W-:Y:S01]  /*aaf0*/  IMAD.MOV.U32 R10, RZ, RZ, 0x1 ;  /* 0x00000001ff0a7424 */ /* 0x000fe200078e00ff */
[----:B-1----:R-:W-:-:S13]  /*ab00*/  ISETP.LE.AND P0, PT, RZ, UR21, PT ;  /* 0x00000015ff007c0c */ /* 0x002fda000bf03270 */
[----:B------:R-:W-:Y:S05]  /*ab10*/  @!P0 BRA `(.L_x_26) ;  /* 0x0000001400648947 */ /* 0x000fea0003800000 */
[----:B------:R-:W1:Y:S01]  /*ab20*/  S2R R9, SR_CTAID.Y ;  /* 0x0000000000097919 */ /* 0x000e620000002600 */
[----:B------:R-:W2:Y:S01]  /*ab30*/  LDC.64 R2, c[0x0][0x730] ;  /* 0x0001cc00ff027b82 */ /* 0x000ea20000000a00 */
[----:B------:R-:W-:Y:S01]  /*ab40*/  ULDC UR4, c[0x0][0x2e8] ;  /* 0x0000ba0000047ab9 */ /* 0x000fe20000000800 */
[----:B------:R-:W-:Y:S01]  /*ab50*/  ELECT P0, URZ, PT ;  /* 0x00000000003f782f */ /* 0x000fe20003800000 */
[----:B------:R-:W3:Y:S01]  /*ab60*/  S2R R7, SR_CTAID.Z ;  /* 0x0000000000077919 */ /* 0x000ee20000002700 */
[----:B------:R-:W-:Y:S01]  /*ab70*/  UISETP.NE.AND UP0, UPT, UR4, 0x1, UPT ;  /* 0x000000010400788c */ /* 0x000fe2000bf05270 */
[----:B------:R-:W-:Y:S01]  /*ab80*/  BSSY B0, `(.L_x_26) ;  /* 0x0000152000007945 */ /* 0x000fe20003800000 */
[----:B------:R-:W-:Y:S02]  /*ab90*/  IMAD.MOV.U32 R18, RZ, RZ, RZ ;  /* 0x000000ffff127224 */ /* 0x000fe400078e00ff */
[----:B------:R-:W4:Y:S07]  /*aba0*/  S2UR UR20, SR_CTAID.Y ;  /* 0x00000000001479c3 */ /* 0x000f2e0000002600 */
[----:B------:R-:W-:Y:S01]  /*abb0*/  @UP0 ULDC UR4, c[0x0][0x2ec] ;  /* 0x0000bb0000040ab9 */ /* 0x000fe20000000800 */
[----:B------:R-:W5:Y:S01]  /*abc0*/  LDC.64 R4, c[0x0][0x718] ;  /* 0x0001c600ff047b82 */ /* 0x000f620000000a00 */
[----:B------:R-:W-:Y:S01]  /*abd0*/  @UP0 ULDC UR6, c[0x0][0x2f0] ;  /* 0x0000bc0000060ab9 */ /* 0x000fe20000000800 */
[----:B-1----:R-:W-:Y:S01]  /*abe0*/  SHF.R.S32.HI R9, RZ, 0x1f, R9 ;  /* 0x0000001fff097819 */ /* 0x002fe20000011409 */
[----:B----4-:R-:W-:-:S02]  /*abf0*/  UIMAD.WIDE.U32 UR4, UR20, UR4, URZ ;  /* 0x00000004140472a5 */ /* 0x010fc4000f8e003f */
[----:B------:R-:W-:Y:S01]  /*ac00*/  UMOV UR12, UR20 ;  /* 0x00000014000c7c82 */ /* 0x000fe20008000000 */
[----:B---3--:R-:W-:Y:S01]  /*ac10*/  SHF.R.S32.HI R7, RZ, 0x1f, R7 ;  /* 0x0000001fff077819 */ /* 0x008fe20000011407 */
[C---:B--2---:R-:W-:Y:S01]  /*ac20*/  IMAD R10, R9.reuse, R2, RZ ;  /* 0x00000002090a7224 */ /* 0x044fe200078e02ff */
[----:B------:R-:W-:Y:S01]  /*ac30*/  @UP0 USHF.R.U32.HI UR12, URZ, UR6, UR5 ;  /* 0x000000063f0c0299 */ /* 0x000fe20008011605 */
[----:B-----5:R-:W-:Y:S02]  /*ac40*/  IMAD R8, R9, R4, RZ ;  /* 0x0000000409087224 */ /* 0x020fe400078e02ff */
[----:B------:R-:W-:Y:S02]  /*ac50*/  IMAD R15, R3, UR20, R10 ;  /* 0x00000014030f7c24 */ /* 0x000fe4000f8e020a */
[----:B------:R-:W1:Y:S01]  /*ac60*/  LDC.64 R10, c[0x0][0x720] ;  /* 0x0001c800ff0a7b82 */ /* 0x000e620000000a00 */
[----:B------:R-:W-:Y:S02]  /*ac70*/  IMAD R13, R5, UR20, R8 ;  /* 0x00000014050d7c24 */ /* 0x000fe4000f8e0208 */
[----:B------:R-:W-:-:S04]  /*ac80*/  IMAD.WIDE.U32 R4, R4, UR20, RZ ;  /* 0x0000001404047c25 */ /* 0x000fc8000f8e00ff */
[----:B------:R-:W-:Y:S01]  /*ac90*/  IMAD.WIDE.U32 R2, R2, UR20, RZ ;  /* 0x0000001402027c25 */ /* 0x000fe2000f8e00ff */
[----:B------:R-:W2:Y:S03]  /*aca0*/  LDC.64 R8, c[0x0][0x738] ;  /* 0x0001ce00ff087b82 */ /* 0x000ea60000000a00 */
[----:B------:R-:W-:Y:S02]  /*acb0*/  IMAD.IADD R5, R5, 0x1, R13 ;  /* 0x0000000105057824 */ /* 0x000fe400078e020d */
[----:B------:R-:W-:Y:S02]  /*acc0*/  IMAD.IADD R3, R3, 0x1, R15 ;  /* 0x0000000103037824 */ /* 0x000fe400078e020f */
[----:B-1----:R-:W-:Y:S02]  /*acd0*/  IMAD R12, R7, R10, RZ ;  /* 0x0000000a070c7224 */ /* 0x002fe400078e02ff */
[----:B------:R-:W-:-:S04]  /*ace0*/  IMAD.WIDE.U32 R4, R10, UR21, R4 ;  /* 0x000000150a047c25 */ /* 0x000fc8000f8e0004 */
[----:B------:R-:W-:Y:S02]  /*acf0*/  IMAD R11, R11, UR21, R12 ;  /* 0x000000150b0b7c24 */ /* 0x000fe4000f8e020c */
[----:B--2---:R-:W-:Y:S02]  /*ad00*/  IMAD R12, R7, R8, RZ ;  /* 0x00000008070c7224 */ /* 0x004fe400078e02ff */
[----:B------:R-:W-:-:S04]  /*ad10*/  IMAD.WIDE.U32 R2, R8, UR21, R2 ;  /* 0x0000001508027c25 */ /* 0x000fc8000f8e0002 */
[----:B------:R-:W-:Y:S02]  /*ad20*/  IMAD R9, R9, UR21, R12 ;  /* 0x0000001509097c24 */ /* 0x000fe4000f8e020c */
[----:B------:R-:W-:Y:S01]  /*ad30*/  IMAD.MOV.U32 R10, RZ, RZ, 0x1 ;  /* 0x00000001ff0a7424 */ /* 0x000fe200078e00ff */
[----:B------:R-:W-:Y:S06]  /*ad40*/  @!P0 BRA `(.L_x_27) ;  /* 0x0000001000d48947 */ /* 0x000fec0003800000 */
[----:B------:R-:W1:Y:S01]  /*ad50*/  S2R R7, SR_CgaCtaId ;  /* 0x0000000000077919 */ /* 0x000e620000008800 */
[----:B------:R-:W-:Y:S02]  /*ad60*/  MOV R8, 0x400 ;  /* 0x0000040000087802 */ /* 0x000fe40000000f00 */
[----:B------:R-:W-:Y:S02]  /*ad70*/  ISETP.NE.AND P0, PT, R21, RZ, PT ;  /* 0x000000ff1500720c */ /* 0x000fe40003f05270 */
[----:B-1----:R-:W-:Y:S01]  /*ad80*/  LEA R8, R7, R8, 0x18 ;  /* 0x0000000807087211 */ /* 0x002fe200078ec0ff */
[----:B------:R-:W-:-:S05]  /*ad90*/  IMAD.MOV.U32 R7, RZ, RZ, 0x1 ;  /* 0x00000001ff077424 */ /* 0x000fca00078e00ff */
[----:B------:R-:W-:-:S04]  /*ada0*/  SHF.L.U32 R7, R7, 0x1f, RZ ;  /* 0x0000001f07077819 */ /* 0x000fc800000006ff */
[----:B------:R-:W1:Y:S02]  /*adb0*/  SYNCS.PHASECHK.TRANS64.TRYWAIT P1, [R8+URZ+0x31820], R7 ;  /* 0x03182007080075a7 */ /* 0x000e64000802017f */
[----:B-1----:R-:W-:Y:S05]  /*adc0*/  @!P1 BRA `(.L_x_28) ;  /* 0x0000001400849947 */ /* 0x002fea0003800000 */
.L_x_46:
[----:B------:R-:W-:Y:S02]  /*add0*/  IMAD.IADD R13, R5, 0x1, R11 ;  /* 0x00000001050d7824 */ /* 0x000fe400078e020b */
[----:B-1----:R-:W-:Y:S02]  /*ade0*/  IMAD.IADD R7, R3, 0x1, R9 ;  /* 0x0000000103077824 */ /* 0x002fe400078e0209 */
[----:B------:R-:W-:Y:S01]  /*adf0*/  IMAD.MOV.U32 R6, RZ, RZ, 0x1 ;  /* 0x00000001ff067424 */ /* 0x000fe200078e00ff */
[----:B------:R-:W-:Y:S06]  /*ae00*/  @P0 BRA `(.L_x_29) ;  /* 0x0000000000180947 */ /* 0x000fec0003800000 */
[----:B------:R-:W1:Y:S01]  /*ae10*/  S2R R10, SR_TID.X ;  /* 0x00000000000a7919 */ /* 0x000e620000002100 */
[----:B------:R-:W-:-:S04]  /*ae20*/  IMAD.MOV.U32 R9, RZ, RZ, 0x8100 ;  /* 0x00008100ff097424 */ /* 0x000fc800078e00ff */
[----:B------:R2:W-:Y:S01]  /*ae30*/  SYNCS.ARRIVE.TRANS64 RZ, [R8+URZ+0x31810], R9 ;  /* 0x0318100908ff79a7 */ /* 0x0005e2000800003f */
[----:B-1----:R-:W-:-:S13]  /*ae40*/  LOP3.LUT P1, RZ, R10, 0x1f, RZ, 0xc0, !PT ;  /* 0x0000001f0aff7812 */ /* 0x002fda000782c0ff */
[----:B--2---:R-:W-:Y:S05]  /*ae50*/  @!P1 BRA `(.L_x_29) ;  /* 0x0000000000049947 */ /* 0x004fea0003800000 */
[----:B------:R-:W-:Y:S01]  /*ae60*/  BPT.TRAP 0x1 ;  /* 0x000000040000795c */ /* 0x000fe20000300000 */
.L_x_29:
[----:B------:R-:W1:Y:S01]  /*ae70*/  LDC.64 R10, c[0x0][0x700] ;  /* 0x0001c000ff0a7b82 */ /* 0x000e620000000a00 */
[----:B------:R-:W-:Y:S01]  /*ae80*/  R2UR UR8, R8 ;  /* 0x00000000080872ca */ /* 0x000fe200000e0000 */
[----:B------:R-:W-:Y:S01]  /*ae90*/  UMOV UR19, URZ ;  /* 0x0000003f00137c82 */ /* 0x000fe20008000000 */
[----:B------:R-:W-:Y:S01]  /*aea0*/  UMOV UR30, 0x0 ;  /* 0x00000000001e7882 */ /* 0x000fe20000000000 */
[----:B------:R-:W-:Y:S01]  /*aeb0*/  UMOV UR31, 0x14f00000 ;  /* 0x14f00000001f7882 */ /* 0x000fe20000000000 */
[----:B------:R-:W-:Y:S01]  /*aec0*/  UMOV UR18, URZ ;  /* 0x0000003f00127c82 */ /* 0x000fe20008000000 */
[----:B------:R-:W-:Y:S01]  /*aed0*/  UMOV UR42, 0x40 ;  /* 0x00000040002a7882 */ /* 0x000fe20000000000 */
[----:B------:R-:W-:Y:S01]  /*aee0*/  UMOV UR44, UR20 ;  /* 0x00000014002c7c82 */ /* 0x000fe20008000000 */
[----:B------:R-:W2:Y:S01]  /*aef0*/  LDC.64 R14, c[0x0][0x198] ;  /* 0x00006600ff0e7b82 */ /* 0x000ea20000000a00 */
[----:B------:R-:W-:Y:S01]  /*af00*/  UMOV UR45, UR21 ;  /* 0x00000015002d7c82 */ /* 0x000fe20008000000 */
[----:B------:R-:W-:Y:S01]  /*af10*/  UMOV UR43, UR19 ;  /* 0x00000013002b7c82 */ /* 0x000fe20008000000 */
[----:B------:R-:W-:Y:S01]  /*af20*/  UMOV UR34, 0x80 ;  /* 0x0000008000227882 */ /* 0x000fe20000000000 */
[----:B------:R-:W-:Y:S01]  /*af30*/  UMOV UR36, UR20 ;  /* 0x0000001400247c82 */ /* 0x000fe20008000000 */
[----:B------:R-:W-:Y:S01]  /*af40*/  UMOV UR37, UR21 ;  /* 0x0000001500257c82 */ /* 0x000fe20008000000 */
[----:B------:R-:W-:Y:S01]  /*af50*/  UIADD3 UR16, UR8, 0x14100, URZ ;  /* 0x0001410008107890 */ /* 0x000fe2000fffe03f */
[----:B------:R-:W-:Y:S01]  /*af60*/  IMAD.MOV.U32 R18, RZ, RZ, 0x1 ;  /* 0x00000001ff127424 */ /* 0x000fe200078e00ff */
[----:B------:R-:W3:Y:S01]  /*af70*/  S2UR UR46, SR_CTAID.X ;  /* 0x00000000002e79c3 */ /* 0x000ee20000002500 */
[----:B------:R-:W-:-:S02]  /*af80*/  UIADD3 UR17, UR8, 0x31810, URZ ;  /* 0x0003181008117890 */ /* 0x000fc4000fffe03f */
[----:B------:R-:W-:Y:S02]  /*af90*/  UIADD3 UR40, UR8, 0x16100, URZ ;  /* 0x0001610008287890 */ /* 0x000fe4000fffe03f */
[----:B------:R-:W-:Y:S02]  /*afa0*/  UIADD3 UR32, UR8, 0x18100, URZ ;  /* 0x0001810008207890 */ /* 0x000fe4000fffe03f */
[----:B------:R-:W-:Y:S01]  /*afb0*/  UIADD3 UR24, UR8, 0x1a100, URZ ;  /* 0x0001a10008187890 */ /* 0x000fe2000fffe03f */
[C---:B-1----:R-:W-:Y:S01]  /*afc0*/  LEA R12, P1, R4.reuse, R10, 0x2 ;  /* 0x0000000a040c7211 */ /* 0x042fe200078210ff */
[----:B------:R-:W-:Y:S01]  /*afd0*/  UMOV UR41, UR17 ;  /* 0x0000001100297c82 */ /* 0x000fe20008000000 */
[----:B------:R-:W-:Y:S01]  /*afe0*/  UMOV UR35, UR19 ;  /* 0x0000001300237c82 */ /* 0x000fe20008000000 */
[----:B------:R-:W-:Y:S01]  /*aff0*/  UMOV UR33, UR17 ;  /* 0x0000001100217c82 */ /* 0x000fe20008000000 */
[----:B------:R-:W-:Y:S01]  /*b000*/  LEA.HI.X R13, R4, R11, R13, 0x2, P1 ;  /* 0x0000000b040d7211 */ /* 0x000fe200008f140d */
[----:B------:R-:W-:Y:S01]  /*b010*/  UMOV UR26, 0xc0 ;  /* 0x000000c0001a7882 */ /* 0x000fe20000000000 */
[----:B------:R-:W1:Y:S01]  /*b020*/  LDC R11, c[0x0][0x280] ;  /* 0x0000a000ff0b7b82 */ /* 0x000e620000000800 */
[----:B------:R-:W-:Y:S01]  /*b030*/  R2UR UR22, R12 ;  /* 0x000000000c1672ca */ /* 0x000fe200000e0000 */
[----:B--2---:R-:W-:Y:S01]  /*b040*/  IMAD.MOV.U32 R4, RZ, RZ, R14 ;  /* 0x000000ffff047224 */ /* 0x004fe200078e000e */
[----:B------:R-:W-:Y:S01]  /*b050*/  R2UR UR23, R13 ;  /* 0x000000000d1772ca */ /* 0x000fe200000e0000 */
[----:B------:R-:W-:Y:S01]  /*b060*/  UMOV UR28, UR20 ;  /* 0x00000014001c7c82 */ /* 0x000fe20008000000 */
[----:B------:R-:W-:Y:S01]  /*b070*/  UMOV UR29, UR21 ;  /* 0x00000015001d7c82 */ /* 0x000fe20008000000 */
[----:B------:R-:W-:Y:S01]  /*b080*/  UMOV UR27, UR19 ;  /* 0x00000013001b7c82 */ /* 0x000fe20008000000 */
[C---:B------:R-:W-:Y:S01]  /*b090*/  IADD3 R5, P1, R4.reuse, 0xf0, RZ ;  /* 0x000000f004057810 */ /* 0x040fe20007f3e0ff */
[----:B------:R-:W-:Y:S01]  /*b0a0*/  UMOV UR25, UR17 ;  /* 0x0000001100197c82 */ /* 0x000fe20008000000 */
[----:B------:R-:W-:Y:S01]  /*b0b0*/  UIADD3 UR38, UR8, 0x2c100, URZ ;  /* 0x0002c10008267890 */ /* 0x000fe2000fffe03f */
[----:B------:R-:W-:Y:S01]  /*b0c0*/  IMAD.MOV.U32 R10, RZ, RZ, 0x1 ;  /* 0x00000001ff0a7424 */ /* 0x000fe200078e00ff */
[----:B------:R-:W-:Y:S01]  /*b0d0*/  R2UR UR10, R5 ;  /* 0x00000000050a72ca */ /* 0x000fe200000e0000 */
[----:B------:R-:W-:Y:S01]  /*b0e0*/  UIADD3 UR9, UR8, 0x31800, URZ ;  /* 0x0003180008097890 */ /* 0x000fe2000fffe03f */
[C---:B------:R-:W-:Y:S01]  /*b0f0*/  IADD3 R5, P2, R4.reuse, 0x2f0, RZ ;  /* 0x000002f004057810 */ /* 0x040fe20007f5e0ff */
[----:B------:R-:W-:Y:S01]  /*b100*/  UMOV UR47, 0x10 ;  /* 0x00000010002f7882 */ /* 0x000fe20000000000 */
[----:B------:R-:W-:Y:S01]  /*b110*/  UMOV UR39, UR17 ;  /* 0x0000001100277c82 */ /* 0x000fe20008000000 */
[----:B------:R-:W-:Y:S01]  /*b120*/  UMOV UR14, 0x0 ;  /* 0x00000000000e7882 */ /* 0x000fe20000000000 */
[----:B------:R-:W-:Y:S01]  /*b130*/  R2UR UR6, R5 ;  /* 0x00000000050672ca */ /* 0x000fe200000e0000 */
[----:B------:R-:W-:Y:S01]  /*b140*/  UMOV UR15, 0x10000000 ;  /* 0x10000000000f7882 */ /* 0x000fe20000000000 */
[----:B------:R-:W-:Y:S01]  /*b150*/  IADD3 R5, P3, R4, 0x3f0, RZ ;  /* 0x000003f004057810 */ /* 0x000fe20007f7e0ff */
[----:B------:R-:W-:-:S03]  /*b160*/  UMOV UR13, UR21 ;  /* 0x00000015000d7c82 */ /* 0x000fc60008000000 */
[----:B------:R-:W-:Y:S01]  /*b170*/  R2UR UR4, R5 ;  /* 0x00000000050472ca */ /* 0x000fe200000e0000 */
[----:B------:R-:W-:-:S04]  /*b180*/  IMAD.MOV.U32 R5, RZ, RZ, R15 ;  /* 0x000000ffff057224 */ /* 0x000fc800078e000f */
[----:B------:R-:W-:Y:S01]  /*b190*/  IMAD.X R9, RZ, RZ, R5, P1 ;  /* 0x000000ffff097224 */ /* 0x000fe200008e0605 */
[----:B-1----:R-:W-:-:S04]  /*b1a0*/  ISETP.GE.AND P1, PT, R11, 0x41, PT ;  /* 0x000000410b00780c */ /* 0x002fc80003f26270 */
[----:B------:R-:W-:Y:S01]  /*b1b0*/  R2UR UR11, R9 ;  /* 0x00000000090b72ca */ /* 0x000fe200000e0000 */
[----:B------:R-:W-:-:S05]  /*b1c0*/  IMAD.X R9, RZ, RZ, R5, P2 ;  /* 0x000000ffff097224 */ /* 0x000fca00010e0605 */
[----:B------:R-:W-:Y:S01]  /*b1d0*/  R2UR UR7, R9 ;  /* 0x00000000090772ca */ /* 0x000fe200000e0000 */
[----:B------:R-:W-:-:S05]  /*b1e0*/  IMAD.X R9, RZ, RZ, R5, P3 ;  /* 0x000000ffff097224 */ /* 0x000fca00018e0605 */
[----:B------:R-:W-:Y:S01]  /*b1f0*/  R2UR UR5, R9 ;  /* 0x00000000090572ca */ /* 0x000fe200000e0000 */
[----:B------:R-:W-:Y:S01]  /*b200*/  UTMALDG.4D [UR16], [UR10], desc[UR30] ;  /* 0x00001e100a0075b4 */ /* 0x000fe20008019000 */
[----:B------:R-:W-:Y:S01]  /*b210*/  IMAD.MOV.U32 R9, RZ, RZ, 0x14000 ;  /* 0x00014000ff097424 */ /* 0x000fe200078e00ff */
[----:B------:R1:W-:Y:S01]  /*b220*/  UTMALDG.4D [UR40], [UR10], desc[UR30] ;  /* 0x00001e280a0075b4 */ /* 0x0003e20008019000 */
[----:B------:R2:W-:Y:S01]  /*b230*/  UTMALDG.4D [UR32], [UR10], desc[UR30] ;  /* 0x00001e200a0075b4 */ /* 0x0005e20008019000 */
[----:B------:R3:W-:Y:S01]  /*b240*/  UTMALDG.4D [UR24], [UR10], desc[UR30] ;  /* 0x00001e180a0075b4 */ /* 0x0007e20008019000 */
[----:B------:R-:W-:Y:S01]  /*b250*/  UBLKCP.S.G [UR38], [UR22], UR47 ;  /* 0x00000026160073ba */ /* 0x000fe2000800022f */
[----:B------:R4:W-:Y:S01]  /*b260*/  SYNCS.ARRIVE.TRANS64 RZ, [R8+URZ+0x31800], R9 ;  /* 0x0318000908ff79a7 */ /* 0x0009e2000800003f */
[----:B-1----:R-:W-:Y:S01]  /*b270*/  UIADD3 UR40, UR8, 0x2800, URZ ;  /* 0x0000280008287890 */ /* 0x002fe2000fffe03f */
[----:B------:R-:W-:Y:S01]  /*b280*/  UMOV UR44, UR12 ;  /* 0x0000000c002c7c82 */ /* 0x000fe20008000000 */
[----:B------:R-:W-:Y:S01]  /*b290*/  UMOV UR41, UR9 ;  /* 0x0000000900297c82 */ /* 0x000fe20008000000 */
[----:B--2---:R-:W-:Y:S01]  /*b2a0*/  UIADD3 UR32, UR8, 0x5000, URZ ;  /* 0x0000500008207890 */ /* 0x004fe2000fffe03f */
[----:B----4-:R-:W-:Y:S01]  /*b2b0*/  IMAD.MOV.U32 R9, RZ, RZ, RZ ;  /* 0x000000ffff097224 */ /* 0x010fe200078e00ff */
[----:B------:R-:W-:Y:S01]  /*b2c0*/  UMOV UR36, UR12 ;  /* 0x0000000c00247c82 */ /* 0x000fe20008000000 */
[----:B------:R-:W-:Y:S01]  /*b2d0*/  UMOV UR33, UR9 ;  /* 0x0000000900217c82 */ /* 0x000fe20008000000 */
[----:B---3--:R-:W-:-:S02]  /*b2e0*/  UIMAD UR11, UR46, 0x50, URZ ;  /* 0x000000502e0b78a4 */ /* 0x008fc4000f8e023f */
[----:B------:R-:W-:Y:S01]  /*b2f0*/  UIADD3 UR24, UR8, 0x7800, URZ ;  /* 0x0000780008187890 */ /* 0x000fe2000fffe03f */
[----:B------:R-:W-:Y:S01]  /*b300*/  UMOV UR10, UR18 ;  /* 0x00000012000a7c82 */ /* 0x000fe20008000000 */
[----:B------:R-:W-:Y:S01]  /*b310*/  UMOV UR28, UR12 ;  /* 0x0000000c001c7c82 */ /* 0x000fe20008000000 */
[----:B------:R-:W-:Y:S02]  /*b320*/  UMOV UR25, UR9 ;  /* 0x0000000900197c82 */ /* 0x000fe40008000000 */
[----:B------:R-:W-:Y:S01]  /*b330*/  UMOV UR43, UR11 ;  /* 0x0000000b002b7c82 */ /* 0x000fe20008000000 */
[----:B------:R-:W-:Y:S01]  /*b340*/  UMOV UR35, UR11 ;  /* 0x0000000b00237c82 */ /* 0x000fe20008000000 */
[----:B------:R1:W-:Y:S01]  /*b350*/  UTMALDG.4D [UR8], [UR6], desc[UR14] ;  /* 0x00000e08060075b4 */ /* 0x0003e20008019000 */
[----:B------:R-:W-:Y:S01]  /*b360*/  UMOV UR27, UR11 ;  /* 0x0000000b001b7c82 */ /* 0x000fe20008000000 */
[----:B------:R2:W-:Y:S01]  /*b370*/  UTMALDG.4D [UR40], [UR6], desc[UR14] ;  /* 0x00000e28060075b4 */ /* 0x0005e20008019000 */
[----:B------:R3:W-:Y:S01]  /*b380*/  UTMALDG.4D [UR32], [UR6], desc[UR14] ;  /* 0x00000e20060075b4 */ /* 0x0007e20008019000 */
[----:B------:R4:W-:Y:S01]  /*b390*/  UTMALDG.4D [UR24], [UR6], desc[UR14] ;  /* 0x00000e18060075b4 */ /* 0x0009e20008019000 */
[----:B-1----:R-:W-:Y:S01]  /*b3a0*/  UMOV UR10, 0xc0 ;  /* 0x000000c0000a7882 */ /* 0x002fe20000000000 */
[----:B--2---:R-:W-:Y:S01]  /*b3b0*/  UIADD3 UR40, UR8, 0xa000, URZ ;  /* 0x0000a00008287890 */ /* 0x004fe2000fffe03f */
[----:B------:R-:W-:Y:S01]  /*b3c0*/  UMOV UR42, UR18 ;  /* 0x00000012002a7c82 */ /* 0x000fe20008000000 */
[----:B---3--:R-:W-:-:S07]  /*b3d0*/  UIADD3 UR32, UR8, 0xc800, URZ ;  /* 0x0000c80008207890 */ /* 0x008fce000fffe03f */
[----:B------:R1:W-:Y:S01]  /*b3e0*/  UTMALDG.4D [UR40], [UR4], desc[UR14] ;  /* 0x00000e28040075b4 */ /* 0x0003e20008019000 */
[----:B------:R-:W-:Y:S01]  /*b3f0*/  UMOV UR34, 0x40 ;  /* 0x0000004000227882 */ /* 0x000fe20000000000 */
[----:B----4-:R-:W-:Y:S01]  /*b400*/  UIADD3 UR24, UR8, 0xf000, URZ ;  /* 0x0000f00008187890 */ /* 0x010fe2000fffe03f */
[----:B------:R1:W-:Y:S01]  /*b410*/  UTMALDG.4D [UR32], [UR4], desc[UR14] ;  /* 0x00000e20040075b4 */ /* 0x0003e20008019000 */
[----:B------:R-:W-:Y:S01]  /*b420*/  UIADD3 UR8, UR8, 0x11800, URZ ;  /* 0x0001180008087890 */ /* 0x000fe2000fffe03f */
[----:B------:R-:W-:-:S06]  /*b430*/  UMOV UR26, 0x80 ;  /* 0x00000080001a7882 */ /* 0x000fcc0000000000 */
[----:B------:R1:W-:Y:S02]  /*b440*/  UTMALDG.4D [UR24], [UR4], desc[UR14] ;  /* 0x00000e18040075b4 */ /* 0x0003e40008019000 */
[----:B------:R1:W-:Y:S02]  /*b450*/  UTMALDG.4D [UR8], [UR4], desc[UR14] ;  /* 0x00000e08040075b4 */ /* 0x0003e40008019000 */
[----:B-1----:R-:W-:Y:S05]  /*b460*/  @!P1 BRA `(.L_x_30) ;  /* 0x00000008001c9947 */ /* 0x002fea0003800000 */
[----:B------:R-:W1:Y:S01]  /*b470*/  S2R R16, SR_TID.X ;  /* 0x0000000000107919 */ /* 0x000e620000002100 */
[----:B------:R-:W2:Y:S01]  /*b480*/  LDC.64 R4, c[0x0][0x728] ;  /* 0x0001ca00ff047b82 */ /* 0x000ea20000000a00 */
[----:B------:R-:W-:Y:S02]  /*b490*/  VIADD R11, R11, 0x3f ;  /* 0x0000003f0b0b7836 */ /* 0x000fe40000000000 */
[----:B------:R-:W-:Y:S02]  /*b4a0*/  IMAD.MOV.U32 R10, RZ, RZ, 0x1 ;  /* 0x00000001ff0a7424 */ /* 0x000fe400078e00ff */
[----:B------:R-:W-:Y:S01]  /*b4b0*/  IMAD.MOV.U32 R9, RZ, RZ, RZ ;  /* 0x000000ffff097224 */ /* 0x000fe200078e00ff */
[----:B------:R-:W-:Y:S01]  /*b4c0*/  SHF.R.S32.HI R6, RZ, 0x1f, R11 ;  /* 0x0000001fff067819 */ /* 0x000fe2000001140b */
[----:B------:R-:W-:Y:S02]  /*b4d0*/  IMAD.MOV.U32 R17, RZ, RZ, RZ ;  /* 0x000000ffff117224 */ /* 0x000fe400078e00ff */
[----:B------:R-:W-:Y:S01]  /*b4e0*/  IMAD.MOV.U32 R18, RZ, RZ, RZ ;  /* 0x000000ffff127224 */ /* 0x000fe200078e00ff */
[----:B------:R-:W-:-:S02]  /*b4f0*/  LEA.HI R6, R6, R11, RZ, 0x6 ;  /* 0x0000000b06067211 */ /* 0x000fc400078f30ff */
[----:B------:R-:W-:Y:S02]  /*b500*/  IADD3 R11, P1, R12, 0x100, RZ ;  /* 0x000001000c0b7810 */ /* 0x000fe40007f3e0ff */
[----:B------:R-:W-:Y:S01]  /*b510*/  LEA.HI.SX32 R15, R6, 0xffffffff, 0x1a ;  /* 0xffffffff060f7811 */ /* 0x000fe200078fd2ff */
[----:B------:R-:W-:Y:S02]  /*b520*/  IMAD.MOV.U32 R6, RZ, RZ, 0x1 ;  /* 0x00000001ff067424 */ /* 0x000fe400078e00ff */
[----:B------:R-:W-:Y:S01]  /*b530*/  IMAD.X R13, RZ, RZ, R13, P1 ;  /* 0x000000ffff0d7224 */ /* 0x000fe200008e060d */
[----:B--2---:R-:W-:-:S04]  /*b540*/  LEA R12, P2, R2, R4, 0x2 ;  /* 0x00000004020c7211 */ /* 0x004fc800078410ff */
[----:B------:R-:W-:Y:S02]  /*b550*/  LEA.HI.X R14, R2, R5, R7, 0x2, P2 ;  /* 0x00000005020e7211 */ /* 0x000fe400010f1407 */
[----:B-1----:R-:W-:-:S07]  /*b560*/  LOP3.LUT R16, R16, 0x1f, RZ, 0xc0, !PT ;  /* 0x0000001f10107812 */ /* 0x002fce00078ec0ff */
.L_x_35:
[----:B------:R-:W-:-:S04]  /*b570*/  SHF.L.U32 R5, R10, 0x1f, RZ ;  /* 0x0000001f0a057819 */ /* 0x000fc800000006ff */
[----:B-1----:R-:W1:Y:S02]  /*b580*/  SYNCS.PHASECHK.TRANS64.TRYWAIT P1, [R8+URZ+0x31838], R5 ;  /* 0x03183805080075a7 */ /* 0x002e64000802017f */
[----:B-12--5:R-:W-:Y:S05]  /*b590*/  @!P1 BRA `(.L_x_31) ;  /* 0x0000000c00a49947 */ /* 0x026fea0003800000 */
.L_x_47:
[----:B------:R-:W-:Y:S05]  /*b5a0*/  @P0 BRA `(.L_x_32) ;  /* 0x0000000000140947 */ /* 0x000fea0003800000 */
[----:B------:R-:W-:Y:S01]  /*b5b0*/  ISETP.NE.AND P1, PT, R16, RZ, PT ;  /* 0x000000ff1000720c */ /* 0x000fe20003f25270 */
[----:B-1----:R-:W-:-:S04]  /*b5c0*/  IMAD.MOV.U32 R5, RZ, RZ, 0x8100 ;  /* 0x00008100ff057424 */ /* 0x002fc800078e00ff */
[----:B------:R2:W-:Y:S08]  /*b5d0*/  SYNCS.ARRIVE.TRANS64 RZ, [R8+URZ+0x31830], R5 ;  /* 0x0318300508ff79a7 */ /* 0x0005f0000800003f */
[----:B------:R-:W-:Y:S05]  /*b5e0*/  @!P1 BRA `(.L_x_32) ;  /* 0x0000000000049947 */ /* 0x000fea0003800000 */
[----:B------:R-:W-:Y:S01]  /*b5f0*/  BPT.TRAP 0x1 ;  /* 0x000000040000795c */ /* 0x000fe20000300000 */
.L_x_32:
[----:B------:R3:W-:Y:S02]  /*b600*/  STL.64 [R1], R2 ;  /* 0x0000000201007387 */ /* 0x0007e40000100a00 */
[----:B---3--:R-:W3:Y:S02]  /*b610*/  LDC.64 R2, c[0x0][0x198] ;  /* 0x00006600ff027b82 */ /* 0x008ee40000000a00 */
[----:B---3--:R-:W-:-:S05]  /*b620*/  IMAD.MOV.U32 R4, RZ, RZ, R2 ;  /* 0x000000ffff047224 */ /* 0x008fca00078e0002 */
[----:B-12---:R-:W-:-:S04]  /*b630*/  IADD3 R5, P1, R4, 0x1f0, RZ ;  /* 0x000001f004057810 */ /* 0x006fc80007f3e0ff */
[----:B------:R-:W-:Y:S01]  /*b640*/  R2UR UR6, R5 ;  /* 0x00000000050672ca */ /* 0x000fe200000e0000 */
[----:B------:R-:W-:Y:S02]  /*b650*/  IMAD.MOV.U32 R5, RZ, RZ, R3 ;  /* 0x000000ffff057224 */ /* 0x000fe400078e0003 */
[----:B------:R1:W5:Y:S01]  /*b660*/  LDL.LU.64 R2, [R1] ;  /* 0x0000000001027983 */ /* 0x0003620000300a00 */
[----:B------:R-:W-:Y:S01]  /*b670*/  R2UR UR10, R8 ;  /* 0x00000000080a72ca */ /* 0x000fe200000e0000 */
[----:B------:R-:W-:Y:S01]  /*b680*/  IMAD.X R19, RZ, RZ, R5, P1 ;  /* 0x000000ffff137224 */ /* 0x000fe200008e0605 */
[----:B------:R-:W-:Y:S01]  /*b690*/  R2UR UR19, R9 ;  /* 0x00000000091372ca */ /* 0x000fe200000e0000 */
[----:B------:R-:W-:Y:S01]  /*b6a0*/  VIADD R18, R18, 0x1 ;  /* 0x0000000112127836 */ /* 0x000fe20000000000 */
[----:B------:R-:W-:Y:S01]  /*b6b0*/  UMOV UR8, 0x0 ;  /* 0x0000000000087882 */ /* 0x000fe20000000000 */
[----:B------:R-:W-:Y:S01]  /*b6c0*/  UMOV UR9, 0x14f00000 ;  /* 0x14f0000000097882 */ /* 0x000fe20000000000 */
[----:B------:R-:W-:Y:S01]  /*b6d0*/  R2UR UR7, R19 ;  /* 0x00000000130772ca */ /* 0x000fe200000e0000 */
[----:B------:R-:W-:Y:S01]  /*b6e0*/  UMOV UR18, URZ ;  /* 0x0000003f00127c82 */ /* 0x000fe20008000000 */
[----:B------:R-:W-:Y:S01]  /*b6f0*/  ISETP.NE.AND P1, PT, R18, 0x2, PT ;  /* 0x000000021200780c */ /* 0x000fe20003f25270 */
[----:B------:R-:W-:Y:S01]  /*b700*/  UMOV UR34, 0x40 ;  /* 0x0000004000227882 */ /* 0x000fe20000000000 */
[----:B------:R-:W-:Y:S01]  /*b710*/  R2UR UR4, R12 ;  /* 0x000000000c0472ca */ /* 0x000fe200000e0000 */
[----:B------:R-:W-:Y:S01]  /*b720*/  UMOV UR36, UR20 ;  /* 0x0000001400247c82 */ /* 0x000fe20008000000 */
[----:B------:R-:W-:Y:S01]  /*b730*/  R2UR UR5, R14 ;  /* 0x000000000e0572ca */ /* 0x000fe200000e0000 */
[----:B------:R-:W-:Y:S01]  /*b740*/  UIADD3 UR16, UR10, 0x24100, URZ ;  /* 0x000241000a107890 */ /* 0x000fe2000fffe03f */
[----:B------:R-:W-:Y:S01]  /*b750*/  SEL R19, RZ, 0x1, P1 ;  /* 0x00000001ff137807 */ /* 0x000fe20000800000 */
[----:B------:R-:W-:Y:S01]  /*b760*/  UIADD3 UR17, UR10, 0x31830, URZ ;  /* 0x000318300a117890 */ /* 0x000fe2000fffe03f */
[----:B------:R-:W-:Y:S01]  /*b770*/  SEL R18, R18, RZ, P1 ;  /* 0x000000ff12127207 */ /* 0x000fe20000800000 */
[----:B------:R-:W-:Y:S01]  /*b780*/  UIADD3 UR32, UR10, 0x26100, URZ ;  /* 0x000261000a207890 */ /* 0x000fe2000fffe03f */
[----:B------:R-:W-:Y:S01]  /*b790*/  LOP3.LUT R6, R6, R19, RZ, 0x3c, !PT ;  /* 0x0000001306067212 */ /* 0x000fe200078e3cff */
[----:B------:R-:W-:Y:S01]  /*b7a0*/  UIADD3 UR24, UR10, 0x28100, URZ ;  /* 0x000281000a187890 */ /* 0x000fe2000fffe03f */
[----:B------:R-:W-:Y:S01]  /*b7b0*/  ISETP.NE.AND P2, PT, R21, RZ, PT ;  /* 0x000000ff1500720c */ /* 0x000fe20003f45270 */
[----:B------:R-:W-:Y:S01]  /*b7c0*/  UMOV UR37, UR21 ;  /* 0x0000001500257c82 */ /* 0x000fe20008000000 */
[----:B------:R-:W-:Y:S01]  /*b7d0*/  UMOV UR35, UR19 ;  /* 0x0000001300237c82 */ /* 0x000fe20008000000 */
[----:B------:R-:W-:Y:S01]  /*b7e0*/  UMOV UR33, UR17 ;  /* 0x0000001100217c82 */ /* 0x000fe20008000000 */
[----:B------:R2:W-:Y:S01]  /*b7f0*/  UTMALDG.4D [UR16], [UR6], desc[UR8] ;  /* 0x00000810060075b4 */ /* 0x0005e20008019000 */
[----:B------:R-:W-:Y:S01]  /*b800*/  UMOV UR26, 0x80 ;  /* 0x00000080001a7882 */ /* 0x000fe20000000000 */
[----:B------:R-:W-:Y:S01]  /*b810*/  UMOV UR28, UR20 ;  /* 0x00000014001c7c82 */ /* 0x000fe20008000000 */
[----:B------:R-:W-:Y:S01]  /*b820*/  UMOV UR29, UR21 ;  /* 0x00000015001d7c82 */ /* 0x000fe20008000000 */
[----:B------:R-:W-:Y:S01]  /*b830*/  UMOV UR27, UR19 ;  /* 0x00000013001b7c82 */ /* 0x000fe20008000000 */
[----:B------:R-:W-:Y:S01]  /*b840*/  UMOV UR25, UR17 ;  /* 0x0000001100197c82 */ /* 0x000fe20008000000 */
[----:B------:R-:W-:Y:S01]  /*b850*/  IMAD R19, R18, 0x8, R8 ;  /* 0x0000000812137824 */ /* 0x000fe200078e0208 */
[----:B------:R-:W-:Y:S01]  /*b860*/  SHF.L.U32 R20, R6, 0x1f, RZ ;  /* 0x0000001f06147819 */ /* 0x000fe200000006ff */
[----:B------:R1:W-:Y:S01]  /*b870*/  UTMALDG.4D [UR32], [UR6], desc[UR8] ;  /* 0x00000820060075b4 */ /* 0x0003e20008019000 */
[----:B------:R-:W-:Y:S01]  /*b880*/  UMOV UR13, 0x10 ;  /* 0x00000010000d7882 */ /* 0x000fe20000000000 */
[----:B------:R-:W-:Y:S01]  /*b890*/  UMOV UR11, UR17 ;  /* 0x00000011000b7c82 */ /* 0x000fe20008000000 */
[----:B------:R1:W-:Y:S01]  /*b8a0*/  UTMALDG.4D [UR24], [UR6], desc[UR8] ;  /* 0x00000818060075b4 */ /* 0x0003e20008019000 */
[----:B--2---:R-:W-:-:S02]  /*b8b0*/  UIADD3 UR16, UR10, 0x2a100, URZ ;  /* 0x0002a1000a107890 */ /* 0x004fc4000fffe03f */
[----:B------:R-:W-:Y:S01]  /*b8c0*/  UIADD3 UR10, UR10, 0x2c300, URZ ;  /* 0x0002c3000a0a7890 */ /* 0x000fe2000fffe03f */
[----:B------:R-:W-:-:S06]  /*b8d0*/  UMOV UR18, 0xc0 ;  /* 0x000000c000127882 */ /* 0x000fcc0000000000 */
[----:B------:R1:W-:Y:S02]  /*b8e0*/  UTMALDG.4D [UR16], [UR6], desc[UR8] ;  /* 0x00000810060075b4 */ /* 0x0003e40008019000 */
[----:B------:R1:W-:Y:S01]  /*b8f0*/  UBLKCP.S.G [UR10], [UR4], UR13 ;  /* 0x0000000a040073ba */ /* 0x0003e2000800020d */
[----:B------:R-:W2:Y:S02]  /*b900*/  SYNCS.PHASECHK.TRANS64.TRYWAIT P1, [R19+URZ+0x31820], R20 ;  /* 0x03182014130075a7 */ /* 0x000ea4000802017f */
[----:B-12---:R-:W-:Y:S05]  /*b910*/  @!P1 BRA `(.L_x_33) ;  /* 0x0000000800d89947 */ /* 0x006fea0003800000 */
.L_x_49:
[----:B------:R-:W-:Y:S01]  /*b920*/  LOP3.LUT R10, R10, 0x1, RZ, 0x3c, !PT ;  /* 0x000000010a0a7812 */ /* 0x000fe200078e3cff */
[----:B------:R-:W-:Y:S06]  /*b930*/  @P2 BRA `(.L_x_34) ;  /* 0x0000000000142947 */ /* 0x000fec0003800000 */
[----:B------:R-:W-:Y:S01]  /*b940*/  ISETP.NE.AND P1, PT, R16, RZ, PT ;  /* 0x000000ff1000720c */ /* 0x000fe20003f25270 */
[----:B-1----:R-:W-:-:S04]  /*b950*/  IMAD.MOV.U32 R20, RZ, RZ, 0x8100 ;  /* 0x00008100ff147424 */ /* 0x002fc800078e00ff */
[----:B------:R2:W-:Y:S08]  /*b960*/  SYNCS.ARRIVE.TRANS64 RZ, [R19+URZ+0x31810], R20 ;  /* 0x0318101413ff79a7 */ /* 0x0005f0000800003f */
[----:B------:R-:W-:Y:S05]  /*b970*/  @!P1 BRA `(.L_x_34) ;  /* 0x0000000000049947 */ /* 0x000fea0003800000 */
[----:B------:R-:W-:Y:S01]  /*b980*/  BPT.TRAP 0x1 ;  /* 0x000000040000795c */ /* 0x000fe20000300000 */
.L_x_34:
[----:B------:R-:W-:Y:S01]  /*b990*/  R2UR UR43, R9 ;  /* 0x00000000092b72ca */ /* 0x000fe200000e0000 */
[--C-:B------:R-:W-:Y:S01]  /*b9a0*/  IMAD R9, R18, 0x8000, R8.reuse ;  /* 0x0000800012097824 */ /* 0x100fe200078e0208 */
[----:B------:R-:W-:Y:S01]  /*b9b0*/  R2UR UR41, R19 ;  /* 0x00000000132972ca */ /* 0x000fe200000e0000 */
[----:B------:R-:W-:Y:S01]  /*b9c0*/  VIADD R17, R17, 0x1 ;  /* 0x0000000111117836 */ /* 0x000fe20000000000 */
[----:B------:R-:W-:Y:S01]  /*b9d0*/  R2UR UR14, R11 ;  /* 0x000000000b0e72ca */ /* 0x000fe200000e0000 */
[----:B------:R-:W-:Y:S01]  /*b9e0*/  UMOV UR6, 0x0 ;  /* 0x0000000000067882 */ /* 0x000fe20000000000 */
[----:B------:R-:W-:Y:S01]  /*b9f0*/  R2UR UR16, R9 ;  /* 0x00000000091072ca */ /* 0x000fe200000e0000 */
[----:B------:R-:W-:Y:S01]  /*ba00*/  UMOV UR7, 0x14f00000 ;  /* 0x14f0000000077882 */ /* 0x000fe20000000000 */
[----:B------:R-:W-:Y:S01]  /*ba10*/  IADD3 R9, P1, R4, 0xf0, RZ ;  /* 0x000000f004097810 */ /* 0x000fe20007f3e0ff */
[----:B------:R-:W-:Y:S01]  /*ba20*/  UMOV UR42, URZ ;  /* 0x0000003f002a7c82 */ /* 0x000fe20008000000 */
[----:B------:R-:W-:Y:S01]  /*ba30*/  R2UR UR15, R13 ;  /* 0x000000000d0f72ca */ /* 0x000fe200000e0000 */
[----:B------:R-:W-:Y:S01]  /*ba40*/  UMOV UR44, UR20 ;  /* 0x00000014002c7c82 */ /* 0x000fe20008000000 */
[----:B------:R-:W-:Y:S01]  /*ba50*/  R2UR UR4, R9 ;  /* 0x00000000090472ca */ /* 0x000fe200000e0000 */
[----:B------:R-:W-:Y:S01]  /*ba60*/  IMAD.X R9, RZ, RZ, R5, P1 ;  /* 0x000000ffff097224 */ /* 0x000fe200008e0605 */
[----:B------:R-:W-:Y:S01]  /*ba70*/  UIADD3 UR43, UR43, 0x40, URZ ;  /* 0x000000402b2b7890 */ /* 0x000fe2000fffe03f */
[----:B------:R-:W-:Y:S01]  /*ba80*/  ISETP.GE.AND P1, PT, R17, R15, PT ;  /* 0x0000000f1100720c */ /* 0x000fe20003f26270 */
[----:B------:R-:W-:Y:S01]  /*ba90*/  UIADD3 UR41, UR41, 0x31810, URZ ;  /* 0x0003181029297890 */ /* 0x000fe2000fffe03f */
[----:B------:R-:W-:Y:S01]  /*baa0*/  IADD3 R12, P3, R12, 0x100, RZ ;  /* 0x000001000c0c7810 */ /* 0x000fe20007f7e0ff */
[----:B------:R-:W-:Y:S01]  /*bab0*/  UMOV UR45, UR21 ;  /* 0x00000015002d7c82 */ /* 0x000fe20008000000 */
[----:B------:R-:W-:Y:S01]  /*bac0*/  R2UR UR5, R9 ;  /* 0x00000000090572ca */ /* 0x000fe200000e0000 */
[----:B------:R-:W-:Y:S01]  /*bad0*/  IMAD R9, R18, 0x100, R8 ;  /* 0x0000010012097824 */ /* 0x000fe200078e0208 */
[----:B------:R-:W-:Y:S01]  /*bae0*/  UIADD3 UR40, UR16, 0x14100, URZ ;  /* 0x0001410010287890 */ /* 0x000fe2000fffe03f */
[----:B------:R-:W-:Y:S01]  /*baf0*/  IADD3 R11, P2, R11, 0x100, RZ ;  /* 0x000001000b0b7810 */ /* 0x000fe20007f5e0ff */
[----:B------:R-:W-:Y:S01]  /*bb00*/  UIADD3 UR32, UR16, 0x16100, URZ ;  /* 0x0001610010207890 */ /* 0x000fe2000fffe03f */
[----:B------:R-:W-:Y:S01]  /*bb10*/  IMAD.X R14, RZ, RZ, R14, P3 ;  /* 0x000000ffff0e7224 */ /* 0x000fe200018e060e */
[----:B------:R-:W-:Y:S01]  /*bb20*/  R2UR UR8, R9 ;  /* 0x00000000090872ca */ /* 0x000fe200000e0000 */
[----:B------:R-:W-:Y:S01]  /*bb30*/  UIADD3 UR24, UR16, 0x18100, URZ ;  /* 0x0001810010187890 */ /* 0x000fe2000fffe03f */
[----:B------:R-:W-:Y:S01]  /*bb40*/  IMAD.U32 R9, RZ, RZ, UR43 ;  /* 0x0000002bff097e24 */ /* 0x000fe2000f8e00ff */
[----:B------:R-:W-:Y:S01]  /*bb50*/  UIADD3 UR16, UR16, 0x1a100, URZ ;  /* 0x0001a10010107890 */ /* 0x000fe2000fffe03f */
[----:B------:R-:W-:Y:S01]  /*bb60*/  IMAD.X R13, RZ, RZ, R13, P2 ;  /* 0x000000ffff0d7224 */ /* 0x000fe200010e060d */
[----:B------:R-:W-:Y:S01]  /*bb70*/  UMOV UR34, 0x40 ;  /* 0x0000004000227882 */ /* 0x000fe20000000000 */
[----:B------:R-:W-:Y:S01]  /*bb80*/  UMOV UR36, UR20 ;  /* 0x0000001400247c82 */ /* 0x000fe20008000000 */
[----:B------:R-:W-:Y:S01]  /*bb90*/  UMOV UR37, UR21 ;  /* 0x0000001500257c82 */ /* 0x000fe20008000000 */
[----:B------:R-:W-:Y:S01]  /*bba0*/  UMOV UR33, UR41 ;  /* 0x0000002900217c82 */ /* 0x000fe20008000000 */
[----:B------:R-:W-:Y:S01]  /*bbb0*/  UMOV UR35, UR43 ;  /* 0x0000002b00237c82 */ /* 0x000fe20008000000 */
[----:B------:R-:W-:Y:S01]  /*bbc0*/  UMOV UR26, 0x80 ;  /* 0x00000080001a7882 */ /* 0x000fe20000000000 */
[----:B------:R-:W-:Y:S01]  /*bbd0*/  UMOV UR28, UR20 ;  /* 0x00000014001c7c82 */ /* 0x000fe20008000000 */
[----:B------:R-:W-:Y:S01]  /*bbe0*/  UMOV UR29, UR21 ;  /* 0x00000015001d7c82 */ /* 0x000fe20008000000 */
[----:B------:R-:W-:Y:S01]  /*bbf0*/  UIADD3 UR8, UR8, 0x2c100, URZ ;  /* 0x0002c10008087890 */ /* 0x000fe2000fffe03f */
[----:B------:R3:W-:Y:S01]  /*bc00*/  UTMALDG.4D [UR40], [UR4], desc[UR6] ;  /* 0x00000628040075b4 */ /* 0x0007e20008019000 */
[----:B------:R-:W-:Y:S01]  /*bc10*/  UMOV UR25, UR41 ;  /* 0x0000002900197c82 */ /* 0x000fe20008000000 */
[----:B------:R-:W-:Y:S01]  /*bc20*/  UMOV UR27, UR43 ;  /* 0x0000002b001b7c82 */ /* 0x000fe20008000000 */
[----:B------:R-:W-:Y:S01]  /*bc30*/  UMOV UR18, 0xc0 ;  /* 0x000000c000127882 */ /* 0x000fe20000000000 */
[----:B------:R-:W-:Y:S01]  /*bc40*/  UMOV UR17, UR41 ;  /* 0x0000002900117c82 */ /* 0x000fe20008000000 */
[----:B------:R-:W-:Y:S01]  /*bc50*/  UMOV UR19, UR43 ;  /* 0x0000002b00137c82 */ /* 0x000fe20008000000 */
[----:B------:R-:W-:Y:S01]  /*bc60*/  UMOV UR10, 0x10 ;  /* 0x00000010000a7882 */ /* 0x000fe20000000000 */
[----:B------:R-:W-:Y:S01]  /*bc70*/  UMOV UR9, UR41 ;  /* 0x0000002900097c82 */ /* 0x000fe20008000000 */
[----:B------:R3:W-:Y:S01]  /*bc80*/  UTMALDG.4D [UR32], [UR4], desc[UR6] ;  /* 0x00000620040075b4 */ /* 0x0007e20008019000 */
[----:B------:R3:W-:Y:S01]  /*bc90*/  UTMALDG.4D [UR24], [UR4], desc[UR6] ;  /* 0x00000618040075b4 */ /* 0x0007e20008019000 */
[----:B------:R3:W-:Y:S01]  /*bca0*/  UTMALDG.4D [UR16], [UR4], desc[UR6] ;  /* 0x00000610040075b4 */ /* 0x0007e20008019000 */
[----:B------:R3:W-:Y:S02]  /*bcb0*/  UBLKCP.S.G [UR8], [UR14], UR10 ;  /* 0x000000080e0073ba */ /* 0x0007e4000800020a */
[----:B---3--:R-:W-:Y:S05]  /*bcc0*/  @!P1 BRA `(.L_x_35) ;  /* 0xfffffff800289947 */ /* 0x008fea000383ffff */
[----:B------:R-:W-:-:S07]  /*bcd0*/  VIADD R18, R18, 0x1 ;  /* 0x0000000112127836 */ /* 0x000fce0000000000 */
.L_x_30:
[----:B------:R-:W-:-:S04]  /*bce0*/  SHF.L.U32 R11, R10, 0x1f, RZ ;  /* 0x0000001f0a0b7819 */ /* 0x000fc800000006ff */
[----:B------:R-:W3:Y:S02]  /*bcf0*/  SYNCS.PHASECHK.TRANS64.TRYWAIT P1, [R8+URZ+0x31838], R11 ;  /* 0x0318380b080075a7 */ /* 0x000ee4000802017f */
[----:B---3--:R-:W-:Y:S05]  /*bd00*/  @!P1 BRA `(.L_x_36) ;  /* 0x0000000400f49947 */ /* 0x008fea0003800000 */
.L_x_50:
[----:B------:R-:W-:Y:S05]  /*bd10*/  @P0 BRA `(.L_x_37) ;  /* 0x0000000000180947 */ /* 0x000fea0003800000 */
[----:B------:R-:W4:Y:S01]  /*bd20*/  S2R R12, SR_TID.X ;  /* 0x00000000000c7919 */ /* 0x000f220000002100 */
[----:B---3--:R-:W-:-:S04]  /*bd30*/  IMAD.MOV.U32 R11, RZ, RZ, 0x8100 ;  /* 0x00008100ff0b7424 */ /* 0x008fc800078e00ff */
[----:B------:R3:W-:Y:S01]  /*bd40*/  SYNCS.ARRIVE.TRANS64 RZ, [R8+URZ+0x31830], R11 ;  /* 0x0318300b08ff79a7 */ /* 0x0007e2000800003f */
[----:B----4-:R-:W-:-:S13]  /*bd50*/  LOP3.LUT P0, RZ, R12, 0x1f, RZ, 0xc0, !PT ;  /* 0x0000001f0cff7812 */ /* 0x010fda000780c0ff */
[----:B---3--:R-:W-:Y:S05]  /*bd60*/  @!P0 BRA `(.L_x_37) ;  /* 0x0000000000048947 */ /* 0x008fea0003800000 */
[----:B------:R-:W-:Y:S01]  /*bd70*/  BPT.TRAP 0x1 ;  /* 0x000000040000795c */ /* 0x000fe20000300000 */
.L_x_37:
[----:B------:R-:W4:Y:S01]  /*bd80*/  LDC.64 R12, c[0x0][0x728] ;  /* 0x0001ca00ff0c7b82 */ /* 0x000f220000000a00 */
[C---:B-----5:R-:W-:Y:S01]  /*bd90*/  IADD3 R2, P0, R9.reuse, R2, RZ ;  /* 0x0000000209027210 */ /* 0x060fe20007f1e0ff */
[----:B------:R-:W-:Y:S01]  /*bda0*/  UMOV UR6, 0x0 ;  /* 0x0000000000067882 */ /* 0x000fe20000000000 */
[----:B------:R-:W-:Y:S01]  /*bdb0*/  R2UR UR8, R8 ;  /* 0x00000000080872ca */ /* 0x000fe200000e0000 */
[----:B------:R-:W-:Y:S01]  /*bdc0*/  UMOV UR7, 0x14f00000 ;  /* 0x14f0000000077882 */ /* 0x000fe20000000000 */
[C---:B------:R-:W-:Y:S01]  /*bdd0*/  LEA.HI.X.SX32 R7, R9.reuse, R7, 0x1, P0 ;  /* 0x0000000709077211 */ /* 0x040fe200000f0eff */
[----:B------:R-:W-:Y:S01]  /*bde0*/  UMOV UR42, URZ ;  /* 0x0000003f002a7c82 */ /* 0x000fe20008000000 */
[----:B------:R-:W-:Y:S01]  /*bdf0*/  R2UR UR43, R9 ;  /* 0x00000000092b72ca */ /* 0x000fe200000e0000 */
[----:B------:R-:W-:Y:S01]  /*be00*/  UMOV UR44, UR20 ;  /* 0x00000014002c7c82 */ /* 0x000fe20008000000 */
[----:B------:R-:W-:Y:S01]  /*be10*/  UMOV UR45, UR21 ;  /* 0x00000015002d7c82 */ /* 0x000fe20008000000 */
[----:B------:R-:W-:Y:S01]  /*be20*/  UMOV UR34, 0x40 ;  /* 0x0000004000227882 */ /* 0x000fe20000000000 */
[----:B------:R-:W-:Y:S01]  /*be30*/  UMOV UR36, UR20 ;  /* 0x0000001400247c82 */ /* 0x000fe20008000000 */
[----:B------:R-:W-:Y:S01]  /*be40*/  UMOV UR37, UR21 ;  /* 0x0000001500257c82 */ /* 0x000fe20008000000 */
[----:B------:R-:W-:Y:S01]  /*be50*/  UMOV UR26, 0x80 ;  /* 0x00000080001a7882 */ /* 0x000fe20000000000 */
[----:B------:R-:W-:Y:S01]  /*be60*/  UMOV UR28, UR20 ;  /* 0x00000014001c7c82 */ /* 0x000fe20008000000 */
[----:B------:R-:W-:Y:S01]  /*be70*/  UMOV UR29, UR21 ;  /* 0x00000015001d7c82 */ /* 0x000fe20008000000 */
[----:B------:R-:W-:Y:S01]  /*be80*/  UIADD3 UR40, UR8, 0x24100, URZ ;  /* 0x0002410008287890 */ /* 0x000fe2000fffe03f */
[----:B------:R-:W-:Y:S01]  /*be90*/  LOP3.LUT R10, R10, 0x1, RZ, 0x3c, !PT ;  /* 0x000000010a0a7812 */ /* 0x000fe200078e3cff */
[----:B------:R-:W-:-:S02]  /*bea0*/  UIADD3 UR41, UR8, 0x31830, URZ ;  /* 0x0003183008297890 */ /* 0x000fc4000fffe03f */
[----:B------:R-:W-:Y:S02]  /*beb0*/  UIADD3 UR32, UR8, 0x26100, URZ ;  /* 0x0002610008207890 */ /* 0x000fe4000fffe03f */
[----:B------:R-:W-:Y:S01]  /*bec0*/  UIADD3 UR24, UR8, 0x28100, URZ ;  /* 0x0002810008187890 */ /* 0x000fe2000fffe03f */
[C---:B----4-:R-:W-:Y:S01]  /*bed0*/  LEA R12, P0, R2.reuse, R12, 0x2 ;  /* 0x0000000c020c7211 */ /* 0x050fe200078010ff */
[----:B------:R-:W-:Y:S02]  /*bee0*/  UIADD3 UR16, UR8, 0x2a100, URZ ;  /* 0x0002a10008107890 */ /* 0x000fe4000fffe03f */
[----:B------:R-:W-:Y:S01]  /*bef0*/  UIADD3 UR8, UR8, 0x2c300, URZ ;  /* 0x0002c30008087890 */ /* 0x000fe2000fffe03f */
[----:B------:R-:W-:Y:S01]  /*bf00*/  LEA.HI.X R13, R2, R13, R7, 0x2, P0 ;  /* 0x0000000d020d7211 */ /* 0x000fe200000f1407 */
[----:B------:R-:W-:Y:S01]  /*bf10*/  UMOV UR35, UR43 ;  /* 0x0000002b00237c82 */ /* 0x000fe20008000000 */
[----:B------:R-:W-:Y:S01]  /*bf20*/  IADD3 R4, P0, R4, 0x1f0, RZ ;  /* 0x000001f004047810 */ /* 0x000fe20007f1e0ff */
[----:B------:R-:W-:Y:S01]  /*bf30*/  UMOV UR33, UR41 ;  /* 0x0000002900217c82 */ /* 0x000fe20008000000 */
[----:B------:R-:W-:Y:S01]  /*bf40*/  R2UR UR14, R12 ;  /* 0x000000000c0e72ca */ /* 0x000fe200000e0000 */
[----:B------:R-:W-:Y:S01]  /*bf50*/  UMOV UR27, UR43 ;  /* 0x0000002b001b7c82 */ /* 0x000fe20008000000 */
[----:B------:R-:W-:Y:S01]  /*bf60*/  R2UR UR4, R4 ;  /* 0x00000000040472ca */ /* 0x000fe200000e0000 */
[----:B------:R-:W-:Y:S01]  /*bf70*/  IMAD.X R5, RZ, RZ, R5, P0 ;  /* 0x000000ffff057224 */ /* 0x000fe200000e0605 */
[----:B------:R-:W-:Y:S01]  /*bf80*/  R2UR UR15, R13 ;  /* 0x000000000d0f72ca */ /* 0x000fe200000e0000 */
[----:B------:R-:W-:Y:S01]  /*bf90*/  UMOV UR25, UR41 ;  /* 0x0000002900197c82 */ /* 0x000fe20008000000 */
[----:B------:R-:W-:Y:S01]  /*bfa0*/  UMOV UR18, 0xc0 ;  /* 0x000000c000127882 */ /* 0x000fe20000000000 */
[----:B------:R-:W-:Y:S01]  /*bfb0*/  UMOV UR19, UR43 ;  /* 0x0000002b00137c82 */ /* 0x000fe20008000000 */
[----:B------:R-:W-:Y:S01]  /*bfc0*/  R2UR UR5, R5 ;  /* 0x00000000050572ca */ /* 0x000fe200000e0000 */
[----:B------:R-:W-:Y:S01]  /*bfd0*/  UMOV UR17, UR41 ;  /* 0x0000002900117c82 */ /* 0x000fe20008000000 */
[----:B------:R-:W-:Y:S01]  /*bfe0*/  UMOV UR9, UR41 ;  /* 0x0000002900097c82 */ /* 0x000fe20008000000 */
[----:B------:R-:W-:Y:S01]  /*bff0*/  UMOV UR10, 0x10 ;  /* 0x00000010000a7882 */ /* 0x000fe20000000000 */
[----:B------:R-:W-:-:S04]  /*c000*/  ISETP.NE.AND P0, PT, R18, 0x2, PT ;  /* 0x000000021200780c */ /* 0x000fc80003f05270 */
[----:B------:R-:W-:Y:S02]  /*c010*/  SEL R3, RZ, 0x1, P0 ;  /* 0x00000001ff037807 */ /* 0x000fe40000000000 */
[----:B------:R-:W-:Y:S02]  /*c020*/  SEL R18, R18, RZ, P0 ;  /* 0x000000ff12127207 */ /* 0x000fe40000000000 */
[----:B------:R-:W-:Y:S01]  /*c030*/  LOP3.LUT R6, R6, R3, RZ, 0x3c, !PT ;  /* 0x0000000306067212 */ /* 0x000fe200078e3cff */
[----:B------:R4:W-:Y:S01]  /*c040*/  UTMALDG.4D [UR40], [UR4], desc[UR6] ;  /* 0x00000628040075b4 */ /* 0x0009e20008019000 */
[----:B------:R4:W-:Y:S01]  /*c050*/  UTMALDG.4D [UR32], [UR4], desc[UR6] ;  /* 0x00000620040075b4 */ /* 0x0009e20008019000 */
[----:B------:R4:W-:Y:S01]  /*c060*/  UTMALDG.4D [UR24], [UR4], desc[UR6] ;  /* 0x00000618040075b4 */ /* 0x0009e20008019000 */
[----:B------:R4:W-:Y:S01]  /*c070*/  UTMALDG.4D [UR16], [UR4], desc[UR6] ;  /* 0x00000610040075b4 */ /* 0x0009e20008019000 */
[----:B------:R4:W-:Y:S02]  /*c080*/  UBLKCP.S.G [UR8], [UR14], UR10 ;  /* 0x000000080e0073ba */ /* 0x0009e4000800020a */
[----:B----4-:R-:W-:Y:S01]  /*c090*/  NOP ;  /* 0x0000000000007918 */ /* 0x010fe20000000000 */
.L_x_27:
[----:B------:R-:W-:Y:S05]  /*c0a0*/  BSYNC B0 ;  /* 0x0000000000007941 */ /* 0x000fea0003800000 */
.L_x_26:
[----:B------:R-:W-:-:S03]  /*c0b0*/  UMOV UR4, 0xffffffff ;  /* 0xffffffff00047882 */ /* 0x000fc60000000000 */
[----:B------:R-:W-:Y:S05]  /*c0c0*/  BRA.DIV UR4, `(.L_x_38) ;  /* 0x0000000604187947 */ /* 0x000fea000b800000 */
[----:B------:R-:W-:-:S13]  /*c0d0*/  ELECT P6, URZ, PT ;  /* 0x00000000003f782f */ /* 0x000fda00038c0000 */
.L_x_53:
[----:B------:R-:W-:Y:S04]  /*c0e0*/  BSSY B0, `(.L_x_39) ;  /* 0x000001e000007945 */ /* 0x000fe80003800000 */
[----:B------:R-:W-:Y:S05]  /*c0f0*/  @!P6 BRA `(.L_x_40) ;  /* 0x000000000070e947 */ /* 0x000fea0003800000 */
[----:B------:R-:W-:-:S04]  /*c100*/  LOP3.LUT R0, R0, 0x2, RZ, 0xfc, !PT ;  /* 0x0000000200007812 */ /* 0x000fc800078efcff */
[----:B------:R-:W-:-:S13]  /*c110*/  ISETP.NE.AND P1, PT, R0, 0x3, PT ;  /* 0x000000030000780c */ /* 0x000fda0003f25270 */
[----:B------:R-:W-:Y:S05]  /*c120*/  @!P1 BRA `(.L_x_41) ;  /* 0x0000000000049947 */ /* 0x000fea0003800000 */
[----:B------:R-:W-:Y:S01]  /*c130*/  BPT.TRAP 0x1 ;  /* 0x000000040000795c */ /* 0x000fe20000300000 */
.L_x_41:
[----:B------:R-:W4:Y:S01]  /*c140*/  S2R R3, SR_CgaCtaId ;  /* 0x0000000000037919 */ /* 0x000f220000008800 */
[----:B------:R-:W-:-:S04]  /*c150*/  MOV R0, 0x400 ;  /* 0x0000040000007802 */ /* 0x000fc80000000f00 */
[----:B----4-:R-:W-:Y:S02]  /*c160*/  LEA R7, R3, R0, 0x18 ;  /* 0x0000000003077211 */ /* 0x010fe400078ec0ff */
[----:B------:R-:W-:-:S03]  /*c170*/  SHF.L.U32 R0, R6, 0x1f, RZ ;  /* 0x0000001f06007819 */ /* 0x000fc600000006ff */
[----:B------:R-:W-:-:S04]  /*c180*/  VIADD R3, R7, 0x31820 ;  /* 0x0003182007037836 */ /* 0x000fc80000000000 */
[----:B------:R-:W-:-:S04]  /*c190*/  IMAD R5, R18, 0x8, R3 ;  /* 0x0000000812057824 */ /* 0x000fc800078e0203 */
[----:B------:R-:W4:Y:S02]  /*c1a0*/  SYNCS.PHASECHK.TRANS64.TRYWAIT P0, [R5+URZ], R0 ;  /* 0x00000000050075a7 */ /* 0x000f24000800017f */
[----:B----4-:R-:W-:Y:S05]  /*c1b0*/  @!P0 BRA `(.L_x_42) ;  /* 0x0000000000fc8947 */ /* 0x010fea0003800000 */
.L_x_54:
[----:B------:R-:W-:-:S05]  /*c1c0*/  VIADD R18, R18, 0x1 ;  /* 0x0000000112127836 */ /* 0x000fca0000000000 */
[----:B------:R-:W-:-:S04]  /*c1d0*/  ISETP.NE.AND P0, PT, R18, 0x2, PT ;  /* 0x000000021200780c */ /* 0x000fc80003f05270 */
[----:B----4-:R-:W-:Y:S02]  /*c1e0*/  SEL R5, RZ, 0x1, P0 ;  /* 0x00000001ff057807 */ /* 0x010fe40000000000 */
[----:B------:R-:W-:Y:S02]  /*c1f0*/  SEL R18, R18, RZ, P0 ;  /* 0x000000ff12127207 */ /* 0x000fe40000000000 */
[----:B------:R-:W-:-:S03]  /*c200*/  LOP3.LUT R0, R6, R5, RZ, 0x3c, !PT ;  /* 0x0000000506007212 */ /* 0x000fc600078e3cff */
[----:B------:R-:W-:Y:S01]  /*c210*/  IMAD R3, R18, 0x8, R3 ;  /* 0x0000000812037824 */ /* 0x000fe200078e0203 */
[----:B------:R-:W-:-:S04]  /*c220*/  SHF.L.U32 R0, R0, 0x1f, RZ ;  /* 0x0000001f00007819 */ /* 0x000fc800000006ff */
[----:B------:R-:W4:Y:S02]  /*c230*/  SYNCS.PHASECHK.TRANS64.TRYWAIT P0, [R3+URZ], R0 ;  /* 0x00000000030075a7 */ /* 0x000f24000800017f */
[----:B----4-:R-:W-:Y:S05]  /*c240*/  @!P0 BRA `(.L_x_43) ;  /* 0x0000000000ec8947 */ /* 0x010fea0003800000 */
.L_x_55:
[----:B------:R-:W-:Y:S05]  /*c250*/  @!P1 BRA `(.L_x_44) ;  /* 0x0000000000049947 */ /* 0x000fea0003800000 */
[----:B------:R-:W-:Y:S01]  /*c260*/  BPT.TRAP 0x1 ;  /* 0x000000040000795c */ /* 0x000fe20000300000 */
.L_x_44:
[----:B------:R-:W-:-:S07]  /*c270*/  SHF.L.U32 R10, R10, 0x1f, RZ ;  /* 0x0000001f0a0a7819 */ /* 0x000fce00000006ff */
.L_x_45:
[----:B------:R1:W1:Y:S02]  /*c280*/  SYNCS.PHASECHK.TRANS64.TRYWAIT P0, [R7+URZ+0x31838], R10 ;  /* 0x0318380a070075a7 */ /* 0x000264000800017f */
[----:B-1----:R-:W-:Y:S05]  /*c290*/  @!P0 NANOSLEEP.SYNCS 0x989680 ;  /* 0x009896800000895d */ /* 0x002fea0003900000 */
[----:B------:R-:W1:Y:S02]  /*c2a0*/  @!P0 SYNCS.PHASECHK.TRANS64 P0, [R7+URZ+0x31838], R10 ;  /* 0x0318380a070085a7 */ /* 0x000e64000800007f */
[----:B-1----:R-:W-:Y:S05]  /*c2b0*/  @!P0 BRA `(.L_x_45) ;  /* 0xfffffffc00f08947 */ /* 0x002fea000383ffff */
.L_x_40:
[----:B------:R-:W-:Y:S05]  /*c2c0*/  BSYNC B0 ;  /* 0x0000000000007941 */ /* 0x000fea0003800000 */
.L_x_39:
[----:B------:R-:W-:Y:S05]  /*c2d0*/  EXIT ;  /* 0x000000000000794d */ /* 0x000fea0003800000 */
.L_x_7:
[----:B-1----:R-:W-:-:S04]  /*c2e0*/  IMAD.U32 R8, RZ, RZ, UR60 ;  /* 0x0000003cff087e24 */ /* 0x002fc8000f8e00ff */
[----:B------:R1:W2:Y:S03]  /*c2f0*/  SYNCS.PHASECHK.TRANS64.TRYWAIT P0, [R8+URZ+0x31800], R3 ;  /* 0x03180003080075a7 */ /* 0x0002a6000800017f */
[----:B--2---:R-:W-:Y:S05]  /*c300*/  @!P0 NANOSLEEP.SYNCS 0x989680 ;  /* 0x009896800000895d */ /* 0x004fea0003900000 */
[----:B------:R-:W2:Y:S02]  /*c310*/  @!P0 SYNCS.PHASECHK.TRANS64 P0, [R8+URZ+0x31800], R3 ;  /* 0x03180003080085a7 */ /* 0x000ea4000800007f */
[----:B--2---:R-:W-:Y:S05]  /*c320*/  @!P0 BRA `(.L_x_7) ;  /* 0xfffffffc00ec8947 */ /* 0x004fea000383ffff */
[----:B------:R-:W-:Y:S05]  /*c330*/  BRA `(.L_x_6) ;  /* 0xffffff4000f47947 */ /* 0x000fea000383ffff */
.L_x_12:
[----:B--2---:R2:W3:Y:S02]  /*c340*/  SYNCS.PHASECHK.TRANS64.TRYWAIT P1, [R17+URZ+0x31810], R10 ;  /* 0x0318100a110075a7 */ /* 0x0044e4000802017f */
[----:B---3--:R-:W-:Y:S05]  /*c350*/  @!P1 NANOSLEEP.SYNCS 0x989680 ;  /* 0x009896800000995d */ /* 0x008fea0003900000 */
[----:B------:R-:W3:Y:S02]  /*c360*/  @!P1 SYNCS.PHASECHK.TRANS64 P1, [R17+URZ+0x31810], R10 ;  /* 0x0318100a110095a7 */ /* 0x000ee4000802007f */
[----:B---3--:R-:W-:Y:S05]  /*c370*/  @!P1 BRA `(.L_x_12) ;  /* 0xfffffffc00f09947 */ /* 0x008fea000383ffff */
[----:B------:R-:W-:Y:S05]  /*c380*/  BRA `(.L_x_11) ;  /* 0xffffff4c007c7947 */ /* 0x000fea000383ffff */
.L_x_16:
[----:B------:R1:W1:Y:S02]  /*c390*/  SYNCS.PHASECHK.TRANS64.TRYWAIT P1, [R5+URZ+0x31830], R12 ;  /* 0x0318300c050075a7 */ /* 0x000264000802017f */
[----:B-1----:R-:W-:Y:S05]  /*c3a0*/  @!P1 NANOSLEEP.SYNCS 0x989680 ;  /* 0x009896800000995d */ /* 0x002fea0003900000 */
[----:B------:R-:W1:Y:S02]  /*c3b0*/  @!P1 SYNCS.PHASECHK.TRANS64 P1, [R5+URZ+0x31830], R12 ;  /* 0x0318300c050095a7 */ /* 0x000e64000802007f */
[----:B-1----:R-:W-:Y:S05]  /*c3c0*/  @!P1 BRA `(.L_x_16) ;  /* 0xfffffffc00f09947 */ /* 0x002fea000383ffff */
[----:B------:R-:W-:Y:S05]  /*c3d0*/  BRA `(.L_x_15) ;  /* 0xffffff7000f47947 */ /* 0x000fea000383ffff */
.L_x_28:
[----:B-1----:R1:W2:Y:S02]  /*c3e0*/  SYNCS.PHASECHK.TRANS64.TRYWAIT P1, [R8+URZ+0x31820], R7 ;  /* 0x03182007080075a7 */ /* 0x0022a4000802017f */
[----:B--2---:R-:W-:Y:S05]  /*c3f0*/  @!P1 NANOSLEEP.SYNCS 0x989680 ;  /* 0x009896800000995d */ /* 0x004fea0003900000 */
[----:B------:R-:W2:Y:S02]  /*c400*/  @!P1 SYNCS.PHASECHK.TRANS64 P1, [R8+URZ+0x31820], R7 ;  /* 0x03182007080095a7 */ /* 0x000ea4000802007f */
[----:B--2---:R-:W-:Y:S05]  /*c410*/  @!P1 BRA `(.L_x_28) ;  /* 0xfffffffc00f09947 */ /* 0x004fea000383ffff */
[----:B------:R-:W-:Y:S05]  /*c420*/  BRA `(.L_x_46) ;  /* 0xffffffe800687947 */ /* 0x000fea000383ffff */
.L_x_31:
[----:B-1----:R1:W2:Y:S02]  /*c430*/  SYNCS.PHASECHK.TRANS64.TRYWAIT P1, [R8+URZ+0x31838], R5 ;  /* 0x03183805080075a7 */ /* 0x0022a4000802017f */
[----:B--2---:R-:W-:Y:S05]  /*c440*/  @!P1 NANOSLEEP.SYNCS 0x989680 ;  /* 0x009896800000995d */ /* 0x004fea0003900000 */
[----:B------:R-:W2:Y:S02]  /*c450*/  @!P1 SYNCS.PHASECHK.TRANS64 P1, [R8+URZ+0x31838], R5 ;  /* 0x03183805080095a7 */ /* 0x000ea4000802007f */
[----:B--2---:R-:W-:Y:S05]  /*c460*/  @!P1 BRA `(.L_x_31) ;  /* 0xfffffffc00f09947 */ /* 0x004fea000383ffff */
[----:B------:R-:W-:Y:S05]  /*c470*/  BRA `(.L_x_47) ;  /* 0xfffffff000487947 */ /* 0x000fea000383ffff */
.L_x_33:
[----:B------:R-:W-:-:S07]  /*c480*/  SHF.L.U32 R20, R6, 0x1f, RZ ;  /* 0x0000001f06147819 */ /* 0x000fce00000006ff */
.L_x_48:
[----:B-1----:R1:W2:Y:S02]  /*c490*/  SYNCS.PHASECHK.TRANS64.TRYWAIT P1, [R19+URZ+0x31820], R20 ;  /* 0x03182014130075a7 */ /* 0x0022a4000802017f */
[----:B--2---:R-:W-:Y:S05]  /*c4a0*/  @!P1 NANOSLEEP.SYNCS 0x989680 ;  /* 0x009896800000995d */ /* 0x004fea0003900000 */
[----:B------:R-:W2:Y:S02]  /*c4b0*/  @!P1 SYNCS.PHASECHK.TRANS64 P1, [R19+URZ+0x31820], R20 ;  /* 0x03182014130095a7 */ /* 0x000ea4000802007f */
[----:B--2---:R-:W-:Y:S05]  /*c4c0*/  @!P1 BRA `(.L_x_48) ;  /* 0xfffffffc00f09947 */ /* 0x004fea000383ffff */
[----:B------:R-:W-:Y:S05]  /*c4d0*/  BRA `(.L_x_49) ;  /* 0xfffffff400107947 */ /* 0x000fea000383ffff */
.L_x_36:
[----:B---3--:R3:W4:Y:S02]  /*c4e0*/  SYNCS.PHASECHK.TRANS64.TRYWAIT P1, [R8+URZ+0x31838], R11 ;  /* 0x0318380b080075a7 */ /* 0x008724000802017f */
[----:B----4-:R-:W-:Y:S05]  /*c4f0*/  @!P1 NANOSLEEP.SYNCS 0x989680 ;  /* 0x009896800000995d */ /* 0x010fea0003900000 */
[----:B------:R-:W4:Y:S02]  /*c500*/  @!P1 SYNCS.PHASECHK.TRANS64 P1, [R8+URZ+0x31838], R11 ;  /* 0x0318380b080095a7 */ /* 0x000f24000802007f */
[----:B----4-:R-:W-:Y:S05]  /*c510*/  @!P1 BRA `(.L_x_36) ;  /* 0xfffffffc00f09947 */ /* 0x010fea000383ffff */
[----:B------:R-:W-:Y:S05]  /*c520*/  BRA `(.L_x_50) ;  /* 0xfffffff400f87947 */ /* 0x000fea000383ffff */
.L_x_38:
[----:B------:R-:W-:Y:S01]  /*c530*/  BSSY B0, `(.L_x_51) ;  /* 0x0000006000007945 */ /* 0x000fe20003800000 */
[----:B------:R-:W-:-:S07]  /*c540*/  IMAD.MOV.U32 R15, RZ, RZ, -0x1 ;  /* 0xffffffffff0f7424 */ /* 0x000fce00078e00ff */
[----:B-123--:R-:W-:Y:S05]  /*c550*/  WARPSYNC.COLLECTIVE R15, `(.L_x_52) ;  /* 0x000000000f0c7348 */ /* 0x00efea0003c00000 */
[----:B------:R-:W-:Y:S02]  /*c560*/  ELECT P6, UR62, PT ;  /* 0x00000000003e782f */ /* 0x000fe400038c0000 */
[----:B------:R-:W-:Y:S01]  /*c570*/  MOV R14, UR62 ;  /* 0x0000003e000e7c02 */ /* 0x000fe20008000f00 */
[----:B-123--:R-:W-:Y:S10]  /*c580*/  ENDCOLLECTIVE ;  /* 0x000000000000791b */ /* 0x00eff40003800000 */
.L_x_52:
[----:B------:R-:W-:Y:S05]  /*c590*/  BSYNC B0 ;  /* 0x0000000000007941 */ /* 0x000fea0003800000 */
.L_x_51:
[----:B------:R-:W-:Y:S05]  /*c5a0*/  BRA `(.L_x_53) ;  /* 0xfffffff800cc7947 */ /* 0x000fea000383ffff */
.L_x_42:
[----:B----4-:R4:W1:Y:S02]  /*c5b0*/  SYNCS.PHASECHK.TRANS64.TRYWAIT P0, [R5+URZ], R0 ;  /* 0x00000000050075a7 */ /* 0x010864000800017f */
[----:B-1----:R-:W-:Y:S05]  /*c5c0*/  @!P0 NANOSLEEP.SYNCS 0x989680 ;  /* 0x009896800000895d */ /* 0x002fea0003900000 */
[----:B------:R-:W1:Y:S02]  /*c5d0*/  @!P0 SYNCS.PHASECHK.TRANS64 P0, [R5+URZ], R0 ;  /* 0x00000000050085a7 */ /* 0x000e64000800007f */
[----:B-1----:R-:W-:Y:S05]  /*c5e0*/  @!P0 BRA `(.L_x_42) ;  /* 0xfffffffc00f08947 */ /* 0x002fea000383ffff */
[----:B------:R-:W-:Y:S05]  /*c5f0*/  BRA `(.L_x_54) ;  /* 0xfffffff800f07947 */ /* 0x000fea000383ffff */
.L_x_43:
[----:B----4-:R4:W1:Y:S02]  /*c600*/  SYNCS.PHASECHK.TRANS64.TRYWAIT P0, [R3+URZ], R0 ;  /* 0x00000000030075a7 */ /* 0x010864000800017f */
[----:B-1----:R-:W-:Y:S05]  /*c610*/  @!P0 NANOSLEEP.SYNCS 0x989680 ;  /* 0x009896800000895d */ /* 0x002fea0003900000 */
[----:B------:R-:W1:Y:S02]  /*c620*/  @!P0 SYNCS.PHASECHK.TRANS64 P0, [R3+URZ], R0 ;  /* 0x00000000030085a7 */ /* 0x000e64000800007f */
[----:B-1----:R-:W-:Y:S05]  /*c630*/  @!P0 BRA `(.L_x_43) ;  /* 0xfffffffc00f08947 */ /* 0x002fea000383ffff */
[----:B------:R-:W-:Y:S05]  /*c640*/  BRA `(.L_x_55) ;  /* 0xfffffffc00007947 */ /* 0x000fea000383ffff */
.L_x_56:
[----:B------:R-:W-:-:S00]  /*c650*/  BRA `(.L_x_56) ;  /* 0xfffffffc00fc7947 */ /* 0x000fc0000383ffff */
[----:B------:R-:W-:-:S00]  /*c660*/  NOP ;  /* 0x0000000000007918 */ /* 0x000fc00000000000 */
        /* <DEDUP_REMOVED lines=9> */
.L_x_1145:


//--------------------- .text._ZN7cutlass13device_kernelIN5flash11enable_sm90INS1_16FlashAttnBwdSm90INS1_25CollectiveMainloopBwdSm90ILi2ELi1ELi1EN4cute5tupleIJNS5_1CILi1EEES8_S8_EEENS6_IJNS7_ILi64EEENS7_ILi80EEENS7_ILi256EEEEEENS_10bfloat16_tEfNS_4arch4Sm90ELb0ELb0ELb0ELb0ELb0ELb0ELb1ELb1ELi2ELi1ELi1ELi1ELb0EEENS1_24CollectiveEpilogueBwdGQAISD_fSG_Li256ELb0ELb0EEENS1_19SingleTileSchedulerILb0ELb0ELb0ELi80EEEEEEEEEvNT_6ParamsE --------------------------
	.section	.text._ZN7cutlass13device_kernelIN5flash11enable_sm90INS1_16FlashAttnBwdSm90INS1_25CollectiveMainloopBwdSm90ILi2ELi1ELi1EN4cute5tupleIJNS5_1CILi1EEES8_S8_EEENS6_IJNS7_ILi64EEENS7_ILi80EEENS7_ILi256EEEEEENS_10bfloat16_tEfNS_4arch4Sm90ELb0ELb0ELb0ELb0ELb0ELb0ELb1ELb1ELi2ELi1ELi1ELi1ELb0EEENS1_24CollectiveEpilogueBwdGQAISD_fSG_Li256ELb0ELb0EEENS1_19SingleTileSchedulerILb0ELb0ELb0ELi80EEEEEEEEEvNT_6ParamsE,"ax",@progbits
	.align	128
.text._ZN7cutlass13device_kernelIN5flash11enable_sm90INS1_16FlashAttnBwdSm90INS1_25CollectiveMainloopBwdSm90ILi2ELi1ELi1EN4cute5tupleIJNS5_1CILi1EEES8_S8_EEENS6_IJNS7_ILi64EEENS7_ILi80EEENS7_ILi256EEEEEENS_10bfloat16_tEfNS_4arch4Sm90ELb0ELb0ELb0ELb0ELb0ELb0ELb1ELb1ELi2ELi1ELi1ELi1ELb0EEENS1_24CollectiveEpilogueBwdGQAISD_fSG_Li256ELb0ELb0EEENS1_19SingleTileSchedulerILb0ELb0ELb0ELi80EEEEEEEEEvNT_6ParamsE:
        .type           _ZN7cutlass13device_kernelIN5flash11enable_sm90INS1_16FlashAttnBwdSm90INS1_25CollectiveMainloopBwdSm90ILi2ELi1ELi1EN4cute5tupleIJNS5_1CILi1EEES8_S8_EEENS6_IJNS7_ILi64EEENS7_ILi80EEENS7_ILi256EEEEEENS_10bfloat16_tEfNS_4arch4Sm90ELb0ELb0ELb0ELb0ELb0ELb0ELb1ELb1ELi2ELi1ELi1ELi1ELb0EEENS1_24CollectiveEpilogueBwdGQAISD_fSG_Li256ELb0ELb0EEENS1_19SingleTileSchedulerILb0ELb0ELb0ELi80EEEEEEEEEvNT_6ParamsE,@function
        .size           _ZN7cutlass13device_kernelIN5flash11enable_sm90INS1_16FlashAttnBwdSm90INS1_25CollectiveMainloopBwdSm90ILi2ELi1ELi1EN4cute5tupleIJNS5_1CILi1EEES8_S8_EEENS6_IJNS7_ILi64EEENS7_ILi80EEENS7_ILi256EEEEEENS_10bfloat16_tEfNS_4arch4Sm90ELb0ELb0ELb0ELb0ELb0ELb0ELb1ELb1ELi2ELi1ELi1ELi1ELb0EEENS1_24CollectiveEpilogueBwdGQAISD_fSG_Li256ELb0ELb0EEENS1_19SingleTileSchedulerILb0ELb0ELb0ELi80EEEEEEEEEvNT_6ParamsE,(.L_x_1146 - _ZN7cutlass13device_kernelIN5flash11enable_sm90INS1_16FlashAttnBwdSm90INS1_25CollectiveMainloopBwdSm90ILi2ELi1ELi1EN4cute5tupleIJNS5_1CILi1EEES8_S8_EEENS6_IJNS7_ILi64EEENS7_ILi80EEENS7_ILi256EEEEEENS_10bfloat16_tEfNS_4arch4Sm90ELb0ELb0ELb0ELb0ELb0ELb0ELb1ELb1ELi2ELi1ELi1ELi1ELb0EEENS1_24CollectiveEpilogueBwdGQAISD_fSG_Li256ELb0ELb0EEENS1_19SingleTileSchedulerILb0ELb0ELb0ELi80EEEEEEEEEvNT_6ParamsE)
        .other          _ZN7cutlass13device_kernelIN5flash11enable_sm90INS1_16FlashAttnBwdSm90INS1_25CollectiveMainloopBwdSm90ILi2ELi1ELi1EN4cute5tupleIJNS5_1CILi1EEES8_S8_EEENS6_IJNS7_ILi64EEENS7_ILi80EEENS7_ILi256EEEEEENS_10bfloat16_tEfNS_4arch4Sm90ELb0ELb0ELb0ELb0ELb0ELb0ELb1ELb1ELi2ELi1ELi1ELi1ELb0EEENS1_24CollectiveEpilogueBwdGQAISD_fSG_Li256ELb0ELb0EEENS1_19SingleTileSchedulerILb0ELb0ELb0ELi80EEEEEEEEEvNT_6ParamsE,@"STO_CUDA_ENTRY STV_DEFAULT"
_ZN7cutlass13device_kernelIN5flash11enable_sm90INS1_16FlashAttnBwdSm90INS1_25CollectiveMainloopBwdSm90ILi2ELi1ELi1EN4cute5tupleIJNS5_1CILi1EEES8_S8_EEENS6_IJNS7_ILi64EEENS7_ILi80EEENS7_ILi256EEEEEENS_10bfloat16_tEfNS_4arch4Sm90ELb0ELb0ELb0ELb0ELb0ELb0ELb1ELb1ELi2ELi1ELi1ELi1ELb0EEENS1_24CollectiveEpilogueBwdGQAISD_fSG_Li256ELb0ELb0EEENS1_19SingleTileSchedulerILb0ELb0ELb0ELi80EEEEEEEEEvNT_6ParamsE:
        /* <DEDUP_REMOVED lines=14> */
[----:B------:R-:W-:-:S02]  /*00e0*/  UIADD3.X UR7, URZ, UR5, URZ, UP0, !UPT ;  /* 0x000000053f077290 */ /* 0x000fc400087fe43f */
[----:B------:R-:W-:Y:S02]  /*00f0*/  UIADD3.X UR9, URZ, UR5, URZ, UP1, !UPT ;  /* 0x000000053f097290 */ /* 0x000fe40008ffe43f */
[----:B------:R-:W-:Y:S02]  /*0100*/  UIADD3.X UR11, URZ, UR5, URZ, UP2, !UPT ;  /* 0x000000053f0b7290 */ /* 0x000fe400097fe43f */
[----:B------:R-:W-:-:S03]  /*0110*/  UIADD3.X UR5, URZ, UR5, URZ, UP3, !UPT ;  /* 0x000000053f057290 */ /* 0x000fc60009ffe43f */
[----:B------:R1:W-:Y:S02]  /*0120*/  UTMACCTL.PF [UR6] ;  /* 0x00000000060079b9 */ /* 0x0003e40008040000 */
[----:B------:R1:W-:Y:S02]  /*0130*/  UTMACCTL.PF [UR8] ;  /* 0x00000000080079b9 */ /* 0x0003e40008040000 */
[----:B------:R1:W-:Y:S02]  /*0140*/  UTMACCTL.PF [UR10] ;  /* 0x000000000a0079b9 */ /* 0x0003e40008040000 */
[----:B------:R1:W-:Y:S02]  /*0150*/  UTMACCTL.PF [UR4] ;  /* 0x00000000040079b9 */ /* 0x0003e40008040000 */
[----:B-1----:R-:W-:Y:S01]  /*0160*/  NOP ;  /* 0x0000000000007918 */ /* 0x002fe20000000000 */
.L_x_58:
[----:B------:R-:W-:Y:S05]  /*0170*/  BSYNC B0 ;  /* 0x0000000000007941 */ /* 0x000fea0003800000 */
.L_x_57:
        /* <DEDUP_REMOVED lines=34> */
.L_x_59:
        /* <DEDUP_REMOVED lines=20> */
.L_x_60:
[----:B-1----:R-:W-:Y:S01]  /*04e0*/  ISETP.NE.AND P0, PT, R2, RZ, PT ;  /* 0x000000ff0200720c */ /* 0x002fe20003f05270 */
[----:B------:R-:W-:Y:S01]  /*04f0*/  IMAD.MOV.U32 R19, RZ, RZ, 0x1 ;  /* 0x00000001ff137424 */ /* 0x000fe200078e00ff */
[----:B------:R-:W-:Y:S01]  /*0500*/  NOP ;  /* 0x0000000000007918 */ /* 0x000fe20000000000 */
[----:B------:R-:W-:Y:S01]  /*0510*/  BSSY B0, `(.L_x_61) ;  /* 0x00009a6000007945 */ /* 0x000fe20003800000 */
[----:B------:R-:W-:Y:S02]  /*0520*/  LOP3.LUT R21, R4, 0x7f, RZ, 0xc0, !PT ;  /* 0x0000007f04157812 */ /* 0x000fe400078ec0ff */
[----:B------:R-:W-:Y:S01]  /*0530*/  SEL R19, R19, 0x2, !P0 ;  /* 0x0000000213137807 */ /* 0x000fe20004000000 */
[----:B--23--:R-:W-:Y:S06]  /*0540*/  BAR.SYNC.DEFER_BLOCKING 0x0 ;  /* 0x0000000000007b1d */ /* 0x00cfec0000010000 */
[----:B------:R-:W-:Y:S05]  /*0550*/  @!P0 BRA `(.L_x_62) ;  /* 0x0000008000808947 */ /* 0x000fea0003800000 */
.L_x_63:
[----:B------:R-:W-:-:S08]  /*0560*/  NOP ;  /* 0x0000000000007918 */ /* 0x000fd00000000000 */
[----:B------:R-:W1:Y:S02]  /*0570*/  USETMAXREG.TRY_ALLOC.CTAPOOL UP0, 0xf0 ;  /* 0x000000f0000079c8 */ /* 0x000e640008000600 */
[----:B-1----:R-:W-:-:S13]  /*0580*/  PLOP3.LUT P0, PT, PT, PT, UP0, 0x80, 0x0 ;  /* 0x000000000000781c */ /* 0x002fda0003f0f008 */
[----:B------:R-:W-:Y:S05]  /*0590*/  @!P0 BRA `(.L_x_63) ;  /* 0xfffffffc00f08947 */ /* 0x000fea000383ffff */
[----:B------:R-:W1:Y:S02]  /*05a0*/  S2UR UR4, SR_CTAID.Z ;  /* 0x00000000000479c3 */ /* 0x000e640000002700 */
[----:B-1----:R-:W-:-:S13]  /*05b0*/  ISETP.LE.AND P0, PT, RZ, UR4, PT ;  /* 0x00000004ff007c0c */ /* 0x002fda000bf03270 */
[----:B------:R-:W-:Y:S05]  /*05c0*/  @!P0 BRA `(.L_x_64) ;  /* 0x0000009800688947 */ /* 0x000fea0003800000 */
[----:B------:R-:W1:Y:S01]  /*05d0*/  S2R R0, SR_TID.X ;  /* 0x0000000000007919 */ /* 0x000e620000002100 */
[----:B------:R-:W2:Y:S01]  /*05e0*/  S2UR UR4, SR_CgaCtaId ;  /* 0x00000000000479c3 */ /* 0x000ea20000008800 */
[----:B------:R-:W-:Y:S01]  /*05f0*/  UMOV UR60, 0x400 ;  /* 0x00000400003c7882 */ /* 0x000fe20000000000 */
[----:B------:R-:W-:Y:S01]  /*0600*/  SHF.L.U32 R11, RZ, 0x1f, RZ ;  /* 0x0000001fff0b7819 */ /* 0x000fe200000006ff */
[----:B--2---:R-:W-:Y:S01]  /*0610*/  ULEA UR60, UR4, UR60, 0x18 ;  /* 0x0000003c043c7291 */ /* 0x004fe2000f8ec03f */
[----:B-1----:R-:W-:-:S08]  /*0620*/  VIADD R0, R0, 0xffffff80 ;  /* 0xffffff8000007836 */ /* 0x002fd00000000000 */
[----:B------:R-:W1:Y:S01]  /*0630*/  SYNCS.PHASECHK.TRANS64.TRYWAIT P0, [UR60+0x31800], R11 ;  /* 0x0318000bff0075a7 */ /* 0x000e62000800017c */
[----:B------:R-:W-:-:S04]  /*0640*/  SHF.R.S32.HI R3, RZ, 0x1f, R0 ;  /* 0x0000001fff037819 */ /* 0x000fc80000011400 */
[----:B------:R-:W-:-:S04]  /*0650*/  LEA.HI R2, R3, R0, RZ, 0x7 ;  /* 0x0000000003027211 */ /* 0x000fc800078f38ff */
[----:B------:R-:W-:Y:S02]  /*0660*/  SHF.R.S32.HI R229, RZ, 0x7, R2 ;  /* 0x00000007ffe57819 */ /* 0x000fe40000011402 */
[----:B------:R-:W-:-:S03]  /*0670*/  LOP3.LUT R5, R2, 0xffffff80, RZ, 0xc0, !PT ;  /* 0xffffff8002057812 */ /* 0x000fc600078ec0ff */
[----:B------:R-:W2:Y:S02]  /*0680*/  SHFL.IDX PT, R4, R229, RZ, 0x1f ;  /* 0x00001fffe5047589 */ /* 0x000ea400000e0000 */
[----:B------:R-:W-:-:S05]  /*0690*/  IMAD.IADD R6, R0, 0x1, -R5 ;  /* 0x0000000100067824 */ /* 0x000fca00078e0a05 */
[----:B------:R-:W-:-:S04]  /*06a0*/  SHF.R.S32.HI R7, RZ, 0x1f, R6 ;  /* 0x0000001fff077819 */ /* 0x000fc80000011406 */
[CC--:B------:R-:W-:Y:S02]  /*06b0*/  LEA.HI R8, R7.reuse, R6.reuse, RZ, 0x2 ;  /* 0x0000000607087211 */ /* 0x0c0fe400078f10ff */
[----:B------:R-:W-:Y:S02]  /*06c0*/  LEA.HI R7, R7, R6, RZ, 0x5 ;  /* 0x0000000607077211 */ /* 0x000fe400078f28ff */
[--C-:B------:R-:W-:Y:S02]  /*06d0*/  SHF.R.S32.HI R9, RZ, 0x2, R8.reuse ;  /* 0x00000002ff097819 */ /* 0x100fe40000011408 */
[----:B------:R-:W-:Y:S02]  /*06e0*/  SHF.R.S32.HI R10, RZ, 0x1f, R8 ;  /* 0x0000001fff0a7819 */ /* 0x000fe40000011408 */
[----:B------:R-:W-:Y:S02]  /*06f0*/  SHF.R.S32.HI R7, RZ, 0x5, R7 ;  /* 0x00000005ff077819 */ /* 0x000fe40000011407 */
[----:B------:R-:W-:-:S02]  /*0700*/  LEA.HI R10, R10, R9, RZ, 0x3 ;  /* 0x000000090a0a7211 */ /* 0x000fc400078f18ff */
[----:B--2---:R-:W-:Y:S02]  /*0710*/  LEA.HI R2, R4, R4, RZ, 0x1 ;  /* 0x0000000404027211 */ /* 0x004fe400078f08ff */
[----:B------:R-:W-:Y:S02]  /*0720*/  LOP3.LUT R10, R10, 0xfffffff8, RZ, 0xc0, !PT ;  /* 0xfffffff80a0a7812 */ /* 0x000fe400078ec0ff */
[----:B------:R-:W-:-:S03]  /*0730*/  LOP3.LUT R5, R2, 0xfffffffe, RZ, 0xc0, !PT ;  /* 0xfffffffe02057812 */ /* 0x000fc600078ec0ff */
[----:B------:R-:W-:Y:S02]  /*0740*/  IMAD.IADD R10, R9, 0x1, -R10 ;  /* 0x00000001090a7824 */ /* 0x000fe400078e0a0a */
[----:B------:R-:W-:Y:S01]  /*0750*/  IMAD.IADD R4, R4, 0x1, -R5 ;  /* 0x0000000104047824 */ /* 0x000fe200078e0a05 */
[----:B-1----:R-:W-:Y:S06]  /*0760*/  @P0 BRA `(.L_x_65) ;  /* 0x0000000000080947 */ /* 0x002fec0003800000 */
[----:B------:R-:W1:Y:S02]  /*0770*/  SYNCS.PHASECHK.TRANS64.TRYWAIT P0, [UR60+0x31800], R11 ;  /* 0x0318000bff0075a7 */ /* 0x000e64000800017c */
[----:B-1----:R-:W-:Y:S05]  /*0780*/  @!P0 BRA `(.L_x_66) ;  /* 0x0000009800008947 */ /* 0x002fea0003800000 */
.L_x_65:
[----:B------:R-:W-:Y:S01]  /*0790*/  IMAD R228, R7, 0x10, R10 ;  /* 0x0000001007e47824 */ /* 0x000fe200078e020a */
[----:B------:R-:W-:Y:S01]  /*07a0*/  CS2R R56, SRZ ;  /* 0x0000000000387805 */ /* 0x000fe2000001ff00 */
[----:B------:R-:W2:Y:S01]  /*07b0*/  LDC R10, c[0x0][0x280] ;  /* 0x0000a000ff0a7b82 */ /* 0x000ea20000000800 */
        /* <DEDUP_REMOVED lines=79> */
[----:B------:R-:W-:Y:S01]  /*0cb0*/  CS2R R134, SRZ ;  /* 0x0000000000867805 */ /* 0x000fe2000001ff00 */
[----:B------:R-:W-:Y:S01]  /*0cc0*/  IMAD.SHL.U32 R230, R6, 0x4, RZ ;  /* 0x0000000406e67824 */ /* 0x000fe200078e00ff */
[----:B------:R-:W-:Y:S06]  /*0cd0*/  @!P0 BRA `(.L_x_67) ;  /* 0x0000006c00608947 */ /* 0x000fec0003800000 */
[----:B------:R-:W2:Y:S01]  /*0ce0*/  S2R R9, SR_CTAID.X ;  /* 0x0000000000097919 */ /* 0x000ea20000002500 */
[----:B------:R-:W2:Y:S01]  /*0cf0*/  LDC R12, c[0x0][0x290] ;  /* 0x0000a400ff0c7b82 */ /* 0x000ea20000000800 */
[CC--:B-1----:R-:W-:Y:S01]  /*0d00*/  LEA.HI R2, R3.reuse, R0.reuse, RZ, 0x5 ;  /* 0x0000000003027211 */ /* 0x0c2fe200078f28ff */
[----:B------:R-:W-:Y:S01]  /*0d10*/  IMAD.MOV.U32 R18, RZ, RZ, RZ ;  /* 0x000000ffff127224 */ /* 0x000fe200078e00ff */
[----:B------:R-:W-:Y:S01]  /*0d20*/  LEA.HI R3, R3, R0, RZ, 0x4 ;  /* 0x0000000003037211 */ /* 0x000fe200078f20ff */
[----:B------:R-:W-:Y:S01]  /*0d30*/  IMAD.MOV.U32 R17, RZ, RZ, RZ ;  /* 0x000000ffff117224 */ /* 0x000fe200078e00ff */
[--C-:B------:R-:W-:Y:S02]  /*0d40*/  SHF.R.S32.HI R5, RZ, 0x5, R2.reuse ;  /* 0x00000005ff057819 */ /* 0x100fe40000011402 */
[----:B------:R-:W-:Y:S02]  /*0d50*/  CS2R R142, SRZ ;  /* 0x00000000008e7805 */ /* 0x000fe4000001ff00 */
[----:B------:R-:W-:-:S02]  /*0d60*/  SHF.R.S32.HI R2, RZ, 0x1f, R2 ;  /* 0x0000001fff027819 */ /* 0x000fc40000011402 */
[----:B------:R-:W-:Y:S02]  /*0d70*/  CS2R R140, SRZ ;  /* 0x00000000008c7805 */ /* 0x000fe4000001ff00 */
[----:B------:R-:W-:Y:S02]  /*0d80*/  LOP3.LUT R3, R3, 0xffffff0, RZ, 0xc0, !PT ;  /* 0x0ffffff003037812 */ /* 0x000fe400078ec0ff */
[----:B------:R-:W-:Y:S02]  /*0d90*/  CS2R R138, SRZ ;  /* 0x00000000008a7805 */ /* 0x000fe4000001ff00 */
[----:B------:R-:W-:Y:S02]  /*0da0*/  LEA.HI R2, R2, R5, RZ, 0x2 ;  /* 0x0000000502027211 */ /* 0x000fe400078f10ff */
[----:B------:R-:W-:Y:S02]  /*0db0*/  CS2R R136, SRZ ;  /* 0x0000000000887805 */ /* 0x000fe4000001ff00 */
[----:B------:R-:W-:Y:S01]  /*0dc0*/  LOP3.LUT R7, R8, 0xfffffffc, RZ, 0xc0, !PT ;  /* 0xfffffffc08077812 */ /* 0x000fe200078ec0ff */
[----:B------:R-:W-:Y:S01]  /*0dd0*/  IMAD.IADD R0, R0, 0x1, -R3 ;  /* 0x0000000100007824 */ /* 0x000fe200078e0a03 */
[----:B------:R-:W-:-:S02]  /*0de0*/  LOP3.LUT R2, R2, 0xfffffc, RZ, 0xc0, !PT ;  /* 0x00fffffc02027812 */ /* 0x000fc400078ec0ff */
[----:B------:R-:W-:Y:S02]  /*0df0*/  CS2R R158, SRZ ;  /* 0x00000000009e7805 */ /* 0x000fe4000001ff00 */
[----:B------:R-:W-:Y:S01]  /*0e00*/  LEA.HI R8, R229, R229, RZ, 0x1 ;  /* 0x000000e5e5087211 */ /* 0x000fe200078f08ff */
[----:B------:R-:W-:Y:S01]  /*0e10*/  IMAD.IADD R7, R6, 0x1, -R7 ;  /* 0x0000000106077824 */ /* 0x000fe200078e0a07 */
[----:B------:R-:W-:Y:S01]  /*0e20*/  LOP3.LUT R19, R19, 0x1, RZ, 0xfc, !PT ;  /* 0x0000000113137812 */ /* 0x000fe200078efcff */
[----:B------:R-:W-:Y:S01]  /*0e30*/  VIADD R6, R10, 0x3f ;  /* 0x0000003f0a067836 */ /* 0x000fe20000000000 */
[----:B------:R-:W-:Y:S01]  /*0e40*/  LOP3.LUT R8, R8, 0xfffffffe, RZ, 0xc0, !PT ;  /* 0xfffffffe08087812 */ /* 0x000fe200078ec0ff */
[----:B------:R-:W-:Y:S01]  /*0e50*/  IMAD.IADD R5, R5, 0x1, -R2 ;  /* 0x0000000105057824 */ /* 0x000fe200078e0a02 */
[----:B------:R-:W-:Y:S01]  /*0e60*/  CS2R R156, SRZ ;  /* 0x00000000009c7805 */ /* 0x000fe2000001ff00 */
[C---:B------:R-:W-:Y:S01]  /*0e70*/  IMAD R0, R229.reuse, 0x40, R0 ;  /* 0x00000040e5007824 */ /* 0x040fe200078e0200 */
[----:B------:R-:W-:Y:S01]  /*0e80*/  SHF.R.S32.HI R3, RZ, 0x1f, R6 ;  /* 0x0000001fff037819 */ /* 0x000fe20000011406 */
[----:B------:R-:W-:Y:S01]  /*0e90*/  IMAD.IADD R8, R229, 0x1, -R8 ;  /* 0x00000001e5087824 */ /* 0x000fe200078e0a08 */
[----:B------:R-:W-:Y:S01]  /*0ea0*/  CS2R R154, SRZ ;  /* 0x00000000009a7805 */ /* 0x000fe2000001ff00 */
[----:B------:R-:W-:Y:S01]  /*0eb0*/  IMAD R0, R5, 0x10, R0 ;  /* 0x0000001005007824 */ /* 0x000fe200078e0200 */
[----:B------:R-:W-:Y:S01]  /*0ec0*/  LEA.HI R231, R3, R6, RZ, 0x6 ;  /* 0x0000000603e77211 */ /* 0x000fe200078f30ff */
[----:B------:R-:W-:Y:S01]  /*0ed0*/  IMAD.MOV.U32 R3, RZ, RZ, RZ ;  /* 0x000000ffff037224 */ /* 0x000fe200078e00ff */
[----:B------:R-:W-:Y:S01]  /*0ee0*/  CS2R R152, SRZ ;  /* 0x0000000000987805 */ /* 0x000fe2000001ff00 */
[----:B--2---:R-:W-:Y:S01]  /*0ef0*/  IMAD R9, R9, -0x50, R12 ;  /* 0xffffffb009097824 */ /* 0x004fe200078e020c */
[----:B------:R-:W-:Y:S01]  /*0f00*/  CS2R R174, SRZ ;  /* 0x0000000000ae7805 */ /* 0x000fe2000001ff00 */
[----:B------:R-:W-:Y:S01]  /*0f10*/  IMAD.SHL.U32 R0, R0, 0x8, RZ ;  /* 0x0000000800007824 */ /* 0x000fe200078e00ff */
[----:B------:R-:W-:Y:S01]  /*0f20*/  CS2R R172, SRZ ;  /* 0x0000000000ac7805 */ /* 0x000fe2000001ff00 */
[----:B------:R-:W-:Y:S01]  /*0f30*/  IMAD R2, R8, -0x8, R9 ;  /* 0xfffffff808027824 */ /* 0x000fe200078e0209 */
[----:B------:R-:W-:-:S02]  /*0f40*/  CS2R R170, SRZ ;  /* 0x0000000000aa7805 */ /* 0x000fc4000001ff00 */
[----:B------:R-:W-:Y:S02]  /*0f50*/  CS2R R168, SRZ ;  /* 0x0000000000a87805 */ /* 0x000fe4000001ff00 */
[----:B------:R-:W-:Y:S01]  /*0f60*/  CS2R R190, SRZ ;  /* 0x0000000000be7805 */ /* 0x000fe2000001ff00 */
[----:B------:R-:W-:Y:S01]  /*0f70*/  IMAD R2, R7, -0x2, R2 ;  /* 0xfffffffe07027824 */ /* 0x000fe200078e0202 */
        /* <DEDUP_REMOVED lines=67> */
[----:B------:R-:W-:Y:S01]  /*13b0*/  SHF.R.S32.HI R231, RZ, 0x6, R231 ;  /* 0x00000006ffe77819 */ /* 0x000fe200000114e7 */
[----:B------:R-:W-:Y:S01]  /*13c0*/  UMOV UR61, URZ ;  /* 0x0000003f003d7c82 */ /* 0x000fe20008000000 */
[----:B------:R-:W-:-:S07]  /*13d0*/  LEA R0, R0, UR60, 0x1 ;  /* 0x0000003c00007c11 */ /* 0x000fce000f8e08ff */
.L_x_78:
[----:B------:R-:W-:-:S13]  /*13e0*/  ISETP.NE.AND P0, PT, R19, 0x3, PT ;  /* 0x000000031300780c */ /* 0x000fda0003f05270 */
[----:B--2---:R-:W-:Y:S05]  /*13f0*/  @!P0 BRA `(.L_x_68) ;  /* 0x0000000000048947 */ /* 0x004fea0003800000 */
[----:B------:R-:W-:Y:S01]  /*1400*/  BPT.TRAP 0x1 ;  /* 0x000000040000795c */ /* 0x000fe20000300000 */
.L_x_68:
[----:B------:R-:W-:Y:S02]  /*1410*/  LEA R16, R3, UR60, 0x3 ;  /* 0x0000003c03107c11 */ /* 0x000fe4000f8e18ff */
[----:B------:R-:W-:-:S04]  /*1420*/  SHF.L.U32 R11, R18, 0x1f, RZ ;  /* 0x0000001f120b7819 */ /* 0x000fc800000006ff */
[----:B------:R1:W2:Y:S01]  /*1430*/  SYNCS.PHASECHK.TRANS64.TRYWAIT P1, [R16+URZ+0x31810], R11 ;  /* 0x0318100b100075a7 */ /* 0x0002a2000802017f */
[----:B------:R-:W-:Y:S05]  /*1440*/  @!P0 BRA `(.L_x_69) ;  /* 0x0000000000048947 */ /* 0x000fea0003800000 */
[----:B------:R-:W-:Y:S01]  /*1450*/  BPT.TRAP 0x1 ;  /* 0x000000040000795c */ /* 0x000fe20000300000 */
.L_x_69:
[----:B------:R-:W-:Y:S01]  /*1460*/  IMAD.U32 R5, RZ, RZ, UR60 ;  /* 0x0000003cff057e24 */ /* 0x000fe2000f8e00ff */
[----:B------:R-:W-:-:S03]  /*1470*/  LEA R6, R4, UR60, 0xa ;  /* 0x0000003c04067c11 */ /* 0x000fc6000f8e50ff */
[----:B------:R-:W-:Y:S01]  /*1480*/  VIADD R7, R5, 0x14100 ;  /* 0x0001410005077836 */ /* 0x000fe20000000000 */
[----:B------:R-:W-:-:S04]  /*1490*/  SHF.R.U32.HI R8, RZ, 0x4, R6 ;  /* 0x00000004ff087819 */ /* 0x000fc80000011606 */
[----:B------:R-:W-:Y:S02]  /*14a0*/  SHF.R.U32.HI R7, RZ, 0x4, R7 ;  /* 0x00000004ff077819 */ /* 0x000fe40000011607 */
[----:B------:R-:W-:Y:S02]  /*14b0*/  LOP3.LUT R9, R8, 0x3fff, RZ, 0xc0, !PT ;  /* 0x00003fff08097812 */ /* 0x000fe400078ec0ff */
[----:B------:R-:W-:Y:S02]  /*14c0*/  LOP3.LUT R8, R7, 0x3fff, RZ, 0xc0, !PT ;  /* 0x00003fff07087812 */ /* 0x000fe400078ec0ff */
[----:B------:R-:W-:Y:S02]  /*14d0*/  LOP3.LUT R7, R9, 0x10000, RZ, 0xfc, !PT ;  /* 0x0001000009077812 */ /* 0x000fe400078efcff */
[----:B------:R-:W-:Y:S01]  /*14e0*/  LOP3.LUT R8, R8, 0x10000, RZ, 0xfc, !PT ;  /* 0x0001000008087812 */ /* 0x000fe200078efcff */
[----:B--2---:R-:W-:Y:S06]  /*14f0*/  @P1 BRA `(.L_x_70) ;  /* 0x0000000000081947 */ /* 0x004fec0003800000 */
[----:B------:R-:W2:Y:S02]  /*1500*/  SYNCS.PHASECHK.TRANS64.TRYWAIT P1, [R16+URZ+0x31810], R11 ;  /* 0x0318100b100075a7 */ /* 0x000ea4000802017f */
[----:B--2---:R-:W-:Y:S05]  /*1510*/  @!P1 BRA `(.L_x_71) ;  /* 0x0000008800b49947 */ /* 0x004fea0003800000 */
.L_x_70:
[----:B------:R-:W-:Y:S01]  /*1520*/  IMAD R8, R3, 0x800, R8 ;  /* 0x0000080003087824 */ /* 0x000fe200078e0208 */
[C---:B------:R-:W-:Y:S01]  /*1530*/  R2UR UR6, R7.reuse ;  /* 0x00000000070672ca */ /* 0x040fe200000e0000 */
[C---:B------:R-:W-:Y:S01]  /*1540*/  VIADD R9, R7.reuse, 0x80 ;  /* 0x0000008007097836 */ /* 0x040fe20000000000 */
[----:B------:R-:W-:Y:S01]  /*1550*/  WARPGROUP.ARRIVE ;  /* 0x00000000000079c5 */ /* 0x000fe20000000000 */
[----:B------:R-:W-:Y:S01]  /*1560*/  VIADD R10, R7, 0x100 ;  /* 0x00000100070a7836 */ /* 0x000fe20000000000 */
[----:B------:R-:W-:Y:S01]  /*1570*/  R2UR UR4, R8 ;  /* 0x00000000080472ca */ /* 0x000fe200000e0000 */
[----:B------:R-:W-:Y:S01]  /*1580*/  UMOV UR7, 0x40000000 ;  /* 0x4000000000077882 */ /* 0x000fe20000000000 */
[----:B------:R-:W-:Y:S01]  /*1590*/  R2UR UR8, R9 ;  /* 0x00000000090872ca */ /* 0x000fe200000e0000 */
[C---:B------:R-:W-:Y:S01]  /*15a0*/  VIADD R9, R7.reuse, 0x180 ;  /* 0x0000018007097836 */ /* 0x040fe20000000000 */
[----:B------:R-:W-:Y:S01]  /*15b0*/  R2UR UR9, R10 ;  /* 0x000000000a0972ca */ /* 0x000fe200000e0000 */
[----:B------:R-:W-:Y:S01]  /*15c0*/  VIADD R10, R7, 0x200 ;  /* 0x00000200070a7836 */ /* 0x000fe20000000000 */
[----:B------:R-:W-:-:S02]  /*15d0*/  UMOV UR5, 0x40000040 ;  /* 0x4000004000057882 */ /* 0x000fc40000000000 */
[----:B------:R-:W-:Y:S01]  /*15e0*/  R2UR UR10, R9 ;  /* 0x00000000090a72ca */ /* 0x000fe200000e0000 */
[----:B------:R-:W-:Y:S01]  /*15f0*/  VIADD R9, R8, 0x2 ;  /* 0x0000000208097836 */ /* 0x000fe20000000000 */
[----:B------:R-:W-:Y:S01]  /*1600*/  R2UR UR11, R10 ;  /* 0x000000000a0b72ca */ /* 0x000fe200000e0000 */
[----:B------:R-:W-:Y:S02]  /*1610*/  VIADD R10, R7, 0x2 ;  /* 0x00000002070a7836 */ /* 0x000fe40000000000 */
[----:B------:R-:W-:Y:S01]  /*1620*/  HGMMA.64x8x16.F32.BF16 R24, gdesc[UR4], RZ, !UPT ;  /* 0x00000000041879f0 */ /* 0x000fe2000c7018ff */
[----:B------:R-:W-:Y:S01]  /*1630*/  UMOV UR7, 0x40000000 ;  /* 0x4000000000077882 */ /* 0x000fe20000000000 */
[----:B------:R-:W-:Y:S02]  /*1640*/  UMOV UR6, UR8 ;  /* 0x0000000800067c82 */ /* 0x000fe40008000000 */
[----:B------:R-:W-:Y:S01]  /*1650*/  HGMMA.64x8x16.F32.BF16 R28, gdesc[UR4], RZ, !UPT ;  /* 0x00000000041c79f0 */ /* 0x000fe2000c7018ff */
[----:B------:R-:W-:Y:S01]  /*1660*/  UMOV UR6, UR9 ;  /* 0x0000000900067c82 */ /* 0x000fe20008000000 */
[----:B------:R-:W-:-:S02]  /*1670*/  UMOV UR7, 0x40000000 ;  /* 0x4000000000077882 */ /* 0x000fc40000000000 */
[----:B------:R-:W-:Y:S01]  /*1680*/  HGMMA.64x8x16.F32.BF16 R32, gdesc[UR4], RZ, !UPT ;  /* 0x00000000042079f0 */ /* 0x000fe2000c7018ff */
[----:B------:R-:W-:Y:S01]  /*1690*/  UMOV UR6, UR10 ;  /* 0x0000000a00067c82 */ /* 0x000fe20008000000 */
[----:B------:R-:W-:Y:S02]  /*16a0*/  UMOV UR7, 0x40000000 ;  /* 0x4000000000077882 */ /* 0x000fe40000000000 */
[----:B------:R-:W-:Y:S01]  /*16b0*/  HGMMA.64x8x16.F32.BF16 R36, gdesc[UR4], RZ, !UPT ;  /* 0x00000000042479f0 */ /* 0x000fe2000c7018ff */
[----:B------:R-:W-:Y:S01]  /*16c0*/  UMOV UR6, UR11 ;  /* 0x0000000b00067c82 */ /* 0x000fe20008000000 */
[----:B------:R-:W-:Y:S02]  /*16d0*/  UMOV UR7, 0x40000000 ;  /* 0x4000000000077882 */ /* 0x000fe40000000000 */
[----:B------:R-:W-:Y:S01]  /*16e0*/  HGMMA.64x8x16.F32.BF16 R40, gdesc[UR4], RZ, !UPT ;  /* 0x00000000042879f0 */ /* 0x000fe2000c7018ff */
[----:B------:R-:W-:Y:S01]  /*16f0*/  R2UR UR6, R10 ;  /* 0x000000000a0672ca */ /* 0x000fe200000e0000 */
[----:B------:R-:W-:Y:S01]  /*1700*/  VIADD R10, R7, 0x82 ;  /* 0x00000082070a7836 */ /* 0x000fe20000000000 */
[----:B------:R-:W-:Y:S01]  /*1710*/  R2UR UR4, R9 ;  /* 0x00000000090472ca */ /* 0x000fe200000e0000 */
[C---:B------:R-:W-:Y:S01]  /*1720*/  VIADD R9, R7.reuse, 0x102 ;  /* 0x0000010207097836 */ /* 0x040fe20000000000 */
[----:B------:R-:W-:Y:S01]  /*1730*/  UMOV UR7, 0x40000000 ;  /* 0x4000000000077882 */ /* 0x000fe20000000000 */
[----:B------:R-:W-:Y:S01]  /*1740*/  UMOV UR5, 0x40000040 ;  /* 0x4000004000057882 */ /* 0x000fe20000000000 */
        /* <DEDUP_REMOVED lines=8> */
[----:B------:R-:W-:Y:S03]  /*17d0*/  HGMMA.64x8x16.F32.BF16 R24, gdesc[UR4], R24 ;  /* 0x00000000041879f0 */ /* 0x000fe60008701818 */
[----:B------:R-:W-:Y:S01]  /*17e0*/  UMOV UR6, UR8 ;  /* 0x0000000800067c82 */ /* 0x000fe20008000000 */
[----:B------:R-:W-:Y:S02]  /*17f0*/  UMOV UR7, 0x40000000 ;  /* 0x4000000000077882 */ /* 0x000fe40000000000 */
[----:B------:R-:W-:Y:S01]  /*1800*/  HGMMA.64x8x16.F32.BF16 R28, gdesc[UR4], R28 ;  /* 0x00000000041c79f0 */ /* 0x000fe2000870181c */
[----:B------:R-:W-:Y:S01]  /*1810*/  UMOV UR6, UR9 ;  /* 0x0000000900067c82 */ /* 0x000fe20008000000 */
[----:B------:R-:W-:-:S02]  /*1820*/  UMOV UR7, 0x40000000 ;  /* 0x4000000000077882 */ /* 0x000fc40000000000 */
[----:B------:R-:W-:Y:S01]  /*1830*/  HGMMA.64x8x16.F32.BF16 R32, gdesc[UR4], R32 ;  /* 0x00000000042079f0 */ /* 0x000fe20008701820 */
[----:B------:R-:W-:Y:S01]  /*1840*/  UMOV UR6, UR10 ;  /* 0x0000000a00067c82 */ /* 0x000fe20008000000 */
[----:B------:R-:W-:Y:S02]  /*1850*/  UMOV UR7, 0x40000000 ;  /* 0x4000000000077882 */ /* 0x000fe40000000000 */
[----:B------:R-:W-:Y:S01]  /*1860*/  HGMMA.64x8x16.F32.BF16 R36, gdesc[UR4], R36 ;  /* 0x00000000042479f0 */ /* 0x000fe20008701824 */
[----:B------:R-:W-:Y:S01]  /*1870*/  UMOV UR6, UR11 ;  /* 0x0000000b00067c82 */ /* 0x000fe20008000000 */
[----:B------:R-:W-:Y:S02]  /*1880*/  UMOV UR7, 0x40000000 ;  /* 0x4000000000077882 */ /* 0x000fe40000000000 */
[----:B------:R-:W-:Y:S01]  /*1890*/  HGMMA.64x8x16.F32.BF16 R40, gdesc[UR4], R40 ;  /* 0x00000000042879f0 */ /* 0x000fe20008701828 */
        /* <DEDUP_REMOVED lines=312> */
[----:B------:R-:W-:Y:S01]  /*2c20*/  HGMMA.64x8x16.F32.BF16 R24, gdesc[UR4], R24 ;  /* 0x00000000041879f0 */ /* 0x000fe20008701818 */
        /* <DEDUP_REMOVED lines=22> */
[----:B------:R-:W-:Y:S02]  /*2d90*/  R2UR UR10, R10 ;  /* 0x000000000a0a72ca */ /* 0x000fe400000e0000 */
        /* <DEDUP_REMOVED lines=16> */
[C---:B------:R-:W-:Y:S01]  /*2ea0*/  VIADD R9, R7.reuse, 0x806 ;  /* 0x0000080607097836 */ /* 0x040fe20000000000 */
[----:B------:R-:W-:Y:S01]  /*2eb0*/  R2UR UR4, R8 ;  /* 0x00000000080472ca */ /* 0x000fe200000e0000 */
[----:B------:R-:W-:Y:S01]  /*2ec0*/  VIADD R8, R7, 0x886 ;  /* 0x0000088607087836 */ /* 0x000fe20000000000 */
[----:B------:R-:W-:Y:S01]  /*2ed0*/  UMOV UR7, 0x40000000 ;  /* 0x4000000000077882 */ /* 0x000fe20000000000 */
[----:B------:R-:W-:Y:S01]  /*2ee0*/  UMOV UR5, 0x40000040 ;  /* 0x4000004000057882 */ /* 0x000fe20000000000 */
[----:B------:R-:W-:Y:S01]  /*2ef0*/  R2UR UR8, R9 ;  /* 0x00000000090872ca */ /* 0x000fe200000e0000 */
[C---:B------:R-:W-:Y:S01]  /*2f00*/  VIADD R9, R7.reuse, 0x906 ;  /* 0x0000090607097836 */ /* 0x040fe20000000000 */
[----:B------:R-:W-:Y:S01]  /*2f10*/  R2UR UR9, R8 ;  /* 0x00000000080972ca */ /* 0x000fe200000e0000 */
[----:B------:R-:W-:-:S03]  /*2f20*/  VIADD R7, R7, 0x986 ;  /* 0x0000098607077836 */ /* 0x000fc60000000000 */
[----:B------:R-:W-:Y:S02]  /*2f30*/  R2UR UR10, R9 ;  /* 0x00000000090a72ca */ /* 0x000fe400000e0000 */
[----:B------:R-:W-:Y:S01]  /*2f40*/  R2UR UR11, R7 ;  /* 0x00000000070b72ca */ /* 0x000fe200000e0000 */
[----:B------:R-:W-:-:S05]  /*2f50*/  IMAD R7, R3, 0x40, R228 ;  /* 0x0000004003077824 */ /* 0x000fca00078e02e4 */
[----:B------:R-:W-:-:S05]  /*2f60*/  LEA R7, R7, UR60, 0x2 ;  /* 0x0000003c07077c11 */ /* 0x000fca000f8e10ff */
[----:B------:R3:W4:Y:S04]  /*2f70*/  LDS R14, [R7+0x2c100] ;  /* 0x02c10000070e7984 */ /* 0x0007280000000800 */
[----:B------:R3:W1:Y:S01]  /*2f80*/  LDS R15, [R7+0x2c120] ;  /* 0x02c12000070f7984 */ /* 0x0006620000000800 */
        /* <DEDUP_REMOVED lines=12> */
[----:B------:R-:W-:Y:S01]  /*3050*/  HGMMA.64x8x16.F32.BF16 R40, gdesc[UR4], R40, gsb0 ;  /* 0x00000000042879f0 */ /* 0x000fe20008001828 */
[----:B---3--:R-:W-:Y:S05]  /*3060*/  @!P0 BRA `(.L_x_72) ;  /* 0x0000000000048947 */ /* 0x008fea0003800000 */
[----:B------:R-:W-:Y:S01]  /*3070*/  BPT.TRAP 0x1 ;  /* 0x000000040000795c */ /* 0x000fe20000300000 */
.L_x_72:
[----:B------:R-:W-:-:S04]  /*3080*/  SHF.L.U32 R10, R17, 0x1f, RZ ;  /* 0x0000001f110a7819 */ /* 0x000fc800000006ff */
[----:B------:R3:W1:Y:S01]  /*3090*/  SYNCS.PHASECHK.TRANS64.TRYWAIT P1, [UR60+0x31830], R10 ;  /* 0x0318300aff0075a7 */ /* 0x000662000802017c */
[----:B------:R-:W-:Y:S05]  /*30a0*/  @!P0 BRA `(.L_x_73) ;  /* 0x0000000000048947 */ /* 0x000fea0003800000 */
[----:B------:R-:W-:Y:S01]  /*30b0*/  BPT.TRAP 0x1 ;  /* 0x000000040000795c */ /* 0x000fe20000300000 */
.L_x_73:
[----:B------:R-:W-:Y:S02]  /*30c0*/  VIADD R6, R6, 0xa000 ;  /* 0x0000a00006067836 */ /* 0x000fe40000000000 */
[----:B------:R-:W-:-:S03]  /*30d0*/  VIADD R7, R5, 0x24100 ;  /* 0x0002410005077836 */ /* 0x000fc60000000000 */
[----:B------:R-:W-:Y:S02]  /*30e0*/  SHF.R.U32.HI R6, RZ, 0x4, R6 ;  /* 0x00000004ff067819 */ /* 0x000fe40000011606 */
[----:B------:R-:W-:Y:S02]  /*30f0*/  SHF.R.U32.HI R8, RZ, 0x4, R7 ;  /* 0x00000004ff087819 */ /* 0x000fe40000011607 */
[----:B------:R-:W-:Y:S02]  /*3100*/  LOP3.LUT R6, R6, 0x3fff, RZ, 0xc0, !PT ;  /* 0x00003fff06067812 */ /* 0x000fe400078ec0ff */
[----:B------:R-:W-:Y:S02]  /*3110*/  LOP3.LUT R8, R8, 0x3fff, RZ, 0xc0, !PT ;  /* 0x00003fff08087812 */ /* 0x000fe400078ec0ff */
[----:B------:R-:W-:Y:S02]  /*3120*/  LOP3.LUT R6, R6, 0x10000, RZ, 0xfc, !PT ;  /* 0x0001000006067812 */ /* 0x000fe400078efcff */
[----:B------:R-:W-:Y:S01]  /*3130*/  LOP3.LUT R8, R8, 0x10000, RZ, 0xfc, !PT ;  /* 0x0001000008087812 */ /* 0x000fe200078efcff */
[----:B-1----:R-:W-:Y:S06]  /*3140*/  @P1 BRA `(.L_x_74) ;  /* 0x0000000000081947 */ /* 0x002fec0003800000 */
[----:B------:R-:W1:Y:S02]  /*3150*/  SYNCS.PHASECHK.TRANS64.TRYWAIT P1, [UR60+0x31830], R10 ;  /* 0x0318300aff0075a7 */ /* 0x000e64000802017c */
[----:B-1----:R-:W-:Y:S05]  /*3160*/  @!P1 BRA `(.L_x_75) ;  /* 0x0000006c00b49947 */ /* 0x002fea0003800000 */
.L_x_74:
[----:B------:R-:W-:Y:S01]  /*3170*/  VIADD R9, R6, 0x80 ;  /* 0x0000008006097836 */ /* 0x000fe20000000000 */
[----:B------:R-:W-:Y:S01]  /*3180*/  R2UR UR4, R8 ;  /* 0x00000000080472ca */ /* 0x000fe200000e0000 */
[C---:B---3--:R-:W-:Y:S01]  /*3190*/  VIADD R10, R6.reuse, 0x100 ;  /* 0x00000100060a7836 */ /* 0x048fe20000000000 */
[C---:B------:R-:W-:Y:S01]  /*31a0*/  R2UR UR6, R6.reuse ;  /* 0x00000000060672ca */ /* 0x040fe200000e0000 */
[----:B------:R-:W-:Y:S01]  /*31b0*/  WARPGROUP.ARRIVE ;  /* 0x00000000000079c5 */ /* 0x000fe20000000000 */
        /* <DEDUP_REMOVED lines=9> */
[----:B------:R-:W-:Y:S01]  /*3250*/  VIADD R10, R8, 0x2 ;  /* 0x00000002080a7836 */ /* 0x000fe20000000000 */
[C---:B------:R-:W-:Y:S01]  /*3260*/  ISETP.GT.AND P1, PT, R2.reuse, 0x10, PT ;  /* 0x000000100200780c */ /* 0x040fe20003f24270 */
[----:B------:R-:W-:Y:S01]  /*3270*/  HGMMA.64x8x16.F32.BF16 R44, gdesc[UR4], RZ, !UPT ;  /* 0x00000000042c79f0 */ /* 0x000fe2000c7018ff */
[----:B------:R-:W-:Y:S01]  /*3280*/  UMOV UR7, 0x40000000 ;  /* 0x4000000000077882 */ /* 0x000fe20000000000 */
[----:B------:R-:W-:Y:S01]  /*3290*/  UMOV UR6, UR8 ;  /* 0x0000000800067c82 */ /* 0x000fe20008000000 */
[C---:B------:R-:W-:Y:S01]  /*32a0*/  ISETP.GT.AND P2, PT, R2.reuse, 0x11, PT ;  /* 0x000000110200780c */ /* 0x040fe20003f44270 */
[----:B------:R-:W-:Y:S01]  /*32b0*/  HGMMA.64x8x16.F32.BF16 R48, gdesc[UR4], RZ, !UPT ;  /* 0x00000000043079f0 */ /* 0x000fe2000c7018ff */
[----:B------:R-:W-:Y:S01]  /*32c0*/  UMOV UR6, UR9 ;  /* 0x0000000900067c82 */ /* 0x000fe20008000000 */
[----:B------:R-:W-:Y:S01]  /*32d0*/  UMOV UR7, 0x40000000 ;  /* 0x4000000000077882 */ /* 0x000fe20000000000 */
[C---:B------:R-:W-:Y:S01]  /*32e0*/  ISETP.GT.AND P5, PT, R2.reuse, RZ, PT ;  /* 0x000000ff0200720c */ /* 0x040fe20003fa4270 */
[----:B------:R-:W-:Y:S01]  /*32f0*/  HGMMA.64x8x16.F32.BF16 R52, gdesc[UR4], RZ, !UPT ;  /* 0x00000000043479f0 */ /* 0x000fe2000c7018ff */
[----:B------:R-:W-:Y:S01]  /*3300*/  UMOV UR6, UR10 ;  /* 0x0000000a00067c82 */ /* 0x000fe20008000000 */
[----:B------:R-:W-:Y:S01]  /*3310*/  UMOV UR7, 0x40000000 ;  /* 0x4000000000077882 */ /* 0x000fe20000000000 */
[C---:B------:R-:W-:Y:S01]  /*3320*/  ISETP.GT.AND P3, PT, R2.reuse, 0x20, PT ;  /* 0x000000200200780c */ /* 0x040fe20003f64270 */
[----:B------:R-:W-:Y:S01]  /*3330*/  HGMMA.64x8x16.F32.BF16 R216, gdesc[UR4], RZ, !UPT ;  /* 0x0000000004d879f0 */ /* 0x000fe2000c7018ff */
[----:B------:R-:W-:Y:S01]  /*3340*/  UMOV UR6, UR11 ;  /* 0x0000000b00067c82 */ /* 0x000fe20008000000 */
[----:B------:R-:W-:Y:S01]  /*3350*/  UMOV UR7, 0x40000000 ;  /* 0x4000000000077882 */ /* 0x000fe20000000000 */
[----:B------:R-:W-:Y:S01]  /*3360*/  ISETP.GT.AND P6, PT, R2, 0x1, PT ;  /* 0x000000010200780c */ /* 0x000fe20003fc4270 */
        /* <DEDUP_REMOVED lines=11> */
[----:B------:R-:W-:Y:S01]  /*3420*/  ISETP.GT.AND P4, PT, R2, 0x21, PT ;  /* 0x000000210200780c */ /* 0x000fe20003f84270 */
[----:B------:R-:W-:Y:S01]  /*3430*/  UMOV UR57, 0x40000040 ;  /* 0x4000004000397882 */ /* 0x000fe20000000000 */
[----:B------:R-:W-:Y:S01]  /*3440*/  R2UR UR10, R9 ;  /* 0x00000000090a72ca */ /* 0x000fe200000e0000 */
[----:B------:R-:W-:Y:S01]  /*3450*/  VIADD R9, R6, 0x4 ;  /* 0x0000000406097836 */ /* 0x000fe20000000000 */
[----:B------:R-:W-:Y:S01]  /*3460*/  R2UR UR11, R10 ;  /* 0x000000000a0b72ca */ /* 0x000fe200000e0000 */
[----:B------:R-:W-:Y:S01]  /*3470*/  VIADD R10, R8, 0x4 ;  /* 0x00000004080a7836 */ /* 0x000fe20000000000 */
[----:B------:R-:W-:Y:S01]  /*3480*/  UMOV UR59, 0x40 ;  /* 0x00000040003b7882 */ /* 0x000fe20000000000 */
[----:B------:R-:W-:Y:S01]  /*3490*/  UMOV UR13, UR57 ;  /* 0x00000039000d7c82 */ /* 0x000fe20008000000 */
[----:B------:R-:W-:Y:S01]  /*34a0*/  UMOV UR15, 0x40 ;  /* 0x00000040000f7882 */ /* 0x000fe20000000000 */
[----:B------:R-:W-:Y:S01]  /*34b0*/  UMOV UR17, UR57 ;  /* 0x0000003900117c82 */ /* 0x000fe20008000000 */
[----:B------:R-:W-:Y:S01]  /*34c0*/  UMOV UR19, 0x40 ;  /* 0x0000004000137882 */ /* 0x000fe20000000000 */
[----:B------:R-:W-:Y:S01]  /*34d0*/  UMOV UR49, 0x40000040 ;  /* 0x4000004000317882 */ /* 0x000fe20000000000 */
        /* <DEDUP_REMOVED lines=9> */
[----:B------:R-:W-:Y:S01]  /*3570*/  HGMMA.64x8x16.F32.BF16 R44, gdesc[UR4], R44 ;  /* 0x00000000042c79f0 */ /* 0x000fe2000870182c */
[----:B------:R-:W-:Y:S01]  /*3580*/  UMOV UR6, UR8 ;  /* 0x0000000800067c82 */ /* 0x000fe20008000000 */
[----:B------:R-:W-:Y:S01]  /*3590*/  UMOV UR7, 0x40000000 ;  /* 0x4000000000077882 */ /* 0x000fe20000000000 */
[----:B------:R-:W-:Y:S01]  /*35a0*/  UMOV UR41, UR25 ;  /* 0x0000001900297c82 */ /* 0x000fe20008000000 */
[----:B------:R-:W-:Y:S01]  /*35b0*/  HGMMA.64x8x16.F32.BF16 R48, gdesc[UR4], R48 ;  /* 0x00000000043079f0 */ /* 0x000fe20008701830 */
[----:B------:R-:W-:Y:S01]  /*35c0*/  UMOV UR6, UR9 ;  /* 0x0000000900067c82 */ /* 0x000fe20008000000 */
[----:B------:R-:W-:Y:S01]  /*35d0*/  UMOV UR7, 0x40000000 ;  /* 0x4000000000077882 */ /* 0x000fe20000000000 */
        /* <DEDUP_REMOVED lines=19> */
[C---:B------:R-:W-:Y:S01]  /*3710*/  VIADD R10, R6.reuse, 0x204 ;  /* 0x00000204060a7836 */ /* 0x040fe20000000000 */
[----:B------:R-:W-:Y:S01]  /*3720*/  UMOV UR33, UR25 ;  /* 0x0000001900217c82 */ /* 0x000fe20008000000 */
[----:B------:R-:W-:Y:S01]  /*3730*/  UMOV UR35, 0x40 ;  /* 0x0000004000237882 */ /* 0x000fe20000000000 */
[----:B------:R-:W-:Y:S01]  /*3740*/  R2UR UR10, R9 ;  /* 0x00000000090a72ca */ /* 0x000fe200000e0000 */
[----:B------:R-:W-:Y:S01]  /*3750*/  VIADD R9, R6, 0x6 ;  /* 0x0000000606097836 */ /* 0x000fe20000000000 */
[----:B------:R-:W-:Y:S01]  /*3760*/  R2UR UR11, R10 ;  /* 0x000000000a0b72ca */ /* 0x000fe200000e0000 */
[----:B------:R-:W-:Y:S01]  /*3770*/  VIADD R10, R8, 0x6 ;  /* 0x00000006080a7836 */ /* 0x000fe20000000000 */
[----:B------:R-:W-:Y:S01]  /*3780*/  UMOV UR21, 0x40000040 ;  /* 0x4000004000157882 */ /* 0x000fe20000000000 */
[----:B------:R-:W-:Y:S01]  /*3790*/  IMAD R5, R4, 0x2800, R5 ;  /* 0x0000280004057824 */ /* 0x000fe200078e0205 */
[----:B------:R-:W-:-:S04]  /*37a0*/  UMOV UR23, 0x40 ;  /* 0x0000004000177882 */ /* 0x000fc80000000000 */
[----:B------:R-:W-:-:S04]  /*37b0*/  SHF.R.U32.HI R5, RZ, 0x4, R5 ;  /* 0x00000004ff057819 */ /* 0x000fc80000011605 */
[----:B------:R-:W-:Y:S01]  /*37c0*/  LOP3.LUT R5, R5, 0x3fff, RZ, 0xc0, !PT ;  /* 0x00003fff05057812 */ /* 0x000fe200078ec0ff */
[----:B------:R-:W-:Y:S01]  /*37d0*/  HGMMA.64x8x16.F32.BF16 R44, gdesc[UR4], R44 ;  /* 0x00000000042c79f0 */ /* 0x000fe2000870182c */
[----:B------:R-:W-:Y:S01]  /*37e0*/  UMOV UR6, UR8 ;  /* 0x0000000800067c82 */ /* 0x000fe20008000000 */
[----:B------:R-:W-:Y:S02]  /*37f0*/  UMOV UR7, 0x40000000 ;  /* 0x4000000000077882 */ /* 0x000fe40000000000 */
        /* <DEDUP_REMOVED lines=321> */
[----:B------:R-:W-:Y:S04]  /*4c10*/  HGMMA.64x8x16.F32.BF16 R44, gdesc[UR4], R44 ;  /* 0x00000000042c79f0 */ /* 0x000fe8000870182c */
        /* <DEDUP_REMOVED lines=24> */
[----:B------:R-:W-:Y:S04]  /*4da0*/  HGMMA.64x8x16.F32.BF16 R44, gdesc[UR4], R44 ;  /* 0x00000000042c79f0 */ /* 0x000fe8000870182c */
[----:B------:R-:W-:Y:S01]  /*4db0*/  UMOV UR6, UR8 ;  /* 0x0000000800067c82 */ /* 0x000fe20008000000 */
[----:B------:R-:W-:Y:S02]  /*4dc0*/  UMOV UR7, 0x40000000 ;  /* 0x4000000000077882 */ /* 0x000fe40000000000 */
[----:B------:R-:W-:Y:S01]  /*4dd0*/  HGMMA.64x8x16.F32.BF16 R48, gdesc[UR4], R48 ;  /* 0x00000000043079f0 */ /* 0x000fe20008701830 */
[----:B------:R-:W-:Y:S01]  /*4de0*/  UMOV UR6, UR9 ;  /* 0x0000000900067c82 */ /* 0x000fe20008000000 */
[----:B------:R-:W-:Y:S01]  /*4df0*/  UMOV UR7, 0x40000000 ;  /* 0x4000000000077882 */ /* 0x000fe20000000000 */
[----:B------:R-:W-:Y:S01]  /*4e00*/  UMOV UR9, UR15 ;  /* 0x0000000f00097c82 */ /* 0x000fe20008000000 */
[----:B------:R-:W-:Y:S01]  /*4e10*/  HGMMA.64x8x16.F32.BF16 R52, gdesc[UR4], R52 ;  /* 0x00000000043479f0 */ /* 0x000fe20008701834 */
[----:B------:R-:W-:Y:S01]  /*4e20*/  UMOV UR6, UR10 ;  /* 0x0000000a00067c82 */ /* 0x000fe20008000000 */
[----:B------:R-:W-:-:S02]  /*4e30*/  UMOV UR7, 0x40000000 ;  /* 0x4000000000077882 */ /* 0x000fc40000000000 */
[----:B------:R-:W-:Y:S01]  /*4e40*/  HGMMA.64x8x16.F32.BF16 R216, gdesc[UR4], R216 ;  /* 0x0000000004d879f0 */ /* 0x000fe200087018d8 */
[----:B------:R-:W-:Y:S01]  /*4e50*/  UMOV UR6, UR11 ;  /* 0x0000000b00067c82 */ /* 0x000fe20008000000 */
[----:B------:R-:W-:Y:S01]  /*4e60*/  UMOV UR7, 0x40000000 ;  /* 0x4000000000077882 */ /* 0x000fe20000000000 */
[----:B------:R-:W-:Y:S01]  /*4e70*/  UMOV UR11, UR19 ;  /* 0x00000013000b7c82 */ /* 0x000fe20008000000 */
[----:B------:R-:W-:Y:S01]  /*4e80*/  HGMMA.64x8x16.F32.BF16 R220, gdesc[UR4], R220, gsb0 ;  /* 0x0000000004dc79f0 */ /* 0x000fe200080018dc */
[----:B------:R-:W-:Y:S01]  /*4e90*/  ULDC UR4, c[0x0][0x744] ;  /* 0x0001d10000047ab9 */ /* 0x000fe20000000800 */
[----:B------:R-:W-:Y:S01]  /*4ea0*/  UMOV UR7, 0x40 ;  /* 0x0000004000077882 */ /* 0x000fe20000000000 */
[----:B------:R-:W-:Y:S02]  /*4eb0*/  WARPGROUP.DEPBAR.LE gsb0, 0x1 ;  /* 0x00008000000079c5 */ /* 0x000fe40000010100 */
[----:B--2---:R-:W-:Y:S02]  /*4ec0*/  FSEL R11, R28, -INF , P1 ;  /* 0xff8000001c0b7808 */ /* 0x004fe40000800000 */
[----:B------:R-:W-:-:S02]  /*4ed0*/  FSEL R29, R29, -INF , P2 ;  /* 0xff8000001d1d7808 */ /* 0x000fc40001000000 */
[----:B------:R-:W-:Y:S01]  /*4ee0*/  FSEL R9, R24, -INF , P5 ;  /* 0xff80000018097808 */ /* 0x000fe20002800000 */
[--C-:B----4-:R-:W-:Y:S01]  /*4ef0*/  FFMA.FTZ R8, R11, UR4, -R14.reuse ;  /* 0x000000040b087c23 */ /* 0x110fe2000801080e */
[----:B------:R-:W-:Y:S01]  /*4f00*/  FSEL R13, R32, -INF , P3 ;  /* 0xff800000200d7808 */ /* 0x000fe20001800000 */
[--C-:B------:R-:W-:Y:S01]  /*4f10*/  FFMA.FTZ R11, R29, UR4, -R14.reuse ;  /* 0x000000041d0b7c23 */ /* 0x100fe2000801080e */
[----:B------:R-:W-:Y:S01]  /*4f20*/  FSEL R26, R26, -INF , P5 ;  /* 0xff8000001a1a7808 */ /* 0x000fe20002800000 */
[--C-:B------:R-:W-:Y:S01]  /*4f30*/  FFMA.FTZ R9, R9, UR4, -R14.reuse ;  /* 0x0000000409097c23 */ /* 0x100fe2000801080e */
[----:B------:R-:W-:Y:S01]  /*4f40*/  FSEL R28, R30, -INF , P1 ;  /* 0xff8000001e1c7808 */ /* 0x000fe20000800000 */
[--C-:B------:R-:W-:Y:S01]  /*4f50*/  FFMA.FTZ R6, R13, UR4, -R14.reuse ;  /* 0x000000040d067c23 */ /* 0x100fe2000801080e */
[----:B------:R-:W-:Y:S01]  /*4f60*/  FSEL R25, R25, -INF , P6 ;  /* 0xff80000019197808 */ /* 0x000fe20003000000 */
[----:B------:R-:W-:Y:S01]  /*4f70*/  FFMA.FTZ R24, R26, UR4, -R15 ;  /* 0x000000041a187c23 */ /* 0x000fe2000801080f */
[C---:B------:R-:W-:Y:S01]  /*4f80*/  ISETP.GT.AND P5, PT, R2.reuse, 0x30, PT ;  /* 0x000000300200780c */ /* 0x040fe20003fa4270 */
[----:B------:R-:W1:Y:S01]  /*4f90*/  MUFU.EX2 R9, R9 ;  /* 0x0000000900097308 */ /* 0x000e620000000800 */
[----:B------:R-:W-:Y:S01]  /*4fa0*/  FSEL R22, R27, -INF , P6 ;  /* 0xff8000001b167808 */ /* 0x000fe20003000000 */
[----:B------:R-:W-:Y:S01]  /*4fb0*/  FFMA.FTZ R10, R25, UR4, -R14 ;  /* 0x00000004190a7c23 */ /* 0x000fe2000801080e */
[----:B------:R-:W-:-:S02]  /*4fc0*/  ISETP.GT.AND P1, PT, R2, 0x40, PT ;  /* 0x000000400200780c */ /* 0x000fc40003f24270 */
[----:B------:R-:W-:Y:S01]  /*4fd0*/  FSEL R32, R31, -INF , P2 ;  /* 0xff8000001f207808 */ /* 0x000fe20001000000 */
[--C-:B------:R-:W-:Y:S01]  /*4fe0*/  FFMA.FTZ R25, R22, UR4, -R15.reuse ;  /* 0x0000000416197c23 */ /* 0x100fe2000801080f */
[----:B------:R-:W-:Y:S01]  /*4ff0*/  ISETP.GT.AND P6, PT, R2, 0x31, PT ;  /* 0x000000310200780c */ /* 0x000fe20003fc4270 */
[--C-:B------:R-:W-:Y:S01]  /*5000*/  FFMA.FTZ R22, R28, UR4, -R15.reuse ;  /* 0x000000041c167c23 */ /* 0x100fe2000801080f */
[----:B------:R-:W-:Y:S01]  /*5010*/  ISETP.GT.AND P2, PT, R2, 0x41, PT ;  /* 0x000000410200780c */ /* 0x000fe20003f44270 */
[--C-:B------:R-:W-:Y:S01]  /*5020*/  FFMA.FTZ R27, R32, UR4, -R15.reuse ;  /* 0x00000004201b7c23 */ /* 0x100fe2000801080f */
[----:B------:R-:W-:Y:S01]  /*5030*/  FSEL R21, R36, -INF , P5 ;  /* 0xff80000024157808 */ /* 0x000fe20002800000 */
[----:B------:R-:W2:Y:S01]  /*5040*/  MUFU.EX2 R10, R10 ;  /* 0x0000000a000a7308 */ /* 0x000ea20000000800 */
[----:B------:R-:W-:Y:S02]  /*5050*/  FSEL R23, R40, -INF , P1 ;  /* 0xff80000028177808 */ /* 0x000fe40000800000 */
[----:B------:R-:W-:Y:S01]  /*5060*/  LEA R29, R228, UR60, 0x2 ;  /* 0x0000003ce41d7c11 */ /* 0x000fe2000f8e10ff */
[--C-:B------:R-:W-:Y:S01]  /*5070*/  FFMA.FTZ R12, R21, UR4, -R14.reuse ;  /* 0x00000004150c7c23 */ /* 0x100fe2000801080e */
[----:B------:R-:W-:Y:S01]  /*5080*/  FSEL R33, R33, -INF , P4 ;  /* 0xff80000021217808 */ /* 0x000fe20002000000 */
[--C-:B------:R-:W-:Y:S01]  /*5090*/  FFMA.FTZ R20, R23, UR4, -R14.reuse ;  /* 0x0000000417147c23 */ /* 0x100fe2000801080e */
[----:B------:R-:W-:Y:S01]  /*50a0*/  FSEL R37, R37, -INF , P6 ;  /* 0xff80000025257808 */ /* 0x000fe20003000000 */
[----:B------:R-:W3:Y:S01]  /*50b0*/  LDS R30, [R29+0x2c300] ;  /* 0x02c300001d1e7984 */ /* 0x000ee20000000800 */
[----:B------:R-:W-:Y:S01]  /*50c0*/  FSEL R41, R41, -INF , P2 ;  /* 0xff80000029297808 */ /* 0x000fe20001000000 */
[--C-:B------:R-:W-:Y:S01]  /*50d0*/  FFMA.FTZ R13, R33, UR4, -R14.reuse ;  /* 0x00000004210d7c23 */ /* 0x100fe2000801080e */
[----:B------:R-:W-:Y:S01]  /*50e0*/  FSEL R26, R35, -INF , P4 ;  /* 0xff800000231a7808 */ /* 0x000fe20002000000 */
[--C-:B------:R-:W-:Y:S01]  /*50f0*/  FFMA.FTZ R21, R37, UR4, -R14.reuse ;  /* 0x0000000425157c23 */ /* 0x100fe2000801080e */
[----:B------:R-:W-:Y:S01]  /*5100*/  FSEL R38, R38, -INF , P5 ;  /* 0xff80000026267808 */ /* 0x000fe20002800000 */
[----:B------:R-:W-:Y:S01]  /*5110*/  FFMA.FTZ R23, R41, UR4, -R14 ;  /* 0x0000000429177c23 */ /* 0x000fe2000801080e */
[----:B------:R-:W-:Y:S01]  /*5120*/  FSEL R40, R39, -INF , P6 ;  /* 0xff80000027287808 */ /* 0x000fe20003000000 */
[----:B------:R4:W5:Y:S01]  /*5130*/  LDS R14, [R29+0x2c320] ;  /* 0x02c320001d0e7984 */ /* 0x0009620000000800 */
[----:B------:R-:W-:Y:S01]  /*5140*/  FSEL R34, R34, -INF , P3 ;  /* 0xff80000022227808 */ /* 0x000fe20001800000 */
[--C-:B------:R-:W-:Y:S01]  /*5150*/  FFMA.FTZ R31, R26, UR4, -R15.reuse ;  /* 0x000000041a1f7c23 */ /* 0x100fe2000801080f */
[----:B------:R-:W-:Y:S01]  /*5160*/  FSEL R42, R42, -INF , P1 ;  /* 0xff8000002a2a7808 */ /* 0x000fe20000800000 */
[--C-:B------:R-:W-:Y:S01]  /*5170*/  FFMA.FTZ R38, R38, UR4, -R15.reuse ;  /* 0x0000000426267c23 */ /* 0x100fe2000801080f */
[----:B------:R-:W-:Y:S01]  /*5180*/  FSEL R28, R43, -INF , P2 ;  /* 0xff8000002b1c7808 */ /* 0x000fe20001000000 */
[----:B------:R-:W-:Y:S01]  /*5190*/  FFMA.FTZ R40, R40, UR4, -R15 ;  /* 0x0000000428287c23 */ /* 0x000fe2000801080f */
[----:B------:R-:W-:-:S02]  /*51a0*/  WARPGROUP.DEPBAR.LE gsb0, 0x0 ;  /* 0x00008000000079c5 */ /* 0x000fc40000010000 */
[--C-:B------:R-:W-:Y:S01]  /*51b0*/  FFMA.FTZ R39, R34, UR4, -R15.reuse ;  /* 0x0000000422277c23 */ /* 0x100fe2000801080f */
[--C-:B----4-:R-:W-:Y:S01]  /*51c0*/  FFMA.FTZ R29, R42, UR4, -R15.reuse ;  /* 0x000000042a1d7c23 */ /* 0x110fe2000801080f */
[----:B------:R-:W-:Y:S01]  /*51d0*/  FFMA.FTZ R28, R28, UR4, -R15 ;  /* 0x000000041c1c7c23 */ /* 0x000fe2000801080f */
[----:B------:R-:W4:Y:S01]  /*51e0*/  MUFU.EX2 R8, R8 ;  /* 0x0000000800087308 */ /* 0x000f220000000800 */
[----:B------:R-:W-:-:S04]  /*51f0*/  UIADD3 UR4, UR60, 0x2c500, URZ ;  /* 0x0002c5003c047890 */ /* 0x000fc8000fffe03f */
[----:B------:R-:W-:-:S03]  /*5200*/  USHF.R.U32.HI UR4, URZ, 0x4, UR4 ;  /* 0x000000043f047899 */ /* 0x000fc60008011604 */
[----:B------:R-:W-:Y:S01]  /*5210*/  MUFU.EX2 R24, R24 ;  /* 0x0000001800187308 */ /* 0x000fe20000000800 */
[----:B------:R-:W-:-:S04]  /*5220*/  ULOP3.LUT UR4, UR4, 0x3fff, URZ, 0xc0, !UPT ;  /* 0x00003fff04047892 */ /* 0x000fc8000f8ec03f */
[----:B------:R-:W-:-:S03]  /*5230*/  ULOP3.LUT UR4, UR4, 0x80000, URZ, 0xfc, !UPT ;  /* 0x0008000004047892 */ /* 0x000fc6000f8efc3f */
[----:B------:R-:W4:Y:S01]  /*5240*/  MUFU.EX2 R25, R25 ;  /* 0x0000001900197308 */ /* 0x000f220000000800 */
[----:B------:R-:W-:Y:S02]  /*5250*/  UIADD3 UR5, UR4, 0x80, URZ ;  /* 0x0000008004057890 */ /* 0x000fe4000fffe03f */
[----:B------:R-:W-:Y:S01]  /*5260*/  UIADD3 UR6, UR4, 0x100, URZ ;  /* 0x0000010004067890 */ /* 0x000fe2000fffe03f */
[--C-:B---3--:R-:W-:Y:S01]  /*5270*/  FADD.FTZ R44, R44, -R30.reuse ;  /* 0x8000001e2c2c7221 */ /* 0x108fe20000010000 */
[--C-:B------:R-:W-:Y:S01]  /*5280*/  FADD.FTZ R35, R48, -R30.reuse ;  /* 0x8000001e30237221 */ /* 0x100fe20000010000 */
[--C-:B------:R-:W-:Y:S01]  /*5290*/  FADD.FTZ R45, R45, -R30.reuse ;  /* 0x8000001e2d2d7221 */ /* 0x100fe20000010000 */
[--C-:B------:R-:W-:Y:S01]  /*52a0*/  FADD.FTZ R32, R49, -R30.reuse ;  /* 0x8000001e31207221 */ /* 0x100fe20000010000 */
[----:B------:R-:W3:Y:S01]  /*52b0*/  MUFU.EX2 R11, R11 ;  /* 0x0000000b000b7308 */ /* 0x000ee20000000800 */
[--C-:B------:R-:W-:Y:S01]  /*52c0*/  FADD.FTZ R36, R53, -R30.reuse ;  /* 0x8000001e35247221 */ /* 0x100fe20000010000 */
[--C-:B------:R-:W-:Y:S01]  /*52d0*/  FADD.FTZ R37, R216, -R30.reuse ;  /* 0x8000001ed8257221 */ /* 0x100fe20000010000 */
[----:B------:R-:W-:Y:S01]  /*52e0*/  FADD.FTZ R34, R217, -R30 ;  /* 0x8000001ed9227221 */ /* 0x000fe20000010000 */
[--C-:B-----5:R-:W-:Y:S01]  /*52f0*/  FADD.FTZ R49, R46, -R14.reuse ;  /* 0x8000000e2e317221 */ /* 0x120fe20000010000 */
[--C-:B------:R-:W-:Y:S01]  /*5300*/  FADD.FTZ R48, R47, -R14.reuse ;  /* 0x8000000e2f307221 */ /* 0x100fe20000010000 */
[--C-:B------:R-:W-:Y:S01]  /*5310*/  FADD.FTZ R53, R50, -R14.reuse ;  /* 0x8000000e32357221 */ /* 0x100fe20000010000 */
[--C-:B------:R-:W-:Y:S01]  /*5320*/  FADD.FTZ R50, R51, -R14.reuse ;  /* 0x8000000e33327221 */ /* 0x100fe20000010000 */
[----:B------:R-:W5:Y:S01]  /*5330*/  MUFU.EX2 R22, R22 ;  /* 0x0000001600167308 */ /* 0x000f620000000800 */
[--C-:B------:R-:W-:Y:S01]  /*5340*/  FADD.FTZ R47, R54, -R14.reuse ;  /* 0x8000000e362f7221 */ /* 0x100fe20000010000 */
[--C-:B------:R-:W-:Y:S01]  /*5350*/  FADD.FTZ R46, R55, -R14.reuse ;  /* 0x8000000e372e7221 */ /* 0x100fe20000010000 */
[--C-:B------:R-:W-:Y:S01]  /*5360*/  FADD.FTZ R43, R218, -R14.reuse ;  /* 0x8000000eda2b7221 */ /* 0x100fe20000010000 */
[--C-:B------:R-:W-:Y:S01]  /*5370*/  FADD.FTZ R219, R219, -R14.reuse ;  /* 0x8000000edbdb7221 */ /* 0x100fe20000010000 */
[--C-:B------:R-:W-:Y:S01]  /*5380*/  FADD.FTZ R222, R222, -R14.reuse ;  /* 0x8000000edede7221 */ /* 0x100fe20000010000 */
[----:B------:R-:W-:Y:S01]  /*5390*/  FADD.FTZ R223, R223, -R14 ;  /* 0x8000000edfdf7221 */ /* 0x000fe20000010000 */
[----:B-1----:R-:W-:Y:S01]  /*53a0*/  FMUL.FTZ R41, R9, R44 ;  /* 0x0000002c09297220 */ /* 0x002fe20000410000 */
[----:B------:R-:W1:Y:S01]  /*53b0*/  MUFU.EX2 R27, R27 ;  /* 0x0000001b001b7308 */ /* 0x000e620000000800 */
[----:B--2---:R-:W-:Y:S01]  /*53c0*/  F2FP.BF16.F32.PACK_AB R14, R10, R9 ;  /* 0x000000090a0e723e */ /* 0x004fe200000010ff */
[----:B----4-:R-:W-:Y:S01]  /*53d0*/  FMUL.FTZ R35, R8, R35 ;  /* 0x0000002308237220 */ /* 0x010fe20000410000 */
[----:B------:R-:W-:Y:S01]  /*53e0*/  F2FP.BF16.F32.PACK_AB R15, R25, R24 ;  /* 0x00000018190f723e */ /* 0x000fe200000010ff */
[----:B------:R-:W-:Y:S01]  /*53f0*/  BAR.SYNC.DEFER_BLOCKING 0x9, 0x100 ;  /* 0x0244000000007b1d */ /* 0x000fe20000010000 */
[----:B------:R-:W-:Y:S01]  /*5400*/  FMUL.FTZ R42, R10, R45 ;  /* 0x0000002d0a2a7220 */ /* 0x000fe20000410000 */
[C---:B---3--:R-:W-:Y:S01]  /*5410*/  FMUL.FTZ R32, R11.reuse, R32 ;  /* 0x000000200b207220 */ /* 0x048fe20000410000 */
[----:B------:R-:W-:Y:S01]  /*5420*/  F2FP.BF16.F32.PACK_AB R8, R11, R8 ;  /* 0x000000080b08723e */ /* 0x000fe200000010ff */
[----:B------:R-:W-:Y:S01]  /*5430*/  FADD.FTZ R33, R52, -R30 ;  /* 0x8000001e34217221 */ /* 0x000fe20000010000 */
[----:B------:R-:W-:Y:S01]  /*5440*/  IMAD R218, R4, 0x2000, R7 ;  /* 0x0000200004da7824 */ /* 0x000fe200078e0207 */
[----:B------:R-:W2:Y:S01]  /*5450*/  MUFU.EX2 R6, R6 ;  /* 0x0000000600067308 */ /* 0x000ea20000000800 */
[----:B------:R-:W-:Y:S01]  /*5460*/  FMUL.FTZ R24, R24, R49 ;  /* 0x0000003118187220 */ /* 0x000fe20000410000 */
[----:B------:R-:W-:Y:S01]  /*5470*/  FMUL.FTZ R25, R25, R48 ;  /* 0x0000003019197220 */ /* 0x000fe20000410000 */
[----:B-----5:R-:W-:Y:S01]  /*5480*/  FMUL.FTZ R53, R22, R53 ;  /* 0x0000003516357220 */ /* 0x020fe20000410000 */
[----:B------:R-:W-:Y:S01]  /*5490*/  F2FP.BF16.F32.PACK_AB R52, R32, R35 ;  /* 0x000000232034723e */ /* 0x000fe200000010ff */
[----:B------:R-:W-:Y:S01]  /*54a0*/  UMOV UR58, UR4 ;  /* 0x00000004003a7c82 */ /* 0x000fe20008000000 */
[----:B------:R-:W-:Y:S01]  /*54b0*/  UMOV UR14, UR5 ;  /* 0x00000005000e7c82 */ /* 0x000fe20008000000 */
[C---:B-1----:R-:W-:Y:S01]  /*54c0*/  F2FP.BF16.F32.PACK_AB R9, R27.reuse, R22 ;  /* 0x000000161b09723e */ /* 0x042fe200000010ff */
[----:B------:R-:W1:Y:S01]  /*54d0*/  MUFU.EX2 R13, R13 ;  /* 0x0000000d000d7308 */ /* 0x000e620000000800 */
[----:B------:R-:W-:Y:S01]  /*54e0*/  FMUL.FTZ R50, R27, R50 ;  /* 0x000000321b327220 */ /* 0x000fe20000410000 */
[----:B------:R-:W-:Y:S01]  /*54f0*/  UIADD3 UR5, UR4, 0x180, URZ ;  /* 0x0000018004057890 */ /* 0x000fe2000fffe03f */
[----:B------:R-:W-:Y:S01]  /*5500*/  MOV R7, UR58 ;  /* 0x0000003a00077c02 */ /* 0x000fe20008000f00 */
[----:B------:R-:W-:Y:S01]  /*5510*/  UMOV UR8, UR14 ;  /* 0x0000000e00087c82 */ /* 0x000fe20008000000 */
[----:B------:R-:W-:Y:S01]  /*5520*/  UIADD3 UR50, UR4, 0x10, URZ ;  /* 0x0000001004327890 */ /* 0x000fe2000fffe03f */
[----:B------:R-:W-:Y:S01]  /*5530*/  F2FP.BF16.F32.PACK_AB R53, R50, R53 ;  /* 0x000000353235723e */ /* 0x000fe200000010ff */
[----:B------:R-:W-:Y:S01]  /*5540*/  UIADD3 UR54, UR4, 0x190, URZ ;  /* 0x0000019004367890 */ /* 0x000fe2000fffe03f */
[----:B------:R-:W3:Y:S01]  /*5550*/  MUFU.EX2 R12, R12 ;  /* 0x0000000c000c7308 */ /* 0x000ee20000000800 */
[----:B--2---:R-:W-:Y:S01]  /*5560*/  FMUL.FTZ R33, R6, R33 ;  /* 0x0000002106217220 */ /* 0x004fe20000410000 */
[----:B------:R2:W-:Y:S01]  /*5570*/  STSM.16.M88.2 [R0+0x2c500], R14 ;  /* 0x02c5000e00007844 */ /* 0x0005e20000000100 */
[----:B------:R-:W-:Y:S01]  /*5580*/  UMOV UR18, UR5 ;  /* 0x0000000500127c82 */ /* 0x000fe20008000000 */
[----:B------:R-:W-:-:S02]  /*5590*/  UIADD3 UR5, UR4, 0x90, URZ ;  /* 0x0000009004057890 */ /* 0x000fc4000fffe03f */
[----:B------:R4:W-:Y:S01]  /*55a0*/  STSM.16.M88.2 [R0+0x2cd00], R8 ;  /* 0x02cd000800007844 */ /* 0x0009e20000000100 */
[----:B------:R-:W-:Y:S01]  /*55b0*/  UMOV UR10, UR18 ;  /* 0x00000012000a7c82 */ /* 0x000fe20008000000 */
[----:B------:R5:W4:Y:S01]  /*55c0*/  MUFU.EX2 R26, R39 ;  /* 0x00000027001a7308 */ /* 0x000b220000000800 */
[C---:B-1----:R-:W-:Y:S01]  /*55d0*/  FMUL.FTZ R36, R13.reuse, R36 ;  /* 0x000000240d247220 */ /* 0x042fe20000410000 */
[----:B------:R-:W-:Y:S01]  /*55e0*/  F2FP.BF16.F32.PACK_AB R10, R13, R6 ;  /* 0x000000060d0a723e */ /* 0x000fe200000010ff */
[----:B------:R-:W-:Y:S02]  /*55f0*/  UIADD3 UR46, UR4, 0x210, URZ ;  /* 0x00000210042e7890 */ /* 0x000fe4000fffe03f */
[----:B------:R-:W-:Y:S01]  /*5600*/  UIADD3 UR26, UR4, 0x20, URZ ;  /* 0x00000020041a7890 */ /* 0x000fe2000fffe03f */
[----:B--2---:R-:W-:Y:S01]  /*5610*/  F2FP.BF16.F32.PACK_AB R14, R42, R41 ;  /* 0x000000292a0e723e */ /* 0x004fe200000010ff */
[----:B------:R-:W-:Y:S01]  /*5620*/  UIADD3 UR30, UR4, 0xa0, URZ ;  /* 0x000000a0041e7890 */ /* 0x000fe2000fffe03f */
[----:B------:R-:W1:Y:S01]  /*5630*/  MUFU.EX2 R31, R31 ;  /* 0x0000001f001f7308 */ /* 0x000e620000000800 */
[--C-:B-----5:R-:W-:Y:S01]  /*5640*/  FADD.FTZ R39, R220, -R30.reuse ;  /* 0x8000001edc277221 */ /* 0x120fe20000010000 */
[----:B---3--:R-:W-:Y:S01]  /*5650*/  FMUL.FTZ R37, R12, R37 ;  /* 0x000000250c257220 */ /* 0x008fe20000410000 */
[----:B------:R-:W-:Y:S01]  /*5660*/  FADD.FTZ R30, R221, -R30 ;  /* 0x8000001edd1e7221 */ /* 0x000fe20000010000 */
[----:B------:R-:W-:Y:S01]  /*5670*/  F2FP.BF16.F32.PACK_AB R15, R25, R24 ;  /* 0x00000018190f723e */ /* 0x000fe200000010ff */
[----:B------:R-:W-:Y:S01]  /*5680*/  UIADD3 UR42, UR4, 0x120, URZ ;  /* 0x00000120042a7890 */ /* 0x000fe2000fffe03f */
[----:B----4-:R-:W-:Y:S01]  /*5690*/  F2FP.BF16.F32.PACK_AB R8, R36, R33 ;  /* 0x000000212408723e */ /* 0x010fe200000010ff */
[----:B------:R-:W-:Y:S01]  /*56a0*/  UIADD3 UR38, UR4, 0x1a0, URZ ;  /* 0x000001a004267890 */ /* 0x000fe2000fffe03f */
[----:B------:R-:W2:Y:S01]  /*56b0*/  MUFU.EX2 R21, R21 ;  /* 0x0000001500157308 */ /* 0x000ea20000000800 */
[----:B------:R-:W-:Y:S01]  /*56c0*/  FMUL.FTZ R47, R26, R47 ;  /* 0x0000002f1a2f7220 */ /* 0x000fe20000410000 */
[----:B------:R-:W-:-:S02]  /*56d0*/  UIADD3 UR34, UR4, 0x220, URZ ;  /* 0x0000022004227890 */ /* 0x000fc4000fffe03f */
[----:B------:R-:W-:-:S04]  /*56e0*/  UIADD3 UR22, UR4, 0x30, URZ ;  /* 0x0000003004167890 */ /* 0x000fc8000fffe03f */
[----:B------:R-:W3:Y:S01]  /*56f0*/  MUFU.EX2 R20, R20 ;  /* 0x0000001400147308 */ /* 0x000ee20000000800 */
[C---:B-1----:R-:W-:Y:S01]  /*5700*/  F2FP.BF16.F32.PACK_AB R11, R31.reuse, R26 ;  /* 0x0000001a1f0b723e */ /* 0x042fe200000010ff */
[----:B------:R-:W-:-:S04]  /*5710*/  FMUL.FTZ R46, R31, R46 ;  /* 0x0000002e1f2e7220 */ /* 0x000fc80000410000 */
[----:B------:R-:W-:Y:S01]  /*5720*/  STSM.16.M88.2 [R0+0x2d500], R10 ;  /* 0x02d5000a00007844 */ /* 0x000fe20000000100 */
[----:B------:R-:W-:Y:S01]  /*5730*/  F2FP.BF16.F32.PACK_AB R9, R46, R47 ;  /* 0x0000002f2e09723e */ /* 0x000fe200000010ff */
[----:B------:R-:W1:Y:S01]  /*5740*/  MUFU.EX2 R38, R38 ;  /* 0x0000002600267308 */ /* 0x000e620000000800 */
[C---:B--2---:R-:W-:Y:S01]  /*5750*/  FMUL.FTZ R34, R21.reuse, R34 ;  /* 0x0000002215227220 */ /* 0x044fe20000410000 */
[----:B------:R-:W-:-:S04]  /*5760*/  F2FP.BF16.F32.PACK_AB R12, R21, R12 ;  /* 0x0000000c150c723e */ /* 0x000fc800000010ff */
[----:B------:R-:W-:Y:S02]  /*5770*/  F2FP.BF16.F32.PACK_AB R34, R34, R37 ;  /* 0x000000252222723e */ /* 0x000fe400000010ff */
[----:B------:R-:W2:Y:S01]  /*5780*/  MUFU.EX2 R40, R40 ;  /* 0x0000002800287308 */ /* 0x000ea20000000800 */
[----:B---3--:R-:W-:-:S07]  /*5790*/  FMUL.FTZ R39, R20, R39 ;  /* 0x0000002714277220 */ /* 0x008fce0000410000 */
[----:B------:R-:W3:Y:S01]  /*57a0*/  MUFU.EX2 R23, R23 ;  /* 0x0000001700177308 */ /* 0x000ee20000000800 */
[----:B-1----:R-:W-:-:S07]  /*57b0*/  FMUL.FTZ R43, R38, R43 ;  /* 0x0000002b262b7220 */ /* 0x002fce0000410000 */
[----:B------:R-:W1:Y:S01]  /*57c0*/  MUFU.EX2 R29, R29 ;  /* 0x0000001d001d7308 */ /* 0x000e620000000800 */
[C---:B--2---:R-:W-:Y:S01]  /*57d0*/  F2FP.BF16.F32.PACK_AB R13, R40.reuse, R38 ;  /* 0x00000026280d723e */ /* 0x044fe200000010ff */
[----:B------:R-:W-:Y:S01]  /*57e0*/  FMUL.FTZ R6, R40, R219 ;  /* 0x000000db28067220 */ /* 0x000fe20000410000 */
[----:B------:R-:W-:-:S03]  /*57f0*/  SHF.R.U32.HI R219, RZ, 0x4, R218 ;  /* 0x00000004ffdb7819 */ /* 0x000fc600000116da */
[----:B------:R2:W-:Y:S01]  /*5800*/  STSM.16.M88.2 [R0+0x2dd00], R12 ;  /* 0x02dd000c00007844 */ /* 0x0005e20000000100 */
[----:B------:R-:W-:Y:S01]  /*5810*/  LOP3.LUT R219, R219, 0x3fff, RZ, 0xc0, !PT ;  /* 0x00003fffdbdb7812 */ /* 0x000fe200078ec0ff */
[----:B------:R-:W4:Y:S01]  /*5820*/  MUFU.EX2 R28, R28 ;  /* 0x0000001c001c7308 */ /* 0x000f220000000800 */
[C---:B---3--:R-:W-:Y:S01]  /*5830*/  F2FP.BF16.F32.PACK_AB R20, R23.reuse, R20 ;  /* 0x000000141714723e */ /* 0x048fe200000010ff */
[----:B------:R-:W-:Y:S01]  /*5840*/  FMUL.FTZ R30, R23, R30 ;  /* 0x0000001e171e7220 */ /* 0x000fe20000410000 */
[----:B------:R-:W-:Y:S02]  /*5850*/  R2UR UR56, R219 ;  /* 0x00000000db3872ca */ /* 0x000fe400000e0000 */
[----:B------:R-:W-:Y:S02]  /*5860*/  F2FP.BF16.F32.PACK_AB R35, R6, R43 ;  /* 0x0000002b0623723e */ /* 0x000fe400000010ff */
[----:B------:R-:W-:Y:S01]  /*5870*/  F2FP.BF16.F32.PACK_AB R30, R30, R39 ;  /* 0x000000271e1e723e */ /* 0x000fe200000010ff */
[----:B-1----:R-:W-:Y:S01]  /*5880*/  FMUL.FTZ R222, R29, R222 ;  /* 0x000000de1dde7220 */ /* 0x002fe20000410000 */
[----:B--2---:R-:W-:Y:S01]  /*5890*/  VIADD R12, R219, 0x100 ;  /* 0x00000100db0c7836 */ /* 0x004fe20000000000 */
[----:B------:R-:W-:-:S04]  /*58a0*/  MOV R6, UR59 ;  /* 0x0000003b00067c02 */ /* 0x000fc80008000f00 */
[----:B------:R-:W-:Y:S02]  /*58b0*/  R2UR UR24, R12 ;  /* 0x000000000c1872ca */ /* 0x000fe400000e0000 */
[----:B------:R-:W-:Y:S01]  /*58c0*/  UMOV UR12, UR56 ;  /* 0x00000038000c7c82 */ /* 0x000fe20008000000 */
[C---:B----4-:R-:W-:Y:S01]  /*58d0*/  F2FP.BF16.F32.PACK_AB R21, R28.reuse, R29 ;  /* 0x0000001d1c15723e */ /* 0x050fe200000010ff */
[----:B------:R-:W-:Y:S01]  /*58e0*/  FMUL.FTZ R223, R28, R223 ;  /* 0x000000df1cdf7220 */ /* 0x000fe20000410000 */
[----:B------:R-:W-:Y:S01]  /*58f0*/  UMOV UR16, UR56 ;  /* 0x0000003800107c82 */ /* 0x000fe20008000000 */
[----:B------:R-:W-:Y:S02]  /*5900*/  VIADD R12, R219, 0x180 ;  /* 0x00000180db0c7836 */ /* 0x000fe40000000000 */
[----:B------:R-:W-:Y:S01]  /*5910*/  STSM.16.M88.2 [R0+0x2e500], R20 ;  /* 0x02e5001400007844 */ /* 0x000fe20000000100 */
[----:B------:R-:W-:Y:S02]  /*5920*/  F2FP.BF16.F32.PACK_AB R31, R223, R222 ;  /* 0x000000dedf1f723e */ /* 0x000fe400000010ff */
[----:B------:R-:W-:Y:S01]  /*5930*/  R2UR UR20, R12 ;  /* 0x000000000c1472ca */ /* 0x000fe200000e0000 */
[----:B------:R1:W-:Y:S06]  /*5940*/  MEMBAR.ALL.CTA ;  /* 0x0000000000007992 */ /* 0x0003ec0000008000 */
[----:B-1----:R-:W1:Y:S01]  /*5950*/  FENCE.VIEW.ASYNC.S ;  /* 0x00000000000073c6 */ /* 0x002e620000000000 */
[----:B------:R-:W-:Y:S01]  /*5960*/  VIADD R12, R5, 0x80 ;  /* 0x00000080050c7836 */ /* 0x000fe20000000000 */
[----:B------:R-:W-:Y:S01]  /*5970*/  UMOV UR28, UR24 ;  /* 0x00000018001c7c82 */ /* 0x000fe20008000000 */
[----:B------:R-:W-:Y:S01]  /*5980*/  UMOV UR40, UR24 ;  /* 0x0000001800287c82 */ /* 0x000fe20008000000 */
[----:B------:R-:W-:Y:S01]  /*5990*/  UMOV UR36, UR24 ;  /* 0x0000001800247c82 */ /* 0x000fe20008000000 */
[----:B------:R-:W-:Y:S01]  /*59a0*/  UMOV UR32, UR24 ;  /* 0x0000001800207c82 */ /* 0x000fe20008000000 */
[----:B-1----:R-:W-:Y:S06]  /*59b0*/  BAR.SYNC.DEFER_BLOCKING 0x9, 0x100 ;  /* 0x0244000000007b1d */ /* 0x002fec0000010000 */
[----:B------:R-:W-:Y:S04]  /*59c0*/  STSM.16.M88.2 [R0+0x2ed00], R14 ;  /* 0x02ed000e00007844 */ /* 0x000fe80000000100 */
[----:B------:R-:W-:Y:S04]  /*59d0*/  STSM.16.M88.2 [R0+0x2f500], R52 ;  /* 0x02f5003400007844 */ /* 0x000fe80000000100 */
[----:B------:R1:W-:Y:S04]  /*59e0*/  STSM.16.M88.2 [R0+0x2fd00], R8 ;  /* 0x02fd000800007844 */ /* 0x0003e80000000100 */
[----:B------:R-:W-:Y:S04]  /*59f0*/  STSM.16.M88.2 [R0+0x30500], R34 ;  /* 0x0305002200007844 */ /* 0x000fe80000000100 */
[----:B------:R2:W-:Y:S01]  /*5a00*/  STSM.16.M88.2 [R0+0x30d00], R30 ;  /* 0x030d001e00007844 */ /* 0x0005e20000000100 */
[----:B------:R-:W-:Y:S01]  /*5a10*/  WARPGROUP.ARRIVE ;  /* 0x00000000000079c5 */ /* 0x000fe20000000000 */
[----:B-1----:R-:W-:-:S05]  /*5a20*/  VIADD R8, R219, 0x80 ;  /* 0x00000080db087836 */ /* 0x002fca0000000000 */
[----:B------:R-:W-:Y:S01]  /*5a30*/  HGMMA.64x16x16.F32.BF16 R56, gdesc[UR56].tnspA.tnspB, R56 ;  /* 0x60200000383879f0 */ /* 0x000fe20008701838 */
[----:B------:R-:W-:-:S03]  /*5a40*/  R2UR UR48, R8 ;  /* 0x00000000083072ca */ /* 0x000fc600000e0000 */
[----:B------:R-:W-:Y:S01]  /*5a50*/  HGMMA.64x16x16.F32.BF16 R64, gdesc[UR12].tnspA.tnspB, R64 ;  /* 0x602000000c4079f0 */ /* 0x000fe20008701840 */
[----:B------:R-:W-:Y:S01]  /*5a60*/  UMOV UR14, UR6 ;  /* 0x00000006000e7c82 */ /* 0x000fe20008000000 */
[----:B------:R-:W-:Y:S01]  /*5a70*/  UIADD3 UR6, UR4, 0x200, URZ ;  /* 0x0000020004067890 */ /* 0x000fe2000fffe03f */
[----:B------:R-:W-:Y:S01]  /*5a80*/  UMOV UR12, UR56 ;  /* 0x00000038000c7c82 */ /* 0x000fe20008000000 */
[----:B------:R-:W-:Y:S01]  /*5a90*/  UMOV UR13, UR57 ;  /* 0x00000039000d7c82 */ /* 0x000fe20008000000 */
[----:B------:R-:W-:Y:S02]  /*5aa0*/  UMOV UR15, 0x40 ;  /* 0x00000040000f7882 */ /* 0x000fe40000000000 */
[----:B------:R-:W-:Y:S01]  /*5ab0*/  HGMMA.64x16x16.F32.BF16 R72, gdesc[UR12].tnspA.tnspB, R72 ;  /* 0x602000000c4879f0 */ /* 0x000fe20008701848 */
[----:B------:R-:W-:Y:S01]  /*5ac0*/  UMOV UR12, UR14 ;  /* 0x0000000e000c7c82 */ /* 0x000fe20008000000 */
[----:B------:R-:W-:Y:S01]  /*5ad0*/  UMOV UR13, UR15 ;  /* 0x0000000f000d7c82 */ /* 0x000fe20008000000 */
[----:B------:R-:W-:Y:S01]  /*5ae0*/  UMOV UR52, UR48 ;  /* 0x0000003000347c82 */ /* 0x000fe20008000000 */
[----:B------:R-:W-:Y:S01]  /*5af0*/  HGMMA.64x16x16.F32.BF16 R80, gdesc[UR16].tnspA.tnspB, R80 ;  /* 0x60200000105079f0 */ /* 0x000fe20008701850 */
[----:B------:R-:W-:Y:S01]  /*5b00*/  UMOV UR16, UR56 ;  /* 0x0000003800107c82 */ /* 0x000fe20008000000 */
[----:B------:R-:W-:Y:S01]  /*5b10*/  UMOV UR17, UR57 ;  /* 0x0000003900117c82 */ /* 0x000fe20008000000 */
[----:B------:R-:W-:Y:S01]  /*5b20*/  UMOV UR18, UR6 ;  /* 0x0000000600127c82 */ /* 0x000fe20008000000 */
[----:B------:R-:W-:Y:S01]  /*5b30*/  UMOV UR19, 0x40 ;  /* 0x0000004000137882 */ /* 0x000fe20000000000 */
[----:B------:R-:W-:Y:S01]  /*5b40*/  UIADD3 UR6, UR4, 0x110, URZ ;  /* 0x0000011004067890 */ /* 0x000fe2000fffe03f */
[----:B------:R-:W-:Y:S01]  /*5b50*/  HGMMA.64x16x16.F32.BF16 R88, gdesc[UR16].tnspA.tnspB, R88 ;  /* 0x60200000105879f0 */ /* 0x000fe20008701858 */
[----:B------:R-:W-:Y:S01]  /*5b60*/  UMOV UR14, UR18 ;  /* 0x00000012000e7c82 */ /* 0x000fe20008000000 */
[----:B------:R-:W-:Y:S01]  /*5b70*/  UMOV UR15, UR19 ;  /* 0x00000013000f7c82 */ /* 0x000fe20008000000 */
[----:B------:R-:W-:Y:S01]  /*5b80*/  UMOV UR16, UR48 ;  /* 0x0000003000107c82 */ /* 0x000fe20008000000 */
[----:B------:R-:W-:Y:S01]  /*5b90*/  UMOV UR17, UR49 ;  /* 0x0000003100117c82 */ /* 0x000fe20008000000 */
[----:B------:R-:W-:Y:S01]  /*5ba0*/  UMOV UR18, UR5 ;  /* 0x0000000500127c82 */ /* 0x000fe20008000000 */
[----:B------:R-:W-:Y:S01]  /*5bb0*/  UMOV UR19, 0x40 ;  /* 0x0000004000137882 */ /* 0x000fe20000000000 */
[----:B------:R-:W-:Y:S01]  /*5bc0*/  UMOV UR56, UR18 ;  /* 0x0000001200387c82 */ /* 0x000fe20008000000 */
[----:B------:R-:W-:Y:S01]  /*5bd0*/  UMOV UR57, UR19 ;  /* 0x0000001300397c82 */ /* 0x000fe20008000000 */
[----:B------:R-:W-:Y:S01]  /*5be0*/  UMOV UR44, UR48 ;  /* 0x00000030002c7c82 */ /* 0x000fe20008000000 */
[----:B------:R-:W-:Y:S01]  /*5bf0*/  MOV R221, UR56 ;  /* 0x0000003800dd7c02 */ /* 0x000fe20008000f00 */
[----:B------:R-:W-:Y:S01]  /*5c00*/  UMOV UR56, UR12 ;  /* 0x0000000c00387c82 */ /* 0x000fe20008000000 */
[----:B------:R-:W-:Y:S01]  /*5c10*/  UIADD3 UR5, UR60, 0x2ed00, URZ ;  /* 0x0002ed003c057890 */ /* 0x000fe2000fffe03f */
[----:B------:R-:W-:Y:S01]  /*5c20*/  MOV R11, UR56 ;  /* 0x00000038000b7c02 */ /* 0x000fe20008000f00 */
[----:B------:R-:W-:Y:S01]  /*5c30*/  UMOV UR12, UR20 ;  /* 0x00000014000c7c82 */ /* 0x000fe20008000000 */
[----:B------:R-:W-:Y:S01]  /*5c40*/  MOV R220, UR57 ;  /* 0x0000003900dc7c02 */ /* 0x000fe20008000f00 */
[----:B------:R-:W-:Y:S01]  /*5c50*/  USHF.R.U32.HI UR5, URZ, 0x4, UR5 ;  /* 0x000000043f057899 */ /* 0x000fe20008011605 */
[----:B------:R-:W-:Y:S01]  /*5c60*/  UMOV UR57, UR13 ;  /* 0x0000000d00397c82 */ /* 0x000fe20008000000 */
[----:B------:R-:W-:Y:S01]  /*5c70*/  UMOV UR13, UR21 ;  /* 0x00000015000d7c82 */ /* 0x000fe20008000000 */
[----:B------:R-:W-:Y:S01]  /*5c80*/  MOV R10, UR57 ;  /* 0x00000039000a7c02 */ /* 0x000fe20008000f00 */
[----:B------:R-:W-:Y:S01]  /*5c90*/  UMOV UR57, 0x40000040 ;  /* 0x4000004000397882 */ /* 0x000fe20000000000 */
[----:B------:R-:W-:Y:S04]  /*5ca0*/  HGMMA.64x16x16.F32.BF16 R56, gdesc[UR48].tnspA.tnspB, R56 ;  /* 0x60200000303879f0 */ /* 0x000fe80008701838 */
[----:B------:R-:W-:Y:S01]  /*5cb0*/  HGMMA.64x16x16.F32.BF16 R64, gdesc[UR16].tnspA.tnspB, R64 ;  /* 0x60200000104079f0 */ /* 0x000fe20008701840 */
[----:B------:R-:W-:Y:S01]  /*5cc0*/  UMOV UR16, UR48 ;  /* 0x0000003000107c82 */ /* 0x000fe20008000000 */
[----:B------:R-:W-:Y:S01]  /*5cd0*/  UMOV UR17, UR49 ;  /* 0x0000003100117c82 */ /* 0x000fe20008000000 */
[----:B------:R-:W-:Y:S01]  /*5ce0*/  UMOV UR18, UR6 ;  /* 0x0000000600127c82 */ /* 0x000fe20008000000 */
[----:B------:R-:W-:Y:S01]  /*5cf0*/  UMOV UR19, 0x40 ;  /* 0x0000004000137882 */ /* 0x000fe20000000000 */
[----:B------:R-:W-:Y:S01]  /*5d00*/  R2UR UR6, R5 ;  /* 0x00000000050672ca */ /* 0x000fe200000e0000 */
[----:B------:R-:W-:Y:S01]  /*5d10*/  UMOV UR58, UR18 ;  /* 0x00000012003a7c82 */ /* 0x000fe20008000000 */
[----:B------:R-:W-:Y:S01]  /*5d20*/  UMOV UR59, UR19 ;  /* 0x00000013003b7c82 */ /* 0x000fe20008000000 */
[----:B------:R-:W-:Y:S01]  /*5d30*/  HGMMA.64x16x16.F32.BF16 R72, gdesc[UR16].tnspA.tnspB, R72 ;  /* 0x60200000104879f0 */ /* 0x000fe20008701848 */
[----:B------:R-:W-:Y:S01]  /*5d40*/  MOV R217, UR58 ;  /* 0x0000003a00d97c02 */ /* 0x000fe20008000f00 */
[----:B------:R-:W-:Y:S01]  /*5d50*/  UMOV UR58, UR14 ;  /* 0x0000000e003a7c82 */ /* 0x000fe20008000000 */
[----:B------:R-:W-:Y:S01]  /*5d60*/  UIADD3 UR14, UR4, 0xb0, URZ ;  /* 0x000000b0040e7890 */ /* 0x000fe2000fffe03f */
[----:B------:R-:W-:Y:S01]  /*5d70*/  HGMMA.64x16x16.F32.BF16 R80, gdesc[UR52].tnspA.tnspB, R80 ;  /* 0x60200000345079f0 */ /* 0x000fe20008701850 */
[----:B------:R-:W-:Y:S01]  /*5d80*/  MOV R23, UR58 ;  /* 0x0000003a00177c02 */ /* 0x000fe20008000f00 */
[----:B------:R-:W-:Y:S01]  /*5d90*/  UMOV UR58, UR10 ;  /* 0x0000000a003a7c82 */ /* 0x000fe20008000000 */
[----:B------:R-:W-:Y:S01]  /*5da0*/  UIADD3 UR10, UR4, 0x130, URZ ;  /* 0x00000130040a7890 */ /* 0x000fe2000fffe03f */
[----:B------:R-:W-:Y:S01]  /*5db0*/  MOV R216, UR59 ;  /* 0x0000003b00d87c02 */ /* 0x000fe20008000f00 */
[----:B------:R-:W-:Y:S01]  /*5dc0*/  UIADD3 UR18, UR4, 0x1b0, URZ ;  /* 0x000001b004127890 */ /* 0x000fe2000fffe03f */
[----:B------:R-:W-:Y:S01]  /*5dd0*/  HGMMA.64x16x16.F32.BF16 R88, gdesc[UR44].tnspA.tnspB, R88 ;  /* 0x602000002c5879f0 */ /* 0x000fe20008701858 */
[----:B------:R-:W-:Y:S01]  /*5de0*/  UMOV UR56, UR6 ;  /* 0x0000000600387c82 */ /* 0x000fe20008000000 */
[----:B------:R-:W-:Y:S01]  /*5df0*/  UIADD3 UR6, UR4, 0x230, URZ ;  /* 0x0000023004067890 */ /* 0x000fe2000fffe03f */
[----:B------:R-:W-:Y:S01]  /*5e00*/  MOV R9, UR58 ;  /* 0x0000003a00097c02 */ /* 0x000fe20008000f00 */
[----:B------:R-:W-:Y:S01]  /*5e10*/  UMOV UR59, UR15 ;  /* 0x0000000f003b7c82 */ /* 0x000fe20008000000 */
[----:B------:R-:W-:Y:S01]  /*5e20*/  UMOV UR52, UR8 ;  /* 0x0000000800347c82 */ /* 0x000fe20008000000 */
[----:B------:R-:W-:Y:S01]  /*5e30*/  MOV R22, UR59 ;  /* 0x0000003b00167c02 */ /* 0x000fe20008000f00 */
        /* <DEDUP_REMOVED lines=8> */
[----:B------:R-:W-:Y:S01]  /*5ec0*/  UMOV UR19, 0x40 ;  /* 0x0000004000137882 */ /* 0x000fe20000000000 */
[----:B------:R-:W-:Y:S01]  /*5ed0*/  UMOV UR4, UR20 ;  /* 0x0000001400047c82 */ /* 0x000fe20008000000 */
[----:B------:R-:W-:Y:S01]  /*5ee0*/  MOV R8, UR59 ;  /* 0x0000003b00087c02 */ /* 0x000fe20008000f00 */
[----:B------:R-:W-:-:S02]  /*5ef0*/  UMOV UR59, 0x8 ;  /* 0x00000008003b7882 */ /* 0x000fc40000000000 */
[----:B------:R-:W-:Y:S01]  /*5f00*/  IMAD.U32 R21, RZ, RZ, UR59 ;  /* 0x0000003bff157e24 */ /* 0x000fe2000f8e00ff */
[----:B------:R-:W-:Y:S01]  /*5f10*/  HGMMA.64x16x16.F32.BF16 R56, gdesc[UR24].tnspA.tnspB, R56 ;  /* 0x60200000183879f0 */ /* 0x000fe20008701838 */
[----:B------:R-:W-:-:S03]  /*5f20*/  UMOV UR25, 0x40000040 ;  /* 0x4000004000197882 */ /* 0x000fc60000000000 */
[----:B------:R-:W-:Y:S04]  /*5f30*/  HGMMA.64x16x16.F32.BF16 R64, gdesc[UR28].tnspA.tnspB, R64 ;  /* 0x602000001c4079f0 */ /* 0x000fe80008701840 */
[----:B------:R-:W-:Y:S04]  /*5f40*/  HGMMA.64x16x16.F32.BF16 R72, gdesc[UR40].tnspA.tnspB, R72 ;  /* 0x60200000284879f0 */ /* 0x000fe80008701848 */
[----:B------:R-:W-:Y:S01]  /*5f50*/  HGMMA.64x16x16.F32.BF16 R80, gdesc[UR36].tnspA.tnspB, R80 ;  /* 0x60200000245079f0 */ /* 0x000fe20008701850 */
[----:B------:R-:W-:Y:S01]  /*5f60*/  UMOV UR36, UR52 ;  /* 0x0000003400247c82 */ /* 0x000fe20008000000 */
[----:B------:R-:W-:-:S02]  /*5f70*/  UMOV UR37, UR53 ;  /* 0x0000003500257c82 */ /* 0x000fc40008000000 */
[----:B------:R-:W-:Y:S01]  /*5f80*/  HGMMA.64x16x16.F32.BF16 R88, gdesc[UR32].tnspA.tnspB, R88 ;  /* 0x60200000205879f0 */ /* 0x000fe20008701858 */
[----:B------:R-:W-:-:S03]  /*5f90*/  ULOP3.LUT UR32, UR5, 0x3fff, URZ, 0xc0, !UPT ;  /* 0x00003fff05207892 */ /* 0x000fc6000f8ec03f */
[----:B------:R-:W-:Y:S01]  /*5fa0*/  UMOV UR5, UR21 ;  /* 0x0000001500057c82 */ /* 0x000fe20008000000 */
[----:B------:R-:W-:-:S07]  /*5fb0*/  ULOP3.LUT UR24, UR32, 0x400000, URZ, 0xfc, !UPT ;  /* 0x0040000020187892 */ /* 0x000fce000f8efc3f */
[----:B------:R-:W-:Y:S02]  /*5fc0*/  UMOV UR58, UR24 ;  /* 0x00000018003a7c82 */ /* 0x000fe40008000000 */
[----:B------:R-:W-:Y:S01]  /*5fd0*/  IMAD.U32 R20, RZ, RZ, UR58 ;  /* 0x0000003aff147e24 */ /* 0x000fe2000f8e00ff */
[----:B------:R-:W-:Y:S01]  /*5fe0*/  HGMMA.64x16x16.F32.BF16 R56, gdesc[UR20].tnspA.tnspB, R56 ;  /* 0x60200000143879f0 */ /* 0x000fe20008701838 */
[----:B------:R-:W-:Y:S01]  /*5ff0*/  VIADD R218, R218, 0xffff0000 ;  /* 0xffff0000dada7836 */ /* 0x000fe20000000000 */
[----:B------:R-:W-:Y:S02]  /*6000*/  UMOV UR21, 0x40000040 ;  /* 0x4000004000157882 */ /* 0x000fe40000000000 */
[----:B------:R-:W-:Y:S01]  /*6010*/  HGMMA.64x16x16.F32.BF16 R64, gdesc[UR12].tnspA.tnspB, R64 ;  /* 0x602000000c4079f0 */ /* 0x000fe20008701840 */
[----:B------:R-:W-:-:S03]  /*6020*/  UMOV UR13, UR21 ;  /* 0x00000015000d7c82 */ /* 0x000fc60008000000 */
[----:B------:R-:W-:Y:S01]  /*6030*/  HGMMA.64x16x16.F32.BF16 R72, gdesc[UR8].tnspA.tnspB, R72 ;  /* 0x60200000084879f0 */ /* 0x000fe20008701848 */
[----:B------:R-:W-:Y:S01]  /*6040*/  S2UR UR8, SR_CTAID.Z ;  /* 0x00000000000879c3 */ /* 0x000fe20000002700 */
[----:B------:R-:W-:Y:S01]  /*6050*/  SHF.R.U32.HI R218, RZ, 0x4, R218 ;  /* 0x00000004ffda7819 */ /* 0x000fe200000116da */
[----:B------:R-:W-:Y:S01]  /*6060*/  UMOV UR9, UR21 ;  /* 0x0000001500097c82 */ /* 0x000fe20008000000 */
[----:B------:R-:W-:Y:S01]  /*6070*/  HGMMA.64x16x16.F32.BF16 R80, gdesc[UR16].tnspA.tnspB, R80 ;  /* 0x60200000105079f0 */ /* 0x000fe20008701850 */
[----:B------:R-:W-:-:S03]  /*6080*/  UMOV UR17, UR21 ;  /* 0x0000001500117c82 */ /* 0x000fc60008000000 */
[----:B------:R-:W-:Y:S01]  /*6090*/  HGMMA.64x16x16.F32.BF16 R88, gdesc[UR4].tnspA.tnspB, R88, gsb0 ;  /* 0x60200000045879f0 */ /* 0x000fe20008001858 */
[----:B------:R1:W-:Y:S06]  /*60a0*/  MEMBAR.ALL.CTA ;  /* 0x0000000000007992 */ /* 0x0003ec0000008000 */
[----:B-1----:R-:W1:Y:S01]  /*60b0*/  FENCE.VIEW.ASYNC.S ;  /* 0x00000000000073c6 */ /* 0x002e620000000000 */
[----:B------:R-:W-:Y:S01]  /*60c0*/  R2UR UR5, R12 ;  /* 0x000000000c0572ca */ /* 0x000fe200000e0000 */
[----:B------:R-:W-:Y:S01]  /*60d0*/  UIADD3 UR4, UR24, 0x80, URZ ;  /* 0x0000008018047890 */ /* 0x000fe2000fffe03f */
[----:B-1----:R-:W-:Y:S06]  /*60e0*/  BAR.SYNC.DEFER_BLOCKING 0x9, 0x100 ;  /* 0x0244000000007b1d */ /* 0x002fec0000010000 */
[----:B--2---:R-:W-:-:S06]  /*60f0*/  WARPGROUP.ARRIVE ;  /* 0x00000000000079c5 */ /* 0x004fcc0000000000 */
[----:B------:R-:W-:Y:S01]  /*6100*/  HGMMA.64x64x16.F32.BF16 R24, gdesc[UR56].tnspA, RZ, !UPT ;  /* 0x20e00000381879f0 */ /* 0x000fe2000c7018ff */
[----:B------:R-:W-:Y:S01]  /*6110*/  UMOV UR56, UR5 ;  /* 0x0000000500387c82 */ /* 0x000fe20008000000 */
[----:B------:R-:W-:Y:S01]  /*6120*/  UMOV UR57, 0x40000040 ;  /* 0x4000004000397882 */ /* 0x000fe20000000000 */
[----:B------:R-:W-:Y:S01]  /*6130*/  UMOV UR58, UR4 ;  /* 0x00000004003a7c82 */ /* 0x000fe20008000000 */
[----:B------:R-:W-:Y:S01]  /*6140*/  UMOV UR59, 0x8 ;  /* 0x00000008003b7882 */ /* 0x000fe20000000000 */
[----:B------:R-:W-:Y:S01]  /*6150*/  IMAD.U32 R14, RZ, RZ, UR58 ;  /* 0x0000003aff0e7e24 */ /* 0x000fe2000f8e00ff */
[----:B------:R-:W-:Y:S01]  /*6160*/  UIADD3 UR4, UR24, 0x100, URZ ;  /* 0x0000010018047890 */ /* 0x000fe2000fffe03f */
[----:B------:R-:W-:Y:S01]  /*6170*/  IMAD.U32 R15, RZ, RZ, UR59 ;  /* 0x0000003bff0f7e24 */ /* 0x000fe2000f8e00ff */
[----:B------:R-:W-:Y:S01]  /*6180*/  HGMMA.64x64x16.F32.BF16 R24, gdesc[UR56].tnspA, R24 ;  /* 0x20e00000381879f0 */ /* 0x000fe20008701818 */
[----:B------:R-:W-:Y:S01]  /*6190*/  R2UR UR59, R8 ;  /* 0x00000000083b72ca */ /* 0x000fe200000e0000 */
[----:B------:R-:W-:Y:S01]  /*61a0*/  VIADD R8, R5, 0x100 ;  /* 0x0000010005087836 */ /* 0x000fe20000000000 */
[----:B------:R-:W-:-:S02]  /*61b0*/  R2UR UR58, R9 ;  /* 0x00000000093a72ca */ /* 0x000fc400000e0000 */
[----:B------:R-:W-:Y:S02]  /*61c0*/  R2UR UR57, R10 ;  /* 0x000000000a3972ca */ /* 0x000fe400000e0000 */
[----:B------:R-:W-:Y:S02]  /*61d0*/  R2UR UR56, R11 ;  /* 0x000000000b3872ca */ /* 0x000fe400000e0000 */
[----:B------:R-:W-:Y:S01]  /*61e0*/  R2UR UR5, R8 ;  /* 0x00000000080572ca */ /* 0x000fe200000e0000 */
[----:B------:R-:W-:-:S04]  /*61f0*/  VIADD R8, R5, 0x180 ;  /* 0x0000018005087836 */ /* 0x000fc80000000000 */
[----:B------:R-:W-:Y:S01]  /*6200*/  UMOV UR29, UR59 ;  /* 0x0000003b001d7c82 */ /* 0x000fe20008000000 */
[----:B------:R-:W-:Y:S01]  /*6210*/  UMOV UR59, 0x8 ;  /* 0x00000008003b7882 */ /* 0x000fe20000000000 */
[----:B------:R-:W-:Y:S01]  /*6220*/  UMOV UR28, UR58 ;  /* 0x0000003a001c7c82 */ /* 0x000fe20008000000 */
[----:B------:R-:W-:Y:S01]  /*6230*/  UMOV UR58, UR4 ;  /* 0x00000004003a7c82 */ /* 0x000fe20008000000 */
[----:B------:R-:W-:Y:S01]  /*6240*/  UMOV UR41, UR57 ;  /* 0x0000003900297c82 */ /* 0x000fe20008000000 */
[----:B------:R-:W-:Y:S01]  /*6250*/  UMOV UR57, 0x40000040 ;  /* 0x4000004000397882 */ /* 0x000fe20000000000 */
[----:B------:R-:W-:Y:S01]  /*6260*/  UMOV UR40, UR56 ;  /* 0x0000003800287c82 */ /* 0x000fe20008000000 */
[----:B------:R-:W-:Y:S01]  /*6270*/  IMAD.U32 R12, RZ, RZ, UR58 ;  /* 0x0000003aff0c7e24 */ /* 0x000fe2000f8e00ff */
[----:B------:R-:W-:Y:S01]  /*6280*/  UMOV UR56, UR5 ;  /* 0x0000000500387c82 */ /* 0x000fe20008000000 */
[----:B------:R-:W-:Y:S01]  /*6290*/  IMAD.U32 R13, RZ, RZ, UR59 ;  /* 0x0000003bff0d7e24 */ /* 0x000fe2000f8e00ff */
[----:B------:R-:W-:Y:S01]  /*62a0*/  R2UR UR5, R8 ;  /* 0x00000000080572ca */ /* 0x000fe200000e0000 */
[----:B------:R-:W-:Y:S01]  /*62b0*/  UIADD3 UR4, UR24, 0x180, URZ ;  /* 0x0000018018047890 */ /* 0x000fe2000fffe03f */
[----:B------:R-:W-:Y:S01]  /*62c0*/  VIADD R8, R5, 0x200 ;  /* 0x0000020005087836 */ /* 0x000fe20000000000 */
[----:B------:R-:W-:Y:S01]  /*62d0*/  HGMMA.64x64x16.F32.BF16 R24, gdesc[UR56].tnspA, R24 ;  /* 0x20e00000381879f0 */ /* 0x000fe20008701818 */
[----:B------:R-:W-:-:S09]  /*62e0*/  R2UR UR59, R22 ;  /* 0x00000000163b72ca */ /* 0x000fd200000e0000 */
[----:B------:R-:W-:Y:S01]  /*62f0*/  UMOV UR56, UR5 ;  /* 0x0000000500387c82 */ /* 0x000fe20008000000 */
[----:B------:R-:W-:Y:S01]  /*6300*/  R2UR UR58, R23 ;  /* 0x00000000173a72ca */ /* 0x000fe200000e0000 */
[----:B------:R-:W-:Y:S01]  /*6310*/  UMOV UR57, 0x40000040 ;  /* 0x4000004000397882 */ /* 0x000fe20000000000 */
[----:B------:R-:W-:Y:S01]  /*6320*/  R2UR UR5, R8 ;  /* 0x00000000080572ca */ /* 0x000fe200000e0000 */
[----:B------:R-:W-:Y:S01]  /*6330*/  VIADD R22, R219, 0x400 ;  /* 0x00000400db167836 */ /* 0x000fe20000000000 */
[----:B------:R-:W-:Y:S01]  /*6340*/  UMOV UR49, UR59 ;  /* 0x0000003b00317c82 */ /* 0x000fe20008000000 */
[----:B------:R-:W-:-:S08]  /*6350*/  UMOV UR59, 0x8 ;  /* 0x00000008003b7882 */ /* 0x000fd00000000000 */
[----:B------:R-:W-:Y:S01]  /*6360*/  UMOV UR48, UR58 ;  /* 0x0000003a00307c82 */ /* 0x000fe20008000000 */
[----:B------:R-:W-:Y:S01]  /*6370*/  UMOV UR58, UR4 ;  /* 0x00000004003a7c82 */ /* 0x000fe20008000000 */
[----:B------:R-:W-:Y:S01]  /*6380*/  IMAD.U32 R11, RZ, RZ, UR59 ;  /* 0x0000003bff0b7e24 */ /* 0x000fe2000f8e00ff */
[----:B------:R-:W-:Y:S01]  /*6390*/  UIADD3 UR4, UR24, 0x200, URZ ;  /* 0x0000020018047890 */ /* 0x000fe2000fffe03f */
[----:B------:R-:W-:Y:S01]  /*63a0*/  IMAD.U32 R10, RZ, RZ, UR58 ;  /* 0x0000003aff0a7e24 */ /* 0x000fe2000f8e00ff */
[----:B------:R-:W-:Y:S01]  /*63b0*/  HGMMA.64x64x16.F32.BF16 R24, gdesc[UR56].tnspA, R24 ;  /* 0x20e00000381879f0 */ /* 0x000fe20008701818 */
[----:B------:R-:W-:Y:S01]  /*63c0*/  R2UR UR59, R216 ;  /* 0x00000000d83b72ca */ /* 0x000fe200000e0000 */
[----:B------:R-:W-:Y:S01]  /*63d0*/  IMAD R216, R229, 0x2000, R230 ;  /* 0x00002000e5d87824 */ /* 0x000fe200078e02e6 */
[----:B------:R-:W-:Y:S02]  /*63e0*/  R2UR UR58, R217 ;  /* 0x00000000d93a72ca */ /* 0x000fe400000e0000 */
[----:B------:R-:W-:-:S02]  /*63f0*/  R2UR UR57, R220 ;  /* 0x00000000dc3972ca */ /* 0x000fc400000e0000 */
[----:B------:R-:W-:Y:S02]  /*6400*/  R2UR UR56, R221 ;  /* 0x00000000dd3872ca */ /* 0x000fe400000e0000 */
[----:B------:R-:W-:-:S05]  /*6410*/  SHF.R.S32.HI R217, RZ, 0x1f, R216 ;  /* 0x0000001fffd97819 */ /* 0x000fca00000114d8 */
[----:B------:R-:W-:Y:S01]  /*6420*/  UMOV UR53, UR59 ;  /* 0x0000003b00357c82 */ /* 0x000fe20008000000 */
[----:B------:R-:W-:Y:S01]  /*6430*/  UMOV UR59, 0x8 ;  /* 0x00000008003b7882 */ /* 0x000fe20000000000 */
[----:B------:R-:W-:Y:S01]  /*6440*/  UMOV UR52, UR58 ;  /* 0x0000003a00347c82 */ /* 0x000fe20008000000 */
[----:B------:R-:W-:Y:S01]  /*6450*/  UMOV UR58, UR4 ;  /* 0x00000004003a7c82 */ /* 0x000fe20008000000 */
[----:B------:R-:W-:Y:S01]  /*6460*/  UMOV UR45, UR57 ;  /* 0x00000039002d7c82 */ /* 0x000fe20008000000 */
[----:B------:R-:W-:Y:S01]  /*6470*/  UMOV UR57, 0x40000040 ;  /* 0x4000004000397882 */ /* 0x000fe20000000000 */
[----:B------:R-:W-:Y:S01]  /*6480*/  UMOV UR44, UR56 ;  /* 0x00000038002c7c82 */ /* 0x000fe20008000000 */
[----:B------:R-:W-:Y:S01]  /*6490*/  UMOV UR56, UR5 ;  /* 0x0000000500387c82 */ /* 0x000fe20008000000 */
[----:B------:R-:W-:Y:S01]  /*64a0*/  IMAD.U32 R8, RZ, RZ, UR58 ;  /* 0x0000003aff087e24 */ /* 0x000fe2000f8e00ff */
[----:B------:R-:W1:Y:S01]  /*64b0*/  S2UR UR4, SR_CTAID.Y ;  /* 0x00000000000479c3 */ /* 0x000e620000002600 */
[----:B------:R-:W-:Y:S01]  /*64c0*/  IMAD.U32 R9, RZ, RZ, UR59 ;  /* 0x0000003bff097e24 */ /* 0x000fe2000f8e00ff */
[----:B-1----:R-:W-:Y:S01]  /*64d0*/  USHF.R.S32.HI UR5, URZ, 0x1f, UR4 ;  /* 0x0000001f3f057899 */ /* 0x002fe20008011404 */
[----:B------:R-:W-:Y:S01]  /*64e0*/  HGMMA.64x64x16.F32.BF16 R24, gdesc[UR56].tnspA, R24, gsb0 ;  /* 0x20e00000381879f0 */ /* 0x000fe20008001818 */
[----:B------:R-:W-:Y:S01]  /*64f0*/  R2UR UR59, R6 ;  /* 0x00000000063b72ca */ /* 0x000fe200000e0000 */
[----:B------:R-:W-:Y:S01]  /*6500*/  WARPGROUP.ARRIVE ;  /* 0x00000000000079c5 */ /* 0x000fe20000000000 */
[----:B------:R-:W-:Y:S01]  /*6510*/  R2UR UR58, R7 ;  /* 0x00000000073a72ca */ /* 0x000fe200000e0000 */
[----:B------:R-:W-:Y:S01]  /*6520*/  UMOV UR57, 0x40000040 ;  /* 0x4000004000397882 */ /* 0x000fe20000000000 */
[----:B------:R-:W-:Y:S01]  /*6530*/  R2UR UR56, R22 ;  /* 0x00000000163872ca */ /* 0x000fe200000e0000 */
[C---:B------:R-:W-:Y:S01]  /*6540*/  VIADD R6, R219.reuse, 0x480 ;  /* 0x00000480db067836 */ /* 0x040fe20000000000 */
[----:B------:R-:W1:Y:S11]  /*6550*/  LDC.64 R22, c[0x0][0x2e0] ;  /* 0x0000b800ff167b82 */ /* 0x000e760000000a00 */
        /* <DEDUP_REMOVED lines=15> */
[----:B------:R-:W-:Y:S01]  /*6650*/  R2UR UR48, R6 ;  /* 0x00000000063072ca */ /* 0x000fe200000e0000 */
[----:B------:R-:W-:Y:S01]  /*6660*/  HGMMA.64x16x16.F32.BF16 R128, gdesc[UR56].tnspA.tnspB, R128 ;  /* 0x60200000388079f0 */ /* 0x000fe20008701880 */
[----:B------:R-:W-:Y:S01]  /*6670*/  UMOV UR49, 0x40000040 ;  /* 0x4000004000317882 */ /* 0x000fe20000000000 */
[C---:B------:R-:W-:Y:S01]  /*6680*/  VIADD R6, R219.reuse, 0x500 ;  /* 0x00000500db067836 */ /* 0x040fe20000000000 */
[----:B------:R-:W-:Y:S01]  /*6690*/  LOP3.LUT R218, R218, 0x3fff, RZ, 0xc0, !PT ;  /* 0x00003fffdada7812 */ /* 0x000fe200078ec0ff */
[----:B------:R-:W-:Y:S01]  /*66a0*/  VIADD R219, R219, 0x580 ;  /* 0x00000580dbdb7836 */ /* 0x000fe20000000000 */
[----:B------:R-:W-:-:S02]  /*66b0*/  ULDC.64 UR56, c[0x0][0x208] ;  /* 0x0000820000387ab9 */ /* 0x000fc40000000a00 */
[----:B------:R-:W-:Y:S02]  /*66c0*/  R2UR UR24, R6 ;  /* 0x00000000061872ca */ /* 0x000fe400000e0000 */
[----:B------:R-:W2:Y:S01]  /*66d0*/  LDC.64 R6, c[0x0][0x2d8] ;  /* 0x0000b600ff067b82 */ /* 0x000ea20000000a00 */
[----:B------:R-:W-:-:S10]  /*66e0*/  R2UR UR20, R219 ;  /* 0x00000000db1472ca */ /* 0x000fd400000e0000 */
        /* <DEDUP_REMOVED lines=14> */
[C---:B--2---:R-:W-:Y:S01]  /*67d0*/  IMAD R220, R6.reuse, UR5, RZ ;  /* 0x0000000506dc7c24 */ /* 0x044fe2000f8e02ff */
[----:B------:R-:W-:Y:S01]  /*67e0*/  HGMMA.64x16x16.F32.BF16 R120, gdesc[UR52].tnspA.tnspB, R120 ;  /* 0x60200000347879f0 */ /* 0x000fe20008701878 */
[----:B------:R-:W-:Y:S01]  /*67f0*/  IMAD.WIDE.U32 R216, R6, UR4, R216 ;  /* 0x0000000406d87c25 */ /* 0x000fe2000f8e00d8 */
[----:B------:R-:W-:-:S02]  /*6800*/  USHF.R.S32.HI UR5, URZ, 0x1f, UR8 ;  /* 0x0000001f3f057899 */ /* 0x000fc40008011408 */
[----:B------:R-:W-:Y:S01]  /*6810*/  HGMMA.64x16x16.F32.BF16 R128, gdesc[UR44].tnspA.tnspB, R128 ;  /* 0x602000002c8079f0 */ /* 0x000fe20008701880 */
[----:B------:R-:W-:Y:S01]  /*6820*/  IMAD R7, R7, UR4, R220 ;  /* 0x0000000407077c24 */ /* 0x000fe2000f8e02dc */
[----:B------:R-:W-:Y:S01]  /*6830*/  USHF.L.U32 UR4, UR61, 0xe, URZ ;  /* 0x0000000e3d047899 */ /* 0x000fe2000800063f */
[----:B------:R-:W-:Y:S01]  /*6840*/  IMAD R232, R3, 0x800, R218 ;  /* 0x0000080003e87824 */ /* 0x000fe200078e02da */
[----:B------:R-:W-:Y:S01]  /*6850*/  UMOV UR12, UR20 ;  /* 0x00000014000c7c82 */ /* 0x000fe20008000000 */
[----:B------:R-:W-:Y:S01]  /*6860*/  IMAD.IADD R217, R217, 0x1, R7 ;  /* 0x00000001d9d97824 */ /* 0x000fe200078e0207 */
[----:B------:R-:W-:Y:S01]  /*6870*/  UMOV UR16, UR20 ;  /* 0x0000001400107c82 */ /* 0x000fe20008000000 */
[----:B-1----:R-:W-:-:S04]  /*6880*/  IMAD.WIDE.U32 R6, R22, UR8, R216 ;  /* 0x0000000816067c25 */ /* 0x002fc8000f8e00d8 */
[----:B------:R-:W-:Y:S01]  /*6890*/  IMAD R22, R22, UR5, RZ ;  /* 0x0000000516167c24 */ /* 0x000fe2000f8e02ff */
[----:B------:R-:W-:-:S03]  /*68a0*/  USHF.R.S32.HI UR5, URZ, 0x1f, UR4 ;  /* 0x0000001f3f057899 */ /* 0x000fc60008011404 */
[----:B------:R-:W-:Y:S01]  /*68b0*/  IMAD R23, R23, UR8, R22 ;  /* 0x0000000817177c24 */ /* 0x000fe2000f8e0216 */
[----:B------:R-:W-:Y:S01]  /*68c0*/  IADD3 R22, P1, R6, UR4, RZ ;  /* 0x0000000406167c10 */ /* 0x000fe2000ff3e0ff */
[----:B------:R-:W-:-:S03]  /*68d0*/  UMOV UR8, UR20 ;  /* 0x0000001400087c82 */ /* 0x000fc60008000000 */
[----:B------:R-:W-:Y:S01]  /*68e0*/  IADD3.X R7, R7, UR5, R23, P1, !PT ;  /* 0x0000000507077c10 */ /* 0x000fe20008ffe417 */
[----:B------:R-:W-:Y:S02]  /*68f0*/  ULDC.64 UR4, c[0x0][0x2c0] ;  /* 0x0000b00000047ab9 */ /* 0x000fe40000000a00 */
[----:B------:R-:W-:Y:S01]  /*6900*/  LEA R6, P1, R22, UR4, 0x2 ;  /* 0x0000000416067c11 */ /* 0x000fe2000f8210ff */
[----:B------:R-:W-:Y:S01]  /*6910*/  UMOV UR4, UR20 ;  /* 0x0000001400047c82 */ /* 0x000fe20008000000 */
[----:B------:R-:W-:Y:S01]  /*6920*/  HGMMA.64x16x16.F32.BF16 R96, gdesc[UR24].tnspA.tnspB, R96 ;  /* 0x60200000186079f0 */ /* 0x000fe20008701860 */
[----:B------:R-:W-:Y:S01]  /*6930*/  UMOV UR26, UR34 ;  /* 0x00000022001a7c82 */ /* 0x000fe20008000000 */
[----:B------:R-:W-:Y:S01]  /*6940*/  UMOV UR27, UR35 ;  /* 0x00000023001b7c82 */ /* 0x000fe20008000000 */
[----:B------:R-:W-:Y:S01]  /*6950*/  R2UR UR52, R232 ;  /* 0x00000000e83472ca */ /* 0x000fe200000e0000 */
[----:B------:R-:W-:Y:S01]  /*6960*/  HGMMA.64x16x16.F32.BF16 R104, gdesc[UR28].tnspA.tnspB, R104 ;  /* 0x602000001c6879f0 */ /* 0x000fe20008701868 */
[----:B------:R-:W-:Y:S01]  /*6970*/  LEA.HI.X R7, R22, UR5, R7, 0x2, P1 ;  /* 0x0000000516077c11 */ /* 0x000fe200088f1407 */
[----:B------:R-:W-:-:S02]  /*6980*/  UMOV UR5, UR21 ;  /* 0x0000001500057c82 */ /* 0x000fc40008000000 */
[----:B------:R-:W-:Y:S04]  /*6990*/  HGMMA.64x16x16.F32.BF16 R112, gdesc[UR40].tnspA.tnspB, R112 ;  /* 0x60200000287079f0 */ /* 0x000fe80008701870 */
[----:B------:R-:W-:Y:S04]  /*69a0*/  HGMMA.64x16x16.F32.BF16 R120, gdesc[UR36].tnspA.tnspB, R120 ;  /* 0x60200000247879f0 */ /* 0x000fe80008701878 */
[----:B------:R-:W-:Y:S01]  /*69b0*/  HGMMA.64x16x16.F32.BF16 R128, gdesc[UR24].tnspA.tnspB, R128 ;  /* 0x60200000188079f0 */ /* 0x000fe20008701880 */
[----:B------:R-:W-:Y:S01]  /*69c0*/  UMOV UR53, 0x40000040 ;  /* 0x4000004000357882 */ /* 0x000fe20000000000 */
[----:B------:R-:W-:-:S02]  /*69d0*/  UMOV UR55, 0x40 ;  /* 0x0000004000377882 */ /* 0x000fc40000000000 */
[----:B------:R-:W-:Y:S04]  /*69e0*/  HGMMA.64x16x16.F32.BF16 R96, gdesc[UR20].tnspA.tnspB, R96 ;  /* 0x60200000146079f0 */ /* 0x000fe80008701860 */
[----:B------:R-:W-:Y:S04]  /*69f0*/  HGMMA.64x16x16.F32.BF16 R104, gdesc[UR12].tnspA.tnspB, R104 ;  /* 0x602000000c6879f0 */ /* 0x000fe80008701868 */
[----:B------:R-:W-:Y:S01]  /*6a00*/  HGMMA.64x16x16.F32.BF16 R112, gdesc[UR8].tnspA.tnspB, R112 ;  /* 0x60200000087079f0 */ /* 0x000fe20008701870 */
[----:B------:R-:W-:-:S03]  /*6a10*/  ULOP3.LUT UR8, UR32, 0x80000, URZ, 0xfc, !UPT ;  /* 0x0008000020087892 */ /* 0x000fc6000f8efc3f */
[----:B------:R-:W-:Y:S04]  /*6a20*/  HGMMA.64x16x16.F32.BF16 R120, gdesc[UR16].tnspA.tnspB, R120 ;  /* 0x60200000107879f0 */ /* 0x000fe80008701878 */
[----:B------:R-:W-:Y:S01]  /*6a30*/  HGMMA.64x16x16.F32.BF16 R128, gdesc[UR4].tnspA.tnspB, R128, gsb0 ;  /* 0x60200000048079f0 */ /* 0x000fe20008001880 */
[----:B------:R-:W-:Y:S02]  /*6a40*/  UIADD3 UR4, UR8, 0x80, URZ ;  /* 0x0000008008047890 */ /* 0x000fe4000fffe03f */
[----:B------:R-:W-:Y:S02]  /*6a50*/  WARPGROUP.DEPBAR.LE gsb0, 0x1 ;  /* 0x00008000000079c5 */ /* 0x000fe40000010100 */
[----:B------:R-:W-:Y:S01]  /*6a60*/  WARPGROUP.ARRIVE ;  /* 0x00000000000079c5 */ /* 0x000fe20000000000 */
[----:B------:R-:W-:Y:S01]  /*6a70*/  UIADD3 UR5, UR8, 0x100, URZ ;  /* 0x0000010008057890 */ /* 0x000fe2000fffe03f */
[----:B------:R1:W-:Y:S01]  /*6a80*/  REDG.E.ADD.F32x4.FTZ.RN.STRONG.GPU desc[UR56][R6.64], R24 ;  /* 0x00000018060079a6 */ /* 0x0003e2000c10f7b8 */
[----:B------:R-:W-:Y:S01]  /*6a90*/  UMOV UR54, UR8 ;  /* 0x0000000800367c82 */ /* 0x000fe20008000000 */
[----:B------:R-:W-:Y:S01]  /*6aa0*/  UIADD3 UR6, UR8, 0x180, URZ ;  /* 0x0000018008067890 */ /* 0x000fe2000fffe03f */
[----:B------:R-:W-:Y:S01]  /*6ab0*/  UMOV UR12, UR52 ;  /* 0x00000034000c7c82 */ /* 0x000fe20008000000 */
[----:B------:R-:W-:Y:S01]  /*6ac0*/  UMOV UR13, UR53 ;  /* 0x00000035000d7c82 */ /* 0x000fe20008000000 */
[----:B------:R-:W-:Y:S01]  /*6ad0*/  UMOV UR14, UR4 ;  /* 0x00000004000e7c82 */ /* 0x000fe20008000000 */
[----:B------:R-:W-:Y:S01]  /*6ae0*/  UMOV UR15, 0x40 ;  /* 0x00000040000f7882 */ /* 0x000fe20000000000 */
[----:B------:R-:W-:Y:S01]  /*6af0*/  HGMMA.64x16x16.F32.BF16 R208, gdesc[UR52].tnspA.tnspB, R208 ;  /* 0x6020000034d079f0 */ /* 0x000fe200087018d0 */
[----:B------:R-:W-:Y:S01]  /*6b00*/  IMAD.U32 R22, RZ, RZ, UR14 ;  /* 0x0000000eff167e24 */ /* 0x000fe2000f8e00ff */
[----:B------:R-:W-:Y:S01]  /*6b10*/  UIADD3 UR4, UR8, 0x200, URZ ;  /* 0x0000020008047890 */ /* 0x000fe2000fffe03f */
[----:B------:R-:W-:Y:S01]  /*6b20*/  IMAD.U32 R23, RZ, RZ, UR15 ;  /* 0x0000000fff177e24 */ /* 0x000fe2000f8e00ff */
[----:B------:R-:W-:Y:S01]  /*6b30*/  HGMMA.64x16x16.F32.BF16 R192, gdesc[UR12].tnspA.tnspB, R192 ;  /* 0x602000000cc079f0 */ /* 0x000fe200087018c0 */
[----:B------:R-:W-:Y:S01]  /*6b40*/  UMOV UR12, UR52 ;  /* 0x00000034000c7c82 */ /* 0x000fe20008000000 */
[----:B------:R-:W-:Y:S01]  /*6b50*/  UMOV UR13, UR53 ;  /* 0x00000035000d7c82 */ /* 0x000fe20008000000 */
[----:B------:R-:W-:Y:S01]  /*6b60*/  UMOV UR14, UR5 ;  /* 0x00000005000e7c82 */ /* 0x000fe20008000000 */
[----:B------:R-:W-:Y:S01]  /*6b70*/  UMOV UR15, 0x40 ;  /* 0x00000040000f7882 */ /* 0x000fe20000000000 */
[----:B------:R-:W-:Y:S01]  /*6b80*/  IMAD.U32 R216, RZ, RZ, UR14 ;  /* 0x0000000effd87e24 */ /* 0x000fe2000f8e00ff */
[----:B------:R-:W-:Y:S01]  /*6b90*/  HGMMA.64x16x16.F32.BF16 R176, gdesc[UR12].tnspA.tnspB, R176 ;  /* 0x602000000cb079f0 */ /* 0x000fe200087018b0 */
[----:B------:R-:W-:Y:S01]  /*6ba0*/  IMAD.U32 R217, RZ, RZ, UR15 ;  /* 0x0000000fffd97e24 */ /* 0x000fe2000f8e00ff */
        /* <DEDUP_REMOVED lines=11> */
[----:B-1----:R-:W-:Y:S01]  /*6c60*/  VIADD R24, R232, 0x80 ;  /* 0x00000080e8187836 */ /* 0x002fe20000000000 */
[----:B------:R-:W-:Y:S01]  /*6c70*/  HGMMA.64x16x16.F32.BF16 R144, gdesc[UR12].tnspA.tnspB, R144 ;  /* 0x602000000c9079f0 */ /* 0x000fe20008701890 */
[----:B------:R-:W-:Y:S01]  /*6c80*/  UIADD3 UR46, UR8, 0x10, URZ ;  /* 0x00000010082e7890 */ /* 0x000fe2000fffe03f */
[----:B------:R1:W-:Y:S02]  /*6c90*/  REDG.E.ADD.F32x4.FTZ.RN.STRONG.GPU desc[UR56][R6.64+0x800], R28 ;  /* 0x0008001c060079a6 */ /* 0x0003e4000c10f7b8 */
[----:B------:R-:W-:Y:S01]  /*6ca0*/  R2UR UR44, R24 ;  /* 0x00000000182c72ca */ /* 0x000fe200000e0000 */
[----:B------:R-:W-:-:S02]  /*6cb0*/  UIADD3 UR4, UR8, 0x90, URZ ;  /* 0x0000009008047890 */ /* 0x000fc4000fffe03f */
[----:B------:R-:W-:Y:S01]  /*6cc0*/  UIADD3 UR5, UR8, 0x110, URZ ;  /* 0x0000011008057890 */ /* 0x000fe2000fffe03f */
[----:B------:R-:W-:Y:S01]  /*6cd0*/  IMAD.U32 R220, RZ, RZ, UR14 ;  /* 0x0000000effdc7e24 */ /* 0x000fe2000f8e00ff */
[----:B------:R-:W-:Y:S01]  /*6ce0*/  UMOV UR45, 0x40000040 ;  /* 0x40000040002d7882 */ /* 0x000fe20000000000 */
[----:B------:R-:W-:Y:S01]  /*6cf0*/  IMAD.U32 R221, RZ, RZ, UR15 ;  /* 0x0000000fffdd7e24 */ /* 0x000fe2000f8e00ff */
[----:B------:R-:W-:Y:S01]  /*6d00*/  UMOV UR47, 0x40 ;  /* 0x00000040002f7882 */ /* 0x000fe20000000000 */
[----:B------:R-:W-:Y:S01]  /*6d10*/  UIADD3 UR6, UR8, 0x190, URZ ;  /* 0x0000019008067890 */ /* 0x000fe2000fffe03f */
[----:B------:R1:W-:Y:S01]  /*6d20*/  REDG.E.ADD.F32x4.FTZ.RN.STRONG.GPU desc[UR56][R6.64+0x1000], R32 ;  /* 0x00100020060079a6 */ /* 0x0003e2000c10f7b8 */
[----:B------:R-:W-:Y:S01]  /*6d30*/  UMOV UR13, UR45 ;  /* 0x0000002d000d7c82 */ /* 0x000fe20008000000 */
[----:B------:R-:W-:Y:S01]  /*6d40*/  UMOV UR14, UR4 ;  /* 0x00000004000e7c82 */ /* 0x000fe20008000000 */
[----:B------:R-:W-:Y:S01]  /*6d50*/  UMOV UR15, 0x40 ;  /* 0x00000040000f7882 */ /* 0x000fe20000000000 */
[----:B------:R-:W-:Y:S01]  /*6d60*/  UMOV UR12, UR44 ;  /* 0x0000002c000c7c82 */ /* 0x000fe20008000000 */
[----:B------:R-:W-:Y:S01]  /*6d70*/  UIADD3 UR50, UR8, 0x210, URZ ;  /* 0x0000021008327890 */ /* 0x000fe2000fffe03f */
[----:B------:R-:W-:Y:S01]  /*6d80*/  IMAD.U32 R222, RZ, RZ, UR14 ;  /* 0x0000000effde7e24 */ /* 0x000fe2000f8e00ff */
[----:B------:R-:W-:Y:S01]  /*6d90*/  UMOV UR48, UR44 ;  /* 0x0000002c00307c82 */ /* 0x000fe20008000000 */
[----:B------:R-:W-:Y:S01]  /*6da0*/  IMAD.U32 R223, RZ, RZ, UR15 ;  /* 0x0000000fffdf7e24 */ /* 0x000fe2000f8e00ff */
[----:B------:R-:W-:Y:S01]  /*6db0*/  UMOV UR49, UR45 ;  /* 0x0000002d00317c82 */ /* 0x000fe20008000000 */
[----:B------:R-:W-:Y:S01]  /*6dc0*/  UMOV UR51, 0x40 ;  /* 0x0000004000337882 */ /* 0x000fe20000000000 */
[----:B------:R-:W-:Y:S01]  /*6dd0*/  VIADD R24, R232, 0x100 ;  /* 0x00000100e8187836 */ /* 0x000fe20000000000 */
[----:B------:R-:W-:Y:S01]  /*6de0*/  UIADD3 UR26, UR8, 0x20, URZ ;  /* 0x00000020081a7890 */ /* 0x000fe2000fffe03f */
[----:B------:R1:W-:Y:S01]  /*6df0*/  REDG.E.ADD.F32x4.FTZ.RN.STRONG.GPU desc[UR56][R6.64+0x1800], R36 ;  /* 0x00180024060079a6 */ /* 0x0003e2000c10f7b8 */
[----:B------:R-:W-:Y:S02]  /*6e00*/  HGMMA.64x16x16.F32.BF16 R208, gdesc[UR44].tnspA.tnspB, R208 ;  /* 0x602000002cd079f0 */ /* 0x000fe400087018d0 */
[----:B------:R-:W-:Y:S01]  /*6e10*/  R2UR UR24, R24 ;  /* 0x00000000181872ca */ /* 0x000fe200000e0000 */
[----:B------:R-:W-:Y:S01]  /*6e20*/  UIADD3 UR42, UR8, 0xa0, URZ ;  /* 0x000000a0082a7890 */ /* 0x000fe2000fffe03f */
[----:B------:R1:W-:Y:S01]  /*6e30*/  REDG.E.ADD.F32x4.FTZ.RN.STRONG.GPU desc[UR56][R6.64+0x2000], R40 ;  /* 0x00200028060079a6 */ /* 0x0003e2000c10f7b8 */
        /* <DEDUP_REMOVED lines=12> */
[----:B------:R-:W-:Y:S01]  /*6f00*/  UIADD3 UR38, UR8, 0x120, URZ ;  /* 0x0000012008267890 */ /* 0x000fe2000fffe03f */
[----:B------:R-:W-:Y:S01]  /*6f10*/  HGMMA.64x16x16.F32.BF16 R160, gdesc[UR12].tnspA.tnspB, R160 ;  /* 0x602000000ca079f0 */ /* 0x000fe200087018a0 */
[----:B------:R-:W-:-:S02]  /*6f20*/  UIADD3 UR34, UR8, 0x1a0, URZ ;  /* 0x000001a008227890 */ /* 0x000fc4000fffe03f */
[----:B------:R-:W-:Y:S01]  /*6f30*/  UIADD3 UR30, UR8, 0x220, URZ ;  /* 0x00000220081e7890 */ /* 0x000fe2000fffe03f */
[----:B------:R-:W-:Y:S01]  /*6f40*/  UMOV UR25, 0x40000040 ;  /* 0x4000004000197882 */ /* 0x000fe20000000000 */
[----:B------:R-:W-:Y:S01]  /*6f50*/  UMOV UR27, 0x40 ;  /* 0x00000040001b7882 */ /* 0x000fe20000000000 */
[----:B------:R-:W-:Y:S01]  /*6f60*/  HGMMA.64x16x16.F32.BF16 R144, gdesc[UR48].tnspA.tnspB, R144 ;  /* 0x60200000309079f0 */ /* 0x000fe20008701890 */
        /* <DEDUP_REMOVED lines=18> */
[----:B------:R-:W-:Y:S01]  /*7090*/  IMAD.U32 R226, RZ, RZ, UR14 ;  /* 0x0000000effe27e24 */ /* 0x000fe2000f8e00ff */
[----:B------:R-:W-:Y:S01]  /*70a0*/  HGMMA.64x16x16.F32.BF16 R192, gdesc[UR40].tnspA.tnspB, R192 ;  /* 0x6020000028c079f0 */ /* 0x000fe200087018c0 */
[----:B------:R-:W-:-:S02]  /*70b0*/  UIADD3 UR18, UR8, 0x130, URZ ;  /* 0x0000013008127890 */ /* 0x000fc4000fffe03f */
[----:B------:R-:W-:Y:S01]  /*70c0*/  UIADD3 UR10, UR8, 0x230, URZ ;  /* 0x00000230080a7890 */ /* 0x000fe2000fffe03f */
[----:B------:R-:W-:Y:S01]  /*70d0*/  UMOV UR5, 0x40000040 ;  /* 0x4000004000057882 */ /* 0x000fe20000000000 */
[----:B------:R-:W-:Y:S01]  /*70e0*/  HGMMA.64x16x16.F32.BF16 R176, gdesc[UR36].tnspA.tnspB, R176 ;  /* 0x6020000024b079f0 */ /* 0x000fe200087018b0 */
[----:B------:R-:W-:Y:S01]  /*70f0*/  UMOV UR7, 0x40 ;  /* 0x0000004000077882 */ /* 0x000fe20000000000 */
[----:B------:R-:W-:Y:S01]  /*7100*/  UMOV UR23, 0x40 ;  /* 0x0000004000177882 */ /* 0x000fe20000000000 */
[----:B------:R-:W-:Y:S01]  /*7110*/  IMAD.U32 R227, RZ, RZ, UR15 ;  /* 0x0000000fffe37e24 */ /* 0x000fe2000f8e00ff */
[----:B------:R-:W-:Y:S01]  /*7120*/  UMOV UR19, 0x40 ;  /* 0x0000004000137882 */ /* 0x000fe20000000000 */
[----:B------:R-:W-:Y:S01]  /*7130*/  UMOV UR11, 0x40 ;  /* 0x00000040000b7882 */ /* 0x000fe20000000000 */
[----:B------:R1:W-:Y:S01]  /*7140*/  REDG.E.ADD.F32x4.FTZ.RN.STRONG.GPU desc[UR56][R6.64+0x3000], R48 ;  /* 0x00300030060079a6 */ /* 0x0003e2000c10f7b8 */
[----:B------:R-:W-:Y:S01]  /*7150*/  HGMMA.64x16x16.F32.BF16 R160, gdesc[UR32].tnspA.tnspB, R160 ;  /* 0x6020000020a079f0 */ /* 0x000fe200087018a0 */
[----:B------:R-:W-:Y:S01]  /*7160*/  UIADD3 UR14, UR8, 0x1b0, URZ ;  /* 0x000001b0080e7890 */ /* 0x000fe2000fffe03f */
[----:B------:R-:W-:Y:S01]  /*7170*/  UMOV UR20, UR4 ;  /* 0x0000000400147c82 */ /* 0x000fe20008000000 */
[----:B------:R-:W-:Y:S01]  /*7180*/  UMOV UR21, UR5 ;  /* 0x0000000500157c82 */ /* 0x000fe20008000000 */
[----:B------:R-:W-:Y:S01]  /*7190*/  UMOV UR16, UR4 ;  /* 0x0000000400107c82 */ /* 0x000fe20008000000 */
[----:B------:R-:W-:Y:S01]  /*71a0*/  UMOV UR17, UR5 ;  /* 0x0000000500117c82 */ /* 0x000fe20008000000 */
[----:B------:R-:W-:Y:S01]  /*71b0*/  HGMMA.64x16x16.F32.BF16 R144, gdesc[UR28].tnspA.tnspB, R144 ;  /* 0x602000001c9079f0 */ /* 0x000fe20008701890 */
[----:B------:R-:W-:Y:S01]  /*71c0*/  UMOV UR12, UR4 ;  /* 0x00000004000c7c82 */ /* 0x000fe20008000000 */
[----:B------:R-:W-:Y:S01]  /*71d0*/  UMOV UR13, UR5 ;  /* 0x00000005000d7c82 */ /* 0x000fe20008000000 */
[----:B------:R-:W-:Y:S01]  /*71e0*/  UMOV UR15, 0x40 ;  /* 0x00000040000f7882 */ /* 0x000fe20000000000 */
[----:B------:R-:W-:Y:S01]  /*71f0*/  UMOV UR8, UR4 ;  /* 0x0000000400087c82 */ /* 0x000fe20008000000 */
[----:B------:R-:W-:Y:S01]  /*7200*/  UMOV UR9, UR5 ;  /* 0x0000000500097c82 */ /* 0x000fe20008000000 */
[----:B------:R1:W-:Y:S01]  /*7210*/  REDG.E.ADD.F32x4.FTZ.RN.STRONG.GPU desc[UR56][R6.64+0x3800], R52 ;  /* 0x00380034060079a6 */ /* 0x0003e2000c10f7b8 */
[----:B------:R-:W-:Y:S04]  /*7220*/  HGMMA.64x16x16.F32.BF16 R208, gdesc[UR4].tnspA.tnspB, R208 ;  /* 0x6020000004d079f0 */ /* 0x000fe800087018d0 */
[----:B------:R-:W-:Y:S04]  /*7230*/  HGMMA.64x16x16.F32.BF16 R192, gdesc[UR20].tnspA.tnspB, R192 ;  /* 0x6020000014c079f0 */ /* 0x000fe800087018c0 */
[----:B------:R-:W-:Y:S04]  /*7240*/  HGMMA.64x16x16.F32.BF16 R176, gdesc[UR16].tnspA.tnspB, R176 ;  /* 0x6020000010b079f0 */ /* 0x000fe800087018b0 */
[----:B------:R-:W-:Y:S04]  /*7250*/  HGMMA.64x16x16.F32.BF16 R160, gdesc[UR12].tnspA.tnspB, R160 ;  /* 0x602000000ca079f0 */ /* 0x000fe800087018a0 */
[----:B------:R-:W-:Y:S03]  /*7260*/  HGMMA.64x16x16.F32.BF16 R144, gdesc[UR8].tnspA.tnspB, R144, gsb0 ;  /* 0x60200000089079f0 */ /* 0x000fe60008001890 */
[----:B------:R-:W-:-:S02]  /*7270*/  WARPGROUP.DEPBAR.LE gsb0, 0x1 ;  /* 0x00008000000079c5 */ /* 0x000fc40000010100 */
[----:B-1----:R-:W-:Y:S05]  /*7280*/  @!P0 BRA `(.L_x_76) ;  /* 0x0000000000048947 */ /* 0x002fea0003800000 */
[----:B------:R-:W-:Y:S01]  /*7290*/  BPT.TRAP 0x1 ;  /* 0x000000040000795c */ /* 0x000fe20000300000 */
.L_x_76:
        /* <DEDUP_REMOVED lines=11> */
[----:B------:R-:W-:Y:S01]  /*7350*/  HGMMA.64x64x16.F32.BF16 R24, gdesc[UR56].tnspA, RZ, !UPT ;  /* 0x20e00000381879f0 */ /* 0x000fe2000c7018ff */
[----:B------:R-:W-:Y:S01]  /*7360*/  R2UR UR56, R20 ;  /* 0x00000000143872ca */ /* 0x000fe200000e0000 */
[----:B------:R-:W-:Y:S01]  /*7370*/  UMOV UR57, 0x40000040 ;  /* 0x4000004000397882 */ /* 0x000fe20000000000 */
[----:B------:R-:W-:Y:S01]  /*7380*/  R2UR UR58, R14 ;  /* 0x000000000e3a72ca */ /* 0x000fe200000e0000 */
[----:B------:R-:W-:Y:S01]  /*7390*/  VIADD R14, R5, 0x600 ;  /* 0x00000600050e7836 */ /* 0x000fe20000000000 */
[----:B------:R-:W-:-:S13]  /*73a0*/  R2UR UR59, R15 ;  /* 0x000000000f3b72ca */ /* 0x000fda00000e0000 */
[----:B------:R-:W-:Y:S01]  /*73b0*/  HGMMA.64x64x16.F32.BF16 R24, gdesc[UR56].tnspA, R24 ;  /* 0x20e00000381879f0 */ /* 0x000fe20008701818 */
[----:B------:R-:W-:Y:S01]  /*73c0*/  R2UR UR56, R14 ;  /* 0x000000000e3872ca */ /* 0x000fe200000e0000 */
[----:B------:R-:W-:Y:S01]  /*73d0*/  UMOV UR57, 0x40000040 ;  /* 0x4000004000397882 */ /* 0x000fe20000000000 */
[----:B------:R-:W-:Y:S01]  /*73e0*/  R2UR UR58, R12 ;  /* 0x000000000c3a72ca */ /* 0x000fe200000e0000 */
[----:B------:R-:W-:Y:S01]  /*73f0*/  VIADD R12, R5, 0x680 ;  /* 0x00000680050c7836 */ /* 0x000fe20000000000 */
[----:B------:R-:W-:Y:S01]  /*7400*/  R2UR UR59, R13 ;  /* 0x000000000d3b72ca */ /* 0x000fe200000e0000 */
[----:B------:R-:W-:-:S12]  /*7410*/  VIADD R5, R5, 0x700 ;  /* 0x0000070005057836 */ /* 0x000fd80000000000 */
[----:B------:R-:W-:Y:S01]  /*7420*/  HGMMA.64x64x16.F32.BF16 R24, gdesc[UR56].tnspA, R24 ;  /* 0x20e00000381879f0 */ /* 0x000fe20008701818 */
[----:B------:R-:W-:Y:S01]  /*7430*/  R2UR UR56, R12 ;  /* 0x000000000c3872ca */ /* 0x000fe200000e0000 */
[----:B------:R-:W-:Y:S01]  /*7440*/  UMOV UR57, 0x40000040 ;  /* 0x4000004000397882 */ /* 0x000fe20000000000 */
[----:B------:R-:W-:Y:S02]  /*7450*/  R2UR UR58, R10 ;  /* 0x000000000a3a72ca */ /* 0x000fe400000e0000 */
[----:B------:R-:W-:-:S13]  /*7460*/  R2UR UR59, R11 ;  /* 0x000000000b3b72ca */ /* 0x000fda00000e0000 */
[----:B------:R-:W-:Y:S01]  /*7470*/  HGMMA.64x64x16.F32.BF16 R24, gdesc[UR56].tnspA, R24 ;  /* 0x20e00000381879f0 */ /* 0x000fe20008701818 */
[----:B------:R-:W-:Y:S01]  /*7480*/  R2UR UR56, R5 ;  /* 0x00000000053872ca */ /* 0x000fe200000e0000 */
[----:B------:R-:W-:Y:S01]  /*7490*/  UMOV UR57, 0x40000040 ;  /* 0x4000004000397882 */ /* 0x000fe20000000000 */
[----:B------:R-:W-:Y:S02]  /*74a0*/  R2UR UR58, R8 ;  /* 0x00000000083a72ca */ /* 0x000fe400000e0000 */
[----:B------:R-:W-:Y:S01]  /*74b0*/  R2UR UR59, R9 ;  /* 0x00000000093b72ca */ /* 0x000fe200000e0000 */
[----:B------:R-:W-:-:S12]  /*74c0*/  VIADD R5, R232, 0x400 ;  /* 0x00000400e8057836 */ /* 0x000fd80000000000 */
[----:B------:R-:W-:Y:S01]  /*74d0*/  HGMMA.64x64x16.F32.BF16 R24, gdesc[UR56].tnspA, R24, gsb0 ;  /* 0x20e00000381879f0 */ /* 0x000fe20008001818 */
[----:B------:R-:W-:Y:S01]  /*74e0*/  R2UR UR52, R5 ;  /* 0x00000000053472ca */ /* 0x000fe200000e0000 */
[----:B------:R-:W-:Y:S01]  /*74f0*/  UMOV UR53, 0x40000040 ;  /* 0x4000004000357882 */ /* 0x000fe20000000000 */
[----:B------:R-:W-:-:S05]  /*7500*/  VIADD R5, R232, 0x480 ;  /* 0x00000480e8057836 */ /* 0x000fca0000000000 */
[----:B------:R-:W-:Y:S01]  /*7510*/  R2UR UR44, R5 ;  /* 0x00000000052c72ca */ /* 0x000fe200000e0000 */
[----:B------:R-:W-:Y:S02]  /*7520*/  WARPGROUP.DEPBAR.LE gsb0, 0x0 ;  /* 0x00008000000079c5 */ /* 0x000fe40000010000 */
[----:B------:R-:W-:Y:S01]  /*7530*/  WARPGROUP.ARRIVE ;  /* 0x00000000000079c5 */ /* 0x000fe20000000000 */
[----:B------:R-:W-:Y:S01]  /*7540*/  UMOV UR45, 0x40000040 ;  /* 0x40000040002d7882 */ /* 0x000fe20000000000 */
[----:B------:R-:W-:Y:S01]  /*7550*/  VIADD R5, R232, 0x500 ;  /* 0x00000500e8057836 */ /* 0x000fe20000000000 */
[----:B------:R-:W-:Y:S01]  /*7560*/  UMOV UR25, 0x40000040 ;  /* 0x4000004000197882 */ /* 0x000fe20000000000 */
[----:B------:R-:W-:Y:S01]  /*7570*/  UMOV UR5, 0x40000040 ;  /* 0x4000004000057882 */ /* 0x000fe20000000000 */
[----:B------:R1:W-:Y:S01]  /*7580*/  REDG.E.ADD.F32x4.FTZ.RN.STRONG.GPU desc[UR8][R6.64+0x4000], R24 ;  /* 0x00400018060079a6 */ /* 0x0003e2000c10f788 */
[----:B------:R-:W-:Y:S01]  /*7590*/  HGMMA.64x16x16.F32.BF16 R200, gdesc[UR52].tnspA.tnspB, R200 ;  /* 0x6020000034c879f0 */ /* 0x000fe200087018c8 */
[----:B------:R-:W-:-:S02]  /*75a0*/  R2UR UR54, R22 ;  /* 0x00000000163672ca */ /* 0x000fc400000e0000 */
[----:B------:R-:W-:Y:S02]  /*75b0*/  R2UR UR55, R23 ;  /* 0x00000000173772ca */ /* 0x000fe400000e0000 */
[----:B------:R-:W-:Y:S01]  /*75c0*/  R2UR UR24, R5 ;  /* 0x00000000051872ca */ /* 0x000fe200000e0000 */
[----:B------:R-:W-:Y:S01]  /*75d0*/  UMOV UR41, UR25 ;  /* 0x0000001900297c82 */ /* 0x000fe20008000000 */
[----:B------:R-:W-:Y:S01]  /*75e0*/  UMOV UR37, UR25 ;  /* 0x0000001900257c82 */ /* 0x000fe20008000000 */
[----:B------:R-:W-:Y:S01]  /*75f0*/  UMOV UR33, UR25 ;  /* 0x0000001900217c82 */ /* 0x000fe20008000000 */
[----:B------:R-:W-:Y:S01]  /*7600*/  VIADD R232, R232, 0x580 ;  /* 0x00000580e8e87836 */ /* 0x000fe20000000000 */
[----:B------:R-:W-:Y:S01]  /*7610*/  UMOV UR21, UR5 ;  /* 0x0000000500157c82 */ /* 0x000fe20008000000 */
[----:B------:R-:W-:Y:S01]  /*7620*/  UMOV UR17, UR5 ;  /* 0x0000000500117c82 */ /* 0x000fe20008000000 */
[----:B------:R-:W-:Y:S01]  /*7630*/  UMOV UR13, UR5 ;  /* 0x00000005000d7c82 */ /* 0x000fe20008000000 */
[----:B------:R1:W-:Y:S03]  /*7640*/  REDG.E.ADD.F32x4.FTZ.RN.STRONG.GPU desc[UR8][R6.64+0x4800], R28 ;  /* 0x0048001c060079a6 */ /* 0x0003e6000c10f788 */
[----:B------:R-:W-:Y:S01]  /*7650*/  HGMMA.64x16x16.F32.BF16 R184, gdesc[UR52].tnspA.tnspB, R184 ;  /* 0x6020000034b879f0 */ /* 0x000fe200087018b8 */
[----:B------:R-:W-:Y:S01]  /*7660*/  R2UR UR54, R216 ;  /* 0x00000000d83672ca */ /* 0x000fe200000e0000 */
[----:B------:R-:W-:Y:S01]  /*7670*/  UMOV UR40, UR24 ;  /* 0x0000001800287c82 */ /* 0x000fe20008000000 */
[----:B------:R-:W-:Y:S01]  /*7680*/  R2UR UR55, R217 ;  /* 0x00000000d93772ca */ /* 0x000fe200000e0000 */
[----:B------:R-:W-:Y:S01]  /*7690*/  UMOV UR36, UR24 ;  /* 0x0000001800247c82 */ /* 0x000fe20008000000 */
[----:B------:R-:W-:Y:S01]  /*76a0*/  UMOV UR32, UR24 ;  /* 0x0000001800207c82 */ /* 0x000fe20008000000 */
[----:B------:R-:W-:Y:S01]  /*76b0*/  R2UR UR4, R232 ;  /* 0x00000000e80472ca */ /* 0x000fe200000e0000 */
[----:B------:R1:W-:Y:S04]  /*76c0*/  REDG.E.ADD.F32x4.FTZ.RN.STRONG.GPU desc[UR8][R6.64+0x5000], R32 ;  /* 0x00500020060079a6 */ /* 0x0003e8000c10f788 */
[----:B------:R1:W-:Y:S04]  /*76d0*/  REDG.E.ADD.F32x4.FTZ.RN.STRONG.GPU desc[UR8][R6.64+0x5800], R36 ;  /* 0x00580024060079a6 */ /* 0x0003e8000c10f788 */
[----:B------:R1:W-:Y:S01]  /*76e0*/  REDG.E.ADD.F32x4.FTZ.RN.STRONG.GPU desc[UR8][R6.64+0x6000], R40 ;  /* 0x00600028060079a6 */ /* 0x0003e2000c10f788 */
[----:B------:R-:W-:Y:S01]  /*76f0*/  HGMMA.64x16x16.F32.BF16 R168, gdesc[UR52].tnspA.tnspB, R168 ;  /* 0x6020000034a879f0 */ /* 0x000fe200087018a8 */
[----:B------:R-:W-:-:S02]  /*7700*/  R2UR UR54, R218 ;  /* 0x00000000da3672ca */ /* 0x000fc400000e0000 */
[----:B------:R-:W-:Y:S01]  /*7710*/  R2UR UR55, R219 ;  /* 0x00000000db3772ca */ /* 0x000fe200000e0000 */
[----:B------:R-:W-:Y:S01]  /*7720*/  UMOV UR20, UR4 ;  /* 0x0000000400147c82 */ /* 0x000fe20008000000 */
[----:B------:R-:W-:Y:S01]  /*7730*/  UMOV UR16, UR4 ;  /* 0x0000000400107c82 */ /* 0x000fe20008000000 */
[----:B------:R-:W-:Y:S01]  /*7740*/  UMOV UR12, UR4 ;  /* 0x00000004000c7c82 */ /* 0x000fe20008000000 */
[----:B------:R1:W-:Y:S04]  /*7750*/  REDG.E.ADD.F32x4.FTZ.RN.STRONG.GPU desc[UR8][R6.64+0x6800], R44 ;  /* 0x0068002c060079a6 */ /* 0x0003e8000c10f788 */
[----:B------:R1:W-:Y:S04]  /*7760*/  REDG.E.ADD.F32x4.FTZ.RN.STRONG.GPU desc[UR8][R6.64+0x7000], R48 ;  /* 0x00700030060079a6 */ /* 0x0003e8000c10f788 */
[----:B------:R1:W-:Y:S01]  /*7770*/  REDG.E.ADD.F32x4.FTZ.RN.STRONG.GPU desc[UR8][R6.64+0x7800], R52 ;  /* 0x00780034060079a6 */ /* 0x0003e2000c10f788 */
[----:B------:R-:W-:Y:S01]  /*7780*/  HGMMA.64x16x16.F32.BF16 R152, gdesc[UR52].tnspA.tnspB, R152 ;  /* 0x60200000349879f0 */ /* 0x000fe20008701898 */
[----:B------:R-:W-:-:S02]  /*7790*/  R2UR UR54, R220 ;  /* 0x00000000dc3672ca */ /* 0x000fc400000e0000 */
[----:B------:R-:W-:-:S13]  /*77a0*/  R2UR UR55, R221 ;  /* 0x00000000dd3772ca */ /* 0x000fda00000e0000 */
[----:B------:R-:W-:Y:S04]  /*77b0*/  HGMMA.64x16x16.F32.BF16 R136, gdesc[UR52].tnspA.tnspB, R136 ;  /* 0x60200000348879f0 */ /* 0x000fe80008701888 */
[----:B------:R-:W-:Y:S01]  /*77c0*/  HGMMA.64x16x16.F32.BF16 R200, gdesc[UR44].tnspA.tnspB, R200 ;  /* 0x602000002cc879f0 */ /* 0x000fe200087018c8 */
[----:B------:R-:W-:Y:S02]  /*77d0*/  R2UR UR46, R222 ;  /* 0x00000000de2e72ca */ /* 0x000fe400000e0000 */
[----:B------:R-:W-:-:S13]  /*77e0*/  R2UR UR47, R223 ;  /* 0x00000000df2f72ca */ /* 0x000fda00000e0000 */
[----:B------:R-:W-:Y:S01]  /*77f0*/  HGMMA.64x16x16.F32.BF16 R184, gdesc[UR44].tnspA.tnspB, R184 ;  /* 0x602000002cb879f0 */ /* 0x000fe200087018b8 */
[----:B------:R-:W-:Y:S02]  /*7800*/  R2UR UR46, R224 ;  /* 0x00000000e02e72ca */ /* 0x000fe400000e0000 */
[----:B------:R-:W-:-:S13]  /*7810*/  R2UR UR47, R225 ;  /* 0x00000000e12f72ca */ /* 0x000fda00000e0000 */
[----:B------:R-:W-:Y:S01]  /*7820*/  HGMMA.64x16x16.F32.BF16 R168, gdesc[UR44].tnspA.tnspB, R168 ;  /* 0x602000002ca879f0 */ /* 0x000fe200087018a8 */
[----:B------:R-:W-:Y:S02]  /*7830*/  R2UR UR46, R226 ;  /* 0x00000000e22e72ca */ /* 0x000fe400000e0000 */
[----:B------:R-:W-:-:S13]  /*7840*/  R2UR UR47, R227 ;  /* 0x00000000e32f72ca */ /* 0x000fda00000e0000 */
[----:B------:R-:W-:Y:S01]  /*7850*/  HGMMA.64x16x16.F32.BF16 R152, gdesc[UR44].tnspA.tnspB, R152 ;  /* 0x602000002c9879f0 */ /* 0x000fe20008701898 */
[----:B------:R-:W-:Y:S01]  /*7860*/  UMOV UR46, UR50 ;  /* 0x00000032002e7c82 */ /* 0x000fe20008000000 */
[----:B------:R-:W-:Y:S02]  /*7870*/  UMOV UR47, UR51 ;  /* 0x00000033002f7c82 */ /* 0x000fe40008000000 */
[----:B------:R-:W-:Y:S04]  /*7880*/  HGMMA.64x16x16.F32.BF16 R136, gdesc[UR44].tnspA.tnspB, R136 ;  /* 0x602000002c8879f0 */ /* 0x000fe80008701888 */
[----:B------:R-:W-:Y:S01]  /*7890*/  HGMMA.64x16x16.F32.BF16 R200, gdesc[UR24].tnspA.tnspB, R200 ;  /* 0x6020000018c879f0 */ /* 0x000fe200087018c8 */
[----:B------:R-:W-:Y:S01]  /*78a0*/  UMOV UR26, UR30 ;  /* 0x0000001e001a7c82 */ /* 0x000fe20008000000 */
[----:B------:R-:W-:-:S02]  /*78b0*/  UMOV UR27, UR31 ;  /* 0x0000001f001b7c82 */ /* 0x000fc40008000000 */
[----:B------:R-:W-:Y:S04]  /*78c0*/  HGMMA.64x16x16.F32.BF16 R184, gdesc[UR40].tnspA.tnspB, R184 ;  /* 0x6020000028b879f0 */ /* 0x000fe800087018b8 */
[----:B------:R-:W-:Y:S04]  /*78d0*/  HGMMA.64x16x16.F32.BF16 R168, gdesc[UR36].tnspA.tnspB, R168 ;  /* 0x6020000024a879f0 */ /* 0x000fe800087018a8 */
[----:B------:R-:W-:Y:S04]  /*78e0*/  HGMMA.64x16x16.F32.BF16 R152, gdesc[UR32].tnspA.tnspB, R152 ;  /* 0x60200000209879f0 */ /* 0x000fe80008701898 */
[----:B------:R-:W-:Y:S04]  /*78f0*/  HGMMA.64x16x16.F32.BF16 R136, gdesc[UR24].tnspA.tnspB, R136 ;  /* 0x60200000188879f0 */ /* 0x000fe80008701888 */
[----:B------:R-:W-:Y:S01]  /*7900*/  HGMMA.64x16x16.F32.BF16 R200, gdesc[UR4].tnspA.tnspB, R200 ;  /* 0x6020000004c879f0 */ /* 0x000fe200087018c8 */
[----:B------:R-:W-:Y:S01]  /*7910*/  UMOV UR6, UR10 ;  /* 0x0000000a00067c82 */ /* 0x000fe20008000000 */
[----:B------:R-:W-:-:S02]  /*7920*/  UMOV UR7, UR11 ;  /* 0x0000000b00077c82 */ /* 0x000fc40008000000 */
[----:B------:R-:W-:Y:S04]  /*7930*/  HGMMA.64x16x16.F32.BF16 R184, gdesc[UR20].tnspA.tnspB, R184 ;  /* 0x6020000014b879f0 */ /* 0x000fe800087018b8 */
[----:B------:R-:W-:Y:S04]  /*7940*/  HGMMA.64x16x16.F32.BF16 R168, gdesc[UR16].tnspA.tnspB, R168 ;  /* 0x6020000010a879f0 */ /* 0x000fe800087018a8 */
[----:B------:R-:W-:Y:S04]  /*7950*/  HGMMA.64x16x16.F32.BF16 R152, gdesc[UR12].tnspA.tnspB, R152 ;  /* 0x602000000c9879f0 */ /* 0x000fe80008701898 */
[----:B------:R-:W-:Y:S03]  /*7960*/  HGMMA.64x16x16.F32.BF16 R136, gdesc[UR4].tnspA.tnspB, R136, gsb0 ;  /* 0x60200000048879f0 */ /* 0x000fe60008001888 */
[----:B------:R-:W-:-:S02]  /*7970*/  WARPGROUP.DEPBAR.LE gsb0, 0x0 ;  /* 0x00008000000079c5 */ /* 0x000fc40000010000 */
[----:B-1----:R-:W-:Y:S05]  /*7980*/  @!P0 BRA `(.L_x_77) ;  /* 0x0000000000048947 */ /* 0x002fea0003800000 */
[----:B------:R-:W-:Y:S01]  /*7990*/  BPT.TRAP 0x1 ;  /* 0x000000040000795c */ /* 0x000fe20000300000 */
.L_x_77:
[----:B------:R-:W-:Y:S01]  /*79a0*/  UIADD3 UR61, UR61, 0x1, URZ ;  /* 0x000000013d3d7890 */ /* 0x000fe2000fffe03f */
[----:B------:R-:W-:Y:S01]  /*79b0*/  VIADD R3, R3, 0x1 ;  /* 0x0000000103037836 */ /* 0x000fe20000000000 */
[----:B------:R-:W-:Y:S01]  /*79c0*/  LOP3.LUT R17, R17, 0x1, RZ, 0x3c, !PT ;  /* 0x0000000111117812 */ /* 0x000fe200078e3cff */
[----:B------:R-:W-:-:S03]  /*79d0*/  VIADD R16, R16, 0x31820 ;  /* 0x0003182010107836 */ /* 0x000fc60000000000 */
[----:B------:R-:W-:Y:S02]  /*79e0*/  ISETP.LE.AND P1, PT, R231, UR61, PT ;  /* 0x0000003de7007c0c */ /* 0x000fe4000bf23270 */
[C---:B------:R-:W-:Y:S02]  /*79f0*/  ISETP.NE.AND P0, PT, R3.reuse, 0x2, PT ;  /* 0x000000020300780c */ /* 0x040fe40003f05270 */
[----:B------:R-:W-:Y:S02]  /*7a00*/  PRMT R16, RZ, 0x654, R16 ;  /* 0x00000654ff107816 */ /* 0x000fe40000000010 */
[----:B------:R-:W-:Y:S02]  /*7a10*/  SEL R5, RZ, 0x1, P0 ;  /* 0x00000001ff057807 */ /* 0x000fe40000000000 */
[----:B------:R2:W-:Y:S01]  /*7a20*/  SYNCS.ARRIVE.TRANS64.RED.A1T0 RZ, [R16+URZ], RZ ;  /* 0x000000ff10ff79a7 */ /* 0x0005e2000810043f */
[----:B------:R-:W-:Y:S02]  /*7a30*/  SEL R3, R3, RZ, P0 ;  /* 0x000000ff03037207 */ /* 0x000fe40000000000 */
[----:B------:R-:W-:-:S02]  /*7a40*/  LOP3.LUT R18, R18, R5, RZ, 0x3c, !PT ;  /* 0x0000000512127212 */ /* 0x000fc400078e3cff */
[----:B------:R-:W-:Y:S05]  /*7a50*/  @!P1 BRA `(.L_x_78) ;  /* 0xffffff9800609947 */ /* 0x000fea000383ffff */
.L_x_67:
[----:B------:R-:W3:Y:S01]  /*7a60*/  S2UR UR10, SR_CTAID.Y ;  /* 0x00000000000a79c3 */ /* 0x000ee20000002600 */
[----:B------:R-:W-:Y:S01]  /*7a70*/  ULDC UR4, c[0x0][0x850] ;  /* 0x0002140000047ab9 */ /* 0x000fe20000000800 */
[----:B-1----:R-:W1:Y:S01]  /*7a80*/  S2R R2, SR_TID.X ;  /* 0x0000000000027919 */ /* 0x002e620000002100 */
[----:B------:R-:W-:Y:S01]  /*7a90*/  UISETP.NE.AND UP0, UPT, UR4, 0x1, UPT ;  /* 0x000000010400788c */ /* 0x000fe2000bf05270 */
[----:B------:R-:W-:Y:S01]  /*7aa0*/  IMAD R0, R229, 0x2800, R230 ;  /* 0x00002800e5007824 */ /* 0x000fe200078e02e6 */
[----:B------:R-:W-:Y:S01]  /*7ab0*/  ULDC.64 UR12, c[0x0][0x818] ;  /* 0x00020600000c7ab9 */ /* 0x000fe20000000a00 */
[----:B------:R-:W-:Y:S01]  /*7ac0*/  ULDC.64 UR14, c[0x0][0x848] ;  /* 0x00021200000e7ab9 */ /* 0x000fe20000000a00 */
[----:B------:R-:W-:Y:S01]  /*7ad0*/  BSSY B1, `(.L_x_79) ;  /* 0x00000a1000017945 */ /* 0x000fe20003800000 */
[----:B------:R-:W4:Y:S01]  /*7ae0*/  S2UR UR8, SR_CTAID.X ;  /* 0x00000000000879c3 */ /* 0x000f220000002500 */
[----:B------:R-:W-:-:S07]  /*7af0*/  LEA R0, R0, UR60, 0x2 ;  /* 0x0000003c00007c11 */ /* 0x000fce000f8e10ff */
[----:B------:R-:W-:Y:S06]  /*7b00*/  BAR.SYNC.DEFER_BLOCKING 0x1, 0x100 ;  /* 0x0044000000007b1d */ /* 0x000fec0000010000 */
[----:B------:R-:W-:Y:S01]  /*7b10*/  @UP0 ULDC UR6, c[0x0][0x854] ;  /* 0x0002150000060ab9 */ /* 0x000fe20000000800 */
[----:B------:R-:W-:Y:S01]  /*7b20*/  @UP0 ULDC UR4, c[0x0][0x858] ;  /* 0x0002160000040ab9 */ /* 0x000fe20000000800 */
[----:B------:R-:W5:Y:S01]  /*7b30*/  S2UR UR17, SR_CTAID.Z ;  /* 0x00000000001179c3 */ /* 0x000f620000002700 */
[----:B---3--:R-:W-:Y:S02]  /*7b40*/  UIMAD.WIDE.U32 UR6, UR10, UR6, URZ ;  /* 0x000000060a0672a5 */ /* 0x008fe4000f8e003f */
[----:B------:R-:W-:-:S02]  /*7b50*/  USHF.R.S32.HI UR5, URZ, 0x1f, UR10 ;  /* 0x0000001f3f057899 */ /* 0x000fc4000801140a */
[----:B------:R-:W-:-:S03]  /*7b60*/  @UP0 USHF.R.U32.HI UR7, URZ, UR4, UR7 ;  /* 0x000000043f070299 */ /* 0x000fc60008011607 */
[----:B------:R-:W-:Y:S01]  /*7b70*/  UMOV UR4, UR10 ;  /* 0x0000000a00047c82 */ /* 0x000fe20008000000 */
[----:B------:R-:W-:Y:S02]  /*7b80*/  @UP0 USHF.R.S32.HI UR6, URZ, 0x1f, UR7 ;  /* 0x0000001f3f060899 */ /* 0x000fe40008011407 */
[----:B----4-:R-:W-:Y:S01]  /*7b90*/  UIMAD UR8, UR8, 0x5000, URZ ;  /* 0x00005000080878a4 */ /* 0x010fe2000f8e023f */
[----:B------:R3:W-:Y:S01]  /*7ba0*/  STS.128 [R0], R56 ;  /* 0x0000003800007388 */ /* 0x0007e20000000c00 */
[----:B------:R-:W-:Y:S01]  /*7bb0*/  @UP0 UMOV UR4, UR7 ;  /* 0x0000000700040c82 */ /* 0x000fe20008000000 */
[----:B-1----:R-:W-:Y:S01]  /*7bc0*/  ISETP.NE.AND P1, PT, R2, 0x80, PT ;  /* 0x000000800200780c */ /* 0x002fe20003f25270 */
[----:B------:R-:W-:Y:S01]  /*7bd0*/  USHF.R.S32.HI UR9, URZ, 0x1f, UR8 ;  /* 0x0000001f3f097899 */ /* 0x000fe20008011408 */
[----:B------:R3:W-:Y:S01]  /*7be0*/  STS.128 [R0+0x800], R60 ;  /* 0x0008003c00007388 */ /* 0x0007e20000000c00 */
[----:B------:R-:W-:Y:S02]  /*7bf0*/  @UP0 UMOV UR5, UR6 ;  /* 0x0000000600050c82 */ /* 0x000fe40008000000 */
[----:B------:R-:W-:Y:S01]  /*7c00*/  UIMAD UR10, UR5, UR12, URZ ;  /* 0x0000000c050a72a4 */ /* 0x000fe2000f8e023f */
[----:B------:R3:W-:Y:S01]  /*7c10*/  STS.128 [R0+0x1000], R96 ;  /* 0x0010006000007388 */ /* 0x0007e20000000c00 */
[----:B------:R-:W-:-:S02]  /*7c20*/  UIMAD.WIDE.U32 UR6, UR4, UR12, UR8 ;  /* 0x0000000c040672a5 */ /* 0x000fc4000f8e0008 */
[----:B------:R-:W-:Y:S01]  /*7c30*/  UIMAD UR10, UR4, UR13, UR10 ;  /* 0x0000000d040a72a4 */ /* 0x000fe2000f8e020a */
[----:B------:R3:W-:Y:S01]  /*7c40*/  STS.128 [R0+0x1800], R100 ;  /* 0x0018006400007388 */ /* 0x0007e20000000c00 */
[----:B-----5:R-:W-:Y:S01]  /*7c50*/  USHF.R.S32.HI UR16, URZ, 0x1f, UR17 ;  /* 0x0000001f3f107899 */ /* 0x020fe20008011411 */
[----:B------:R-:W-:Y:S02]  /*7c60*/  ULDC.64 UR12, c[0x0][0x840] ;  /* 0x00021000000c7ab9 */ /* 0x000fe40000000a00 */
[----:B------:R3:W-:Y:S01]  /*7c70*/  STS.128 [R0+0x2000], R64 ;  /* 0x0020004000007388 */ /* 0x0007e20000000c00 */
[----:B------:R-:W-:Y:S02]  /*7c80*/  UIMAD UR5, UR5, UR12, URZ ;  /* 0x0000000c050572a4 */ /* 0x000fe4000f8e023f */
[----:B------:R-:W-:Y:S01]  /*7c90*/  UIMAD.WIDE.U32 UR8, UR4, UR12, UR8 ;  /* 0x0000000c040872a5 */ /* 0x000fe2000f8e0008 */
[----:B------:R3:W-:Y:S01]  /*7ca0*/  STS.128 [R0+0x2800], R68 ;  /* 0x0028004400007388 */ /* 0x0007e20000000c00 */
[----:B------:R-:W-:-:S02]  /*7cb0*/  UIMAD UR11, UR4, UR13, UR5 ;  /* 0x0000000d040b72a4 */ /* 0x000fc4000f8e0205 */
[----:B------:R-:W-:Y:S01]  /*7cc0*/  UIADD3 UR5, UR7, UR10, URZ ;  /* 0x0000000a07057290 */ /* 0x000fe2000fffe03f */
[----:B------:R3:W-:Y:S01]  /*7cd0*/  STS.128 [R0+0x3000], R104 ;  /* 0x0030006800007388 */ /* 0x0007e20000000c00 */
[----:B------:R-:W-:Y:S01]  /*7ce0*/  ULDC.64 UR12, c[0x0][0x820] ;  /* 0x00020800000c7ab9 */ /* 0x000fe20000000a00 */
[----:B------:R-:W-:Y:S02]  /*7cf0*/  UIADD3 UR7, UR9, UR11, URZ ;  /* 0x0000000b09077290 */ /* 0x000fe4000fffe03f */
[----:B------:R3:W-:Y:S01]  /*7d00*/  STS.128 [R0+0x3800], R108 ;  /* 0x0038006c00007388 */ /* 0x0007e20000000c00 */
[----:B------:R-:W-:Y:S02]  /*7d10*/  UIMAD UR4, UR16, UR12, URZ ;  /* 0x0000000c100472a4 */ /* 0x000fe4000f8e023f */
[----:B------:R-:W-:Y:S01]  /*7d20*/  UIMAD UR10, UR16, UR14, URZ ;  /* 0x0000000e100a72a4 */ /* 0x000fe2000f8e023f */
[----:B------:R3:W-:Y:S01]  /*7d30*/  STS.128 [R0+0x4000], R72 ;  /* 0x0040004800007388 */ /* 0x0007e20000000c00 */
[----:B------:R-:W-:-:S02]  /*7d40*/  UIMAD UR9, UR17, UR13, UR4 ;  /* 0x0000000d110972a4 */ /* 0x000fc4000f8e0204 */
[----:B------:R-:W-:Y:S01]  /*7d50*/  UIMAD UR10, UR17, UR15, UR10 ;  /* 0x0000000f110a72a4 */ /* 0x000fe2000f8e020a */
[----:B------:R3:W-:Y:S01]  /*7d60*/  STS.128 [R0+0x4800], R76 ;  /* 0x0048004c00007388 */ /* 0x0007e20000000c00 */
[----:B------:R-:W-:Y:S01]  /*7d70*/  UMOV UR4, UR6 ;  /* 0x0000000600047c82 */ /* 0x000fe20008000000 */
[----:B------:R-:W-:Y:S01]  /*7d80*/  UMOV UR6, UR8 ;  /* 0x0000000800067c82 */ /* 0x000fe20008000000 */
[----:B------:R-:W-:Y:S01]  /*7d90*/  UIMAD.WIDE.U32 UR4, UR17, UR12, UR4 ;  /* 0x0000000c110472a5 */ /* 0x000fe2000f8e0004 */
[----:B------:R3:W-:Y:S01]  /*7da0*/  STS.128 [R0+0x5000], R112 ;  /* 0x0050007000007388 */ /* 0x0007e20000000c00 */
[----:B------:R-:W-:Y:S01]  /*7db0*/  UIMAD.WIDE.U32 UR6, UR17, UR14, UR6 ;  /* 0x0000000e110672a5 */ /* 0x000fe2000f8e0006 */
[----:B------:R-:W-:Y:S02]  /*7dc0*/  ULDC.64 UR12, c[0x0][0x800] ;  /* 0x00020000000c7ab9 */ /* 0x000fe40000000a00 */
[----:B------:R3:W-:Y:S01]  /*7dd0*/  STS.128 [R0+0x5800], R116 ;  /* 0x0058007400007388 */ /* 0x0007e20000000c00 */
[----:B------:R-:W-:-:S02]  /*7de0*/  UIADD3 UR8, UR5, UR9, URZ ;  /* 0x0000000905087290 */ /* 0x000fc4000fffe03f */
[----:B------:R-:W-:Y:S01]  /*7df0*/  ULEA UR12, UP0, UR4, UR12, 0x2 ;  /* 0x0000000c040c7291 */ /* 0x000fe2000f80103f */
[----:B------:R3:W-:Y:S01]  /*7e00*/  STS.128 [R0+0x6000], R80 ;  /* 0x0060005000007388 */ /* 0x0007e20000000c00 */
[----:B------:R-:W-:Y:S01]  /*7e10*/  ULDC.64 UR14, c[0x0][0x828] ;  /* 0x00020a00000e7ab9 */ /* 0x000fe20000000a00 */
[----:B------:R-:W-:Y:S02]  /*7e20*/  UIADD3 UR5, UR7, UR10, URZ ;  /* 0x0000000a07057290 */ /* 0x000fe4000fffe03f */
[----:B------:R3:W-:Y:S01]  /*7e30*/  STS.128 [R0+0x6800], R84 ;  /* 0x0068005400007388 */ /* 0x0007e20000000c00 */
[----:B------:R-:W-:Y:S02]  /*7e40*/  ULEA UR14, UP1, UR6, UR14, 0x2 ;  /* 0x0000000e060e7291 */ /* 0x000fe4000f82103f */
[----:B------:R-:W-:Y:S01]  /*7e50*/  ULEA.HI.X UR13, UR4, UR13, UR8, 0x2, UP0 ;  /* 0x0000000d040d7291 */ /* 0x000fe200080f1408 */
[----:B------:R3:W-:Y:S01]  /*7e60*/  STS.128 [R0+0x7000], R120 ;  /* 0x0070007800007388 */ /* 0x0007e20000000c00 */
[----:B------:R-:W-:Y:S01]  /*7e70*/  ULEA.HI.X UR5, UR6, UR15, UR5, 0x2, UP1 ;  /* 0x0000000f06057291 */ /* 0x000fe200088f1405 */
[----:B------:R-:W-:-:S02]  /*7e80*/  ULDC UR4, c[0x0][0x740] ;  /* 0x0001d00000047ab9 */ /* 0x000fc40000000800 */
[----:B------:R3:W-:Y:S01]  /*7e90*/  STS.128 [R0+0x7800], R124 ;  /* 0x0078007c00007388 */ /* 0x0007e20000000c00 */
[----:B------:R-:W-:Y:S01]  /*7ea0*/  FMUL.FTZ R208, R208, UR4 ;  /* 0x00000004d0d07c20 */ /* 0x000fe20008410000 */
[----:B------:R-:W-:Y:S01]  /*7eb0*/  FMUL.FTZ R209, R209, UR4 ;  /* 0x00000004d1d17c20 */ /* 0x000fe20008410000 */
[----:B------:R-:W-:Y:S01]  /*7ec0*/  FMUL.FTZ R210, R210, UR4 ;  /* 0x00000004d2d27c20 */ /* 0x000fe20008410000 */
        /* <DEDUP_REMOVED lines=16> */
[----:B------:R1:W-:Y:S06]  /*7fd0*/  MEMBAR.ALL.CTA ;  /* 0x0000000000007992 */ /* 0x0003ec0000008000 */
[----:B-1----:R-:W1:Y:S01]  /*7fe0*/  FENCE.VIEW.ASYNC.S ;  /* 0x00000000000073c6 */ /* 0x002e620000000000 */
        /* <DEDUP_REMOVED lines=65> */
[----:B-1----:R-:W-:Y:S06]  /*8400*/  BAR.SYNC.DEFER_BLOCKING 0x1, 0x100 ;  /* 0x0044000000007b1d */ /* 0x002fec0000010000 */
[----:B---3--:R-:W-:Y:S05]  /*8410*/  @P1 BRA `(.L_x_80) ;  /* 0x0000000000301947 */ /* 0x008fea0003800000 */
[----:B------:R-:W-:Y:S01]  /*8420*/  PLOP3.LUT P0, PT, PT, PT, PT, 0x80, 0x0 ;  /* 0x000000000000781c */ /* 0x000fe20003f0f070 */
[----:B------:R-:W-:Y:S01]  /*8430*/  UMOV UR6, 0x1400 ;  /* 0x0000140000067882 */ /* 0x000fe20000000000 */
[----:B------:R-:W-:Y:S01]  /*8440*/  UMOV UR8, 0x0 ;  /* 0x0000000000087882 */ /* 0x000fe20000000000 */
[----:B------:R-:W-:Y:S01]  /*8450*/  UMOV UR9, 0x14f00000 ;  /* 0x14f0000000097882 */ /* 0x000fe20000000000 */
[----:B------:R-:W-:-:S09]  /*8460*/  UMOV UR4, UR14 ;  /* 0x0000000e00047c82 */ /* 0x000fd20008000000 */
.L_x_81:
[----:B------:R-:W-:Y:S01]  /*8470*/  @P0 ELECT P2, URZ, PT ;  /* 0x00000000003f082f */ /* 0x000fe20003840000 */
[----:B------:R1:W-:-:S12]  /*8480*/  UBLKRED.G.S.ADD.F32.RN [UR4], [UR60], UR6, desc[UR8] ;  /* 0x000008043c0073bb */ /* 0x0003d800080a1406 */
[----:B------:R-:W-:Y:S02]  /*8490*/  @P2 PLOP3.LUT P0, PT, P2, PT, PT, 0x8, 0x0 ;  /* 0x000000000000281c */ /* 0x000fe4000170e170 */
[----:B------:R-:W-:-:S11]  /*84a0*/  PLOP3.LUT P2, PT, PT, PT, PT, 0x8, 0x0 ;  /* 0x000000000000781c */ /* 0x000fd60003f4e170 */
[----:B-1----:R-:W-:Y:S05]  /*84b0*/  @P0 BRA.U.ANY `(.L_x_81) ;  /* 0xfffffffd00ec0947 */ /* 0x002fea000393ffff */
[----:B------:R0:W-:Y:S01]  /*84c0*/  UTMACMDFLUSH ;  /* 0x00000000000079b7 */ /* 0x0001e20000000000 */
[----:B------:R-:W-:-:S04]  /*84d0*/  DEPBAR.LE SB0, 0x0 ;  /* 0x000080000000791a */ /* 0x000fc80000000000 */
.L_x_80:
[----:B------:R-:W-:Y:S05]  /*84e0*/  BSYNC B1 ;  /* 0x0000000000017941 */ /* 0x000fea0003800000 */
.L_x_79:
[----:B------:R-:W-:Y:S06]  /*84f0*/  BAR.SYNC.DEFER_BLOCKING 0x1, 0x100 ;  /* 0x0044000000007b1d */ /* 0x000fec0000010000 */
[----:B------:R1:W-:Y:S04]  /*8500*/  STS.128 [R0], R208 ;  /* 0x000000d000007388 */ /* 0x0003e80000000c00 */
[----:B------:R1:W-:Y:S04]  /*8510*/  STS.128 [R0+0x800], R212 ;  /* 0x000800d400007388 */ /* 0x0003e80000000c00 */
        /* <DEDUP_REMOVED lines=17> */
[----:B------:R1:W-:Y:S01]  /*8630*/  STS.128 [R0+0x9800], R140 ;  /* 0x0098008c00007388 */ /* 0x0003e20000000c00 */
[----:B------:R3:W-:Y:S06]  /*8640*/  MEMBAR.ALL.CTA ;  /* 0x0000000000007992 */ /* 0x0007ec0000008000 */
[----:B---3--:R-:W3:Y:S02]  /*8650*/  FENCE.VIEW.ASYNC.S ;  /* 0x00000000000073c6 */ /* 0x008ee40000000000 */
[----:B---3--:R-:W-:Y:S06]  /*8660*/  BAR.SYNC.DEFER_BLOCKING 0x1, 0x100 ;  /* 0x0044000000007b1d */ /* 0x008fec0000010000 */
[----:B------:R-:W-:Y:S05]  /*8670*/  @P1 BRA `(.L_x_64) ;  /* 0x00000018003c1947 */ /* 0x000fea0003800000 */
[----:B------:R-:W-:Y:S01]  /*8680*/  PLOP3.LUT P0, PT, PT, PT, PT, 0x80, 0x0 ;  /* 0x000000000000781c */ /* 0x000fe20003f0f070 */
[----:B------:R-:W-:Y:S01]  /*8690*/  UMOV UR6, 0x1400 ;  /* 0x0000140000067882 */ /* 0x000fe20000000000 */
[----:B------:R-:W-:Y:S01]  /*86a0*/  UMOV UR8, 0x0 ;  /* 0x0000000000087882 */ /* 0x000fe20000000000 */
[----:B------:R-:W-:Y:S01]  /*86b0*/  UMOV UR9, 0x14f00000 ;  /* 0x14f0000000097882 */ /* 0x000fe20000000000 */
[----:B------:R-:W-:Y:S01]  /*86c0*/  UMOV UR4, UR12 ;  /* 0x0000000c00047c82 */ /* 0x000fe20008000000 */
[----:B------:R-:W-:-:S08]  /*86d0*/  UMOV UR5, UR13 ;  /* 0x0000000d00057c82 */ /* 0x000fd00008000000 */
.L_x_82:
[----:B------:R-:W-:Y:S01]  /*86e0*/  @P0 ELECT P1, URZ, PT ;  /* 0x00000000003f082f */ /* 0x000fe20003820000 */
[----:B------:R3:W-:-:S12]  /*86f0*/  UBLKRED.G.S.ADD.F32.RN [UR4], [UR60], UR6, desc[UR8] ;  /* 0x000008043c0073bb */ /* 0x0007d800080a1406 */
[----:B------:R-:W-:Y:S02]  /*8700*/  @P1 PLOP3.LUT P0, PT, P1, PT, PT, 0x8, 0x0 ;  /* 0x000000000000181c */ /* 0x000fe40000f0e170 */
[----:B------:R-:W-:-:S11]  /*8710*/  PLOP3.LUT P1, PT, PT, PT, PT, 0x8, 0x0 ;  /* 0x000000000000781c */ /* 0x000fd60003f2e170 */
[----:B---3--:R-:W-:Y:S05]  /*8720*/  @P0 BRA.U.ANY `(.L_x_82) ;  /* 0xfffffffd00ec0947 */ /* 0x008fea000393ffff */
[----:B------:R0:W-:Y:S01]  /*8730*/  UTMACMDFLUSH ;  /* 0x00000000000079b7 */ /* 0x0001e20000000000 */
[----:B------:R-:W-:-:S04]  /*8740*/  DEPBAR.LE SB0, 0x0 ;  /* 0x000080000000791a */ /* 0x000fc80000000000 */
[----:B------:R-:W-:Y:S05]  /*8750*/  BRA `(.L_x_64) ;  /* 0x0000001800047947 */ /* 0x000fea0003800000 */
.L_x_62:
[----:B------:R-:W-:-:S08]  /*8760*/  NOP ;  /* 0x0000000000007918 */ /* 0x000fd00000000000 */
[----:B------:R-:W1:-:S00]  /*8770*/  USETMAXREG.DEALLOC.CTAPOOL 0x18 ;  /* 0x00000018000079c8 */ /* 0x000e4000080e0500 */
[----:B-1----:R-:W-:-:S06]  /*8780*/  LOP3.LUT R0, R0, 0x3, RZ, 0xc0, !PT ;  /* 0x0000000300007812 */ /* 0x002fcc00078ec0ff */
[----:B------:R-:W1:Y:S02]  /*8790*/  SHFL.IDX PT, R0, R0, RZ, 0x1f ;  /* 0x00001fff00007589 */ /* 0x000e6400000e0000 */
[----:B-1----:R-:W-:-:S13]  /*87a0*/  ISETP.NE.AND P0, PT, R0, RZ, PT ;  /* 0x000000ff0000720c */ /* 0x002fda0003f05270 */
[----:B------:R-:W-:Y:S05]  /*87b0*/  @P0 BRA `(.L_x_64) ;  /* 0x0000001400ec0947 */ /* 0x000fea0003800000 */
        /* <DEDUP_REMOVED lines=12> */
[----:B------:R-:W-:-:S03]  /*8880*/  IMAD.MOV.U32 R17, RZ, RZ, RZ ;  /* 0x000000ffff117224 */ /* 0x000fc600078e00ff */
[----:B------:R-:W4:Y:S07]  /*8890*/  S2UR UR20, SR_CTAID.Y ;  /* 0x00000000001479c3 */ /* 0x000f2e0000002600 */
[----:B------:R-:W-:Y:S01]  /*88a0*/  @UP0 ULDC UR4, c[0x0][0x2ec] ;  /* 0x0000bb0000040ab9 */ /* 0x000fe20000000800 */
[----:B------:R-:W5:Y:S01]  /*88b0*/  LDC.64 R4, c[0x0][0x718] ;  /* 0x0001c600ff047b82 */ /* 0x000f620000000a00 */
[----:B------:R-:W-:Y:S01]  /*88c0*/  @UP0 ULDC UR6, c[0x0][0x2f0] ;  /* 0x0000bc0000060ab9 */ /* 0x000fe20000000800 */
[----:B-1----:R-:W-:Y:S01]  /*88d0*/  SHF.R.S32.HI R7, RZ, 0x1f, R7 ;  /* 0x0000001fff077819 */ /* 0x002fe20000011407 */
[----:B----4-:R-:W-:-:S02]  /*88e0*/  UIMAD.WIDE.U32 UR4, UR20, UR4, URZ ;  /* 0x00000004140472a5 */ /* 0x010fc4000f8e003f */
[----:B------:R-:W-:Y:S02]  /*88f0*/  UMOV UR12, UR20 ;  /* 0x00000014000c7c82 */ /* 0x000fe40008000000 */
[C---:B--2---:R-:W-:Y:S01]  /*8900*/  IMAD R8, R7.reuse, R2, RZ ;  /* 0x0000000207087224 */ /* 0x044fe200078e02ff */
[----:B------:R-:W-:Y:S01]  /*8910*/  @UP0 USHF.R.U32.HI UR12, URZ, UR6, UR5 ;  /* 0x000000063f0c0299 */ /* 0x000fe20008011605 */
[----:B-----5:R-:W-:Y:S02]  /*8920*/  IMAD R6, R7, R4, RZ ;  /* 0x0000000407067224 */ /* 0x020fe400078e02ff */
[----:B------:R-:W-:Y:S02]  /*8930*/  IMAD R13, R3, UR20, R8 ;  /* 0x00000014030d7c24 */ /* 0x000fe4000f8e0208 */
[----:B------:R-:W1:Y:S01]  /*8940*/  LDC.64 R8, c[0x0][0x720] ;  /* 0x0001c800ff087b82 */ /* 0x000e620000000a00 */
[----:B------:R-:W-:Y:S02]  /*8950*/  IMAD R11, R5, UR20, R6 ;  /* 0x00000014050b7c24 */ /* 0x000fe4000f8e0206 */
[----:B------:R-:W-:-:S04]  /*8960*/  IMAD.WIDE.U32 R4, R4, UR20, RZ ;  /* 0x0000001404047c25 */ /* 0x000fc8000f8e00ff */
[----:B------:R-:W-:Y:S01]  /*8970*/  IMAD.IADD R5, R5, 0x1, R11 ;  /* 0x0000000105057824 */ /* 0x000fe200078e020b */
[----:B------:R-:W2:Y:S01]  /*8980*/  LDC.64 R6, c[0x0][0x738] ;  /* 0x0001ce00ff067b82 */ /* 0x000ea20000000a00 */
[----:B---3--:R-:W-:Y:S01]  /*8990*/  SHF.R.S32.HI R11, RZ, 0x1f, R10 ;  /* 0x0000001fff0b7819 */ /* 0x008fe2000001140a */
[----:B------:R-:W-:-:S04]  /*89a0*/  IMAD.WIDE.U32 R2, R2, UR20, RZ ;  /* 0x0000001402027c25 */ /* 0x000fc8000f8e00ff */
        /* <DEDUP_REMOVED lines=17> */
.L_x_99:
[----:B------:R-:W-:Y:S02]  /*8ac0*/  IMAD.IADD R14, R5, 0x1, R9 ;  /* 0x00000001050e7824 */ /* 0x000fe400078e0209 */
[----:B------:R-:W-:Y:S02]  /*8ad0*/  IMAD.IADD R6, R3, 0x1, R11 ;  /* 0x0000000103067824 */ /* 0x000fe400078e020b */
[----:B-1----:R-:W-:Y:S01]  /*8ae0*/  IMAD.MOV.U32 R0, RZ, RZ, 0x1 ;  /* 0x00000001ff007424 */ /* 0x002fe200078e00ff */
[----:B------:R-:W-:Y:S06]  /*8af0*/  @P0 BRA `(.L_x_85) ;  /* 0x0000000000180947 */ /* 0x000fec0003800000 */
[----:B------:R-:W1:Y:S01]  /*8b00*/  S2R R10, SR_TID.X ;  /* 0x00000000000a7919 */ /* 0x000e620000002100 */
[----:B------:R-:W-:-:S04]  /*8b10*/  IMAD.MOV.U32 R8, RZ, RZ, 0x8100 ;  /* 0x00008100ff087424 */ /* 0x000fc800078e00ff */
[----:B------:R2:W-:Y:S01]  /*8b20*/  SYNCS.ARRIVE.TRANS64 RZ, [R7+URZ+0x31810], R8 ;  /* 0x0318100807ff79a7 */ /* 0x0005e2000800003f */
[----:B-1----:R-:W-:-:S13]  /*8b30*/  LOP3.LUT P1, RZ, R10, 0x1f, RZ, 0xc0, !PT ;  /* 0x0000001f0aff7812 */ /* 0x002fda000782c0ff */
[----:B--2---:R-:W-:Y:S05]  /*8b40*/  @!P1 BRA `(.L_x_85) ;  /* 0x0000000000049947 */ /* 0x004fea0003800000 */
[----:B------:R-:W-:Y:S01]  /*8b50*/  BPT.TRAP 0x1 ;  /* 0x000000040000795c */ /* 0x000fe20000300000 */
.L_x_85:
        /* <DEDUP_REMOVED lines=22> */
[----:B------:R-:W1:Y:S01]  /*8cc0*/  LDC R11, c[0x0][0x280] ;  /* 0x0000a000ff0b7b82 */ /* 0x000e620000000800 */
[----:B------:R-:W-:Y:S01]  /*8cd0*/  UMOV UR41, UR17 ;  /* 0x0000001100297c82 */ /* 0x000fe20008000000 */
[----:B------:R-:W-:Y:S01]  /*8ce0*/  UMOV UR35, UR19 ;  /* 0x0000001300237c82 */ /* 0x000fe20008000000 */
[----:B------:R-:W-:Y:S01]  /*8cf0*/  LEA.HI.X R14, R4, R9, R14, 0x2, P1 ;  /* 0x00000009040e7211 */ /* 0x000fe200008f140e */
[----:B------:R-:W-:Y:S01]  /*8d00*/  UMOV UR33, UR17 ;  /* 0x0000001100217c82 */ /* 0x000fe20008000000 */
[----:B------:R-:W-:Y:S01]  /*8d10*/  R2UR UR22, R10 ;  /* 0x000000000a1672ca */ /* 0x000fe200000e0000 */
[----:B------:R-:W-:Y:S01]  /*8d20*/  UMOV UR26, 0xc0 ;  /* 0x000000c0001a7882 */ /* 0x000fe20000000000 */
        /* <DEDUP_REMOVED lines=69> */
[----:B------:R-:W-:Y:S01]  /*9180*/  VIADD R11, R11, 0x3f ;  /* 0x0000003f0b0b7836 */ /* 0x000fe20000000000 */
[----:B------:R-:W-:Y:S01]  /*9190*/  IADD3 R10, P1, R10, 0x100, RZ ;  /* 0x000001000a0a7810 */ /* 0x000fe20007f3e0ff */
[----:B------:R-:W-:Y:S01]  /*91a0*/  IMAD.MOV.U32 R9, RZ, RZ, 0x1 ;  /* 0x00000001ff097424 */ /* 0x000fe200078e00ff */
[----:B------:R-:W-:Y:S01]  /*91b0*/  CS2R R16, SRZ ;  /* 0x0000000000107805 */ /* 0x000fe2000001ff00 */
[----:B------:R-:W-:Y:S01]  /*91c0*/  IMAD.MOV.U32 R8, RZ, RZ, RZ ;  /* 0x000000ffff087224 */ /* 0x000fe200078e00ff */
[----:B------:R-:W-:-:S04]  /*91d0*/  SHF.R.S32.HI R0, RZ, 0x1f, R11 ;  /* 0x0000001fff007819 */ /* 0x000fc8000001140b */
[----:B------:R-:W-:Y:S02]  /*91e0*/  LEA.HI R0, R0, R11, RZ, 0x6 ;  /* 0x0000000b00007211 */ /* 0x000fe400078f30ff */
[----:B--2---:R-:W-:Y:S01]  /*91f0*/  LEA R11, P2, R2, R12, 0x2 ;  /* 0x0000000c020b7211 */ /* 0x004fe200078410ff */
[----:B------:R-:W-:Y:S01]  /*9200*/  IMAD.X R12, RZ, RZ, R14, P1 ;  /* 0x000000ffff0c7224 */ /* 0x000fe200008e060e */
[----:B------:R-:W-:Y:S01]  /*9210*/  LEA.HI.SX32 R14, R0, 0xffffffff, 0x1a ;  /* 0xffffffff000e7811 */ /* 0x000fe200078fd2ff */
[----:B------:R-:W-:Y:S01]  /*9220*/  IMAD.MOV.U32 R0, RZ, RZ, 0x1 ;  /* 0x00000001ff007424 */ /* 0x000fe200078e00ff */
[----:B------:R-:W-:Y:S02]  /*9230*/  LEA.HI.X R13, R2, R13, R6, 0x2, P2 ;  /* 0x0000000d020d7211 */ /* 0x000fe400010f1406 */
[----:B-1----:R-:W-:-:S07]  /*9240*/  LOP3.LUT R15, R15, 0x1f, RZ, 0xc0, !PT ;  /* 0x0000001f0f0f7812 */ /* 0x002fce00078ec0ff */
.L_x_91:
[----:B------:R-:W-:-:S04]  /*9250*/  SHF.L.U32 R4, R9, 0x1f, RZ ;  /* 0x0000001f09047819 */ /* 0x000fc800000006ff */
[----:B-1----:R-:W1:Y:S02]  /*9260*/  SYNCS.PHASECHK.TRANS64.TRYWAIT P1, [R7+URZ+0x31838], R4 ;  /* 0x03183804070075a7 */ /* 0x002e64000802017f */
[----:B-12--5:R-:W-:Y:S05]  /*9270*/  @!P1 BRA `(.L_x_87) ;  /* 0x0000000c00989947 */ /* 0x026fea0003800000 */
.L_x_100:
[----:B------:R-:W-:Y:S05]  /*9280*/  @P0 BRA `(.L_x_88) ;  /* 0x0000000000140947 */ /* 0x000fea0003800000 */
[----:B------:R-:W-:Y:S01]  /*9290*/  ISETP.NE.AND P1, PT, R15, RZ, PT ;  /* 0x000000ff0f00720c */ /* 0x000fe20003f25270 */
[----:B-1----:R-:W-:-:S04]  /*92a0*/  IMAD.MOV.U32 R4, RZ, RZ, 0x8100 ;  /* 0x00008100ff047424 */ /* 0x002fc800078e00ff */
[----:B------:R2:W-:Y:S08]  /*92b0*/  SYNCS.ARRIVE.TRANS64 RZ, [R7+URZ+0x31830], R4 ;  /* 0x0318300407ff79a7 */ /* 0x0005f0000800003f */
[----:B------:R-:W-:Y:S05]  /*92c0*/  @!P1 BRA `(.L_x_88) ;  /* 0x0000000000049947 */ /* 0x000fea0003800000 */
[----:B------:R-:W-:Y:S01]  /*92d0*/  BPT.TRAP 0x1 ;  /* 0x000000040000795c */ /* 0x000fe20000300000 */
.L_x_88:
[----:B------:R3:W-:Y:S02]  /*92e0*/  STL.64 [R1], R2 ;  /* 0x0000000201007387 */ /* 0x0007e40000100a00 */
[----:B---3--:R-:W1:Y:S02]  /*92f0*/  LDC.64 R2, c[0x0][0x198] ;  /* 0x00006600ff027b82 */ /* 0x008e640000000a00 */
[----:B-12---:R-:W-:-:S05]  /*9300*/  IMAD.MOV.U32 R4, RZ, RZ, R2 ;  /* 0x000000ffff047224 */ /* 0x006fca00078e0002 */
[----:B------:R-:W-:-:S04]  /*9310*/  IADD3 R5, P1, R4, 0x1f0, RZ ;  /* 0x000001f004057810 */ /* 0x000fc80007f3e0ff */
        /* <DEDUP_REMOVED lines=46> */
.L_x_102:
[----:B------:R-:W-:Y:S01]  /*9600*/  LOP3.LUT R9, R9, 0x1, RZ, 0x3c, !PT ;  /* 0x0000000109097812 */ /* 0x000fe200078e3cff */
[----:B------:R-:W-:Y:S06]  /*9610*/  @P2 BRA `(.L_x_90) ;  /* 0x0000000000142947 */ /* 0x000fec0003800000 */
[----:B------:R-:W-:Y:S01]  /*9620*/  ISETP.NE.AND P1, PT, R15, RZ, PT ;  /* 0x000000ff0f00720c */ /* 0x000fe20003f25270 */
[----:B-1----:R-:W-:-:S04]  /*9630*/  IMAD.MOV.U32 R20, RZ, RZ, 0x8100 ;  /* 0x00008100ff147424 */ /* 0x002fc800078e00ff */
[----:B------:R2:W-:Y:S08]  /*9640*/  SYNCS.ARRIVE.TRANS64 RZ, [R18+URZ+0x31810], R20 ;  /* 0x0318101412ff79a7 */ /* 0x0005f0000800003f */
[----:B------:R-:W-:Y:S05]  /*9650*/  @!P1 BRA `(.L_x_90) ;  /* 0x0000000000049947 */ /* 0x000fea0003800000 */
[----:B------:R-:W-:Y:S01]  /*9660*/  BPT.TRAP 0x1 ;  /* 0x000000040000795c */ /* 0x000fe20000300000 */
.L_x_90:
[----:B------:R-:W-:Y:S01]  /*9670*/  R2UR UR43, R8 ;  /* 0x00000000082b72ca */ /* 0x000fe200000e0000 */
[----:B------:R-:W-:Y:S01]  /*9680*/  IMAD R8, R17, 0x8000, R7 ;  /* 0x0000800011087824 */ /* 0x000fe200078e0207 */
        /* <DEDUP_REMOVED lines=51> */
.L_x_86:
[----:B------:R-:W-:-:S04]  /*99c0*/  SHF.L.U32 R10, R9, 0x1f, RZ ;  /* 0x0000001f090a7819 */ /* 0x000fc800000006ff */
[----:B------:R-:W3:Y:S02]  /*99d0*/  SYNCS.PHASECHK.TRANS64.TRYWAIT P1, [R7+URZ+0x31838], R10 ;  /* 0x0318380a070075a7 */ /* 0x000ee4000802017f */
[----:B---3--:R-:W-:Y:S05]  /*99e0*/  @!P1 BRA `(.L_x_92) ;  /* 0x0000000400e89947 */ /* 0x008fea0003800000 */
.L_x_103:
[----:B------:R-:W-:Y:S05]  /*99f0*/  @P0 BRA `(.L_x_93) ;  /* 0x0000000000180947 */ /* 0x000fea0003800000 */
[----:B------:R-:W4:Y:S01]  /*9a00*/  S2R R11, SR_TID.X ;  /* 0x00000000000b7919 */ /* 0x000f220000002100 */
[----:B---3--:R-:W-:-:S04]  /*9a10*/  IMAD.MOV.U32 R10, RZ, RZ, 0x8100 ;  /* 0x00008100ff0a7424 */ /* 0x008fc800078e00ff */
[----:B------:R3:W-:Y:S01]  /*9a20*/  SYNCS.ARRIVE.TRANS64 RZ, [R7+URZ+0x31830], R10 ;  /* 0x0318300a07ff79a7 */ /* 0x0007e2000800003f */
[----:B----4-:R-:W-:-:S13]  /*9a30*/  LOP3.LUT P0, RZ, R11, 0x1f, RZ, 0xc0, !PT ;  /* 0x0000001f0bff7812 */ /* 0x010fda000780c0ff */
[----:B---3--:R-:W-:Y:S05]  /*9a40*/  @!P0 BRA `(.L_x_93) ;  /* 0x0000000000048947 */ /* 0x008fea0003800000 */
[----:B------:R-:W-:Y:S01]  /*9a50*/  BPT.TRAP 0x1 ;  /* 0x000000040000795c */ /* 0x000fe20000300000 */
.L_x_93:
[----:B---3--:R-:W3:Y:S01]  /*9a60*/  LDC.64 R10, c[0x0][0x728] ;  /* 0x0001ca00ff0a7b82 */ /* 0x008ee20000000a00 */
        /* <DEDUP_REMOVED lines=15> */
[----:B------:R-:W-:-:S02]  /*9b60*/  UIADD3 UR40, UR8, 0x24100, URZ ;  /* 0x0002410008287890 */ /* 0x000fc4000fffe03f */
[----:B------:R-:W-:Y:S02]  /*9b70*/  UIADD3 UR41, UR8, 0x31830, URZ ;  /* 0x0003183008297890 */ /* 0x000fe4000fffe03f */
[----:B------:R-:W-:Y:S02]  /*9b80*/  UIADD3 UR32, UR8, 0x26100, URZ ;  /* 0x0002610008207890 */ /* 0x000fe4000fffe03f */
[----:B------:R-:W-:Y:S01]  /*9b90*/  UIADD3 UR24, UR8, 0x28100, URZ ;  /* 0x0002810008187890 */ /* 0x000fe2000fffe03f */
[C---:B---3--:R-:W-:Y:S01]  /*9ba0*/  LEA R10, P0, R2.reuse, R10, 0x2 ;  /* 0x0000000a020a7211 */ /* 0x048fe200078010ff */
        /* <DEDUP_REMOVED lines=18> */
[----:B------:R-:W-:-:S02]  /*9cd0*/  ISETP.NE.AND P0, PT, R17, 0x2, PT ;  /* 0x000000021100780c */ /* 0x000fc40003f05270 */
[----:B------:R-:W-:Y:S02]  /*9ce0*/  LOP3.LUT R6, R9, 0x1, RZ, 0x3c, !PT ;  /* 0x0000000109067812 */ /* 0x000fe400078e3cff */
        /* <DEDUP_REMOVED lines=8> */
[----:B---3--:R-:W-:Y:S01]  /*9d70*/  NOP ;  /* 0x0000000000007918 */ /* 0x008fe20000000000 */
.L_x_83:
[----:B------:R-:W-:Y:S05]  /*9d80*/  WARPSYNC.ALL ;  /* 0x0000000000007948 */ /* 0x000fea0003800000 */
[----:B------:R-:W-:-:S13]  /*9d90*/  ELECT P0, URZ, PT ;  /* 0x00000000003f782f */ /* 0x000fda0003800000 */
[----:B------:R-:W-:Y:S05]  /*9da0*/  @!P0 BRA `(.L_x_64) ;  /* 0x0000000000708947 */ /* 0x000fea0003800000 */
[----:B------:R-:W-:-:S04]  /*9db0*/  LOP3.LUT R19, R19, 0x2, RZ, 0xfc, !PT ;  /* 0x0000000213137812 */ /* 0x000fc800078efcff */
[----:B------:R-:W-:-:S13]  /*9dc0*/  ISETP.NE.AND P1, PT, R19, 0x3, PT ;  /* 0x000000031300780c */ /* 0x000fda0003f25270 */
[----:B------:R-:W-:Y:S05]  /*9dd0*/  @!P1 BRA `(.L_x_94) ;  /* 0x0000000000049947 */ /* 0x000fea0003800000 */
[----:B------:R-:W-:Y:S01]  /*9de0*/  BPT.TRAP 0x1 ;  /* 0x000000040000795c */ /* 0x000fe20000300000 */
.L_x_94:
[----:B------:R-:W3:Y:S01]  /*9df0*/  S2R R3, SR_CgaCtaId ;  /* 0x0000000000037919 */ /* 0x000ee20000008800 */
[----:B------:R-:W-:-:S04]  /*9e00*/  MOV R2, 0x400 ;  /* 0x0000040000027802 */ /* 0x000fc80000000f00 */
[----:B---3--:R-:W-:Y:S02]  /*9e10*/  LEA R5, R3, R2, 0x18 ;  /* 0x0000000203057211 */ /* 0x008fe400078ec0ff */
[----:B------:R-:W-:-:S03]  /*9e20*/  SHF.L.U32 R3, R0, 0x1f, RZ ;  /* 0x0000001f00037819 */ /* 0x000fc600000006ff */
[----:B------:R-:W-:-:S04]  /*9e30*/  VIADD R2, R5, 0x31820 ;  /* 0x0003182005027836 */ /* 0x000fc80000000000 */
[----:B------:R-:W-:-:S04]  /*9e40*/  IMAD R4, R17, 0x8, R2 ;  /* 0x0000000811047824 */ /* 0x000fc800078e0202 */
[----:B------:R-:W3:Y:S02]  /*9e50*/  SYNCS.PHASECHK.TRANS64.TRYWAIT P0, [R4+URZ], R3 ;  /* 0x00000003040075a7 */ /* 0x000ee4000800017f */
[----:B---3--:R-:W-:Y:S05]  /*9e60*/  @!P0 BRA `(.L_x_95) ;  /* 0x0000000000dc8947 */ /* 0x008fea0003800000 */
.L_x_104:
[----:B------:R-:W-:-:S05]  /*9e70*/  VIADD R17, R17, 0x1 ;  /* 0x0000000111117836 */ /* 0x000fca0000000000 */
[----:B------:R-:W-:-:S04]  /*9e80*/  ISETP.NE.AND P0, PT, R17, 0x2, PT ;  /* 0x000000021100780c */ /* 0x000fc80003f05270 */
[----:B---3--:R-:W-:Y:S02]  /*9e90*/  SEL R3, RZ, 0x1, P0 ;  /* 0x00000001ff037807 */ /* 0x008fe40000000000 */
[----:B------:R-:W-:Y:S02]  /*9ea0*/  SEL R17, R17, RZ, P0 ;  /* 0x000000ff11117207 */ /* 0x000fe40000000000 */
[----:B------:R-:W-:-:S03]  /*9eb0*/  LOP3.LUT R0, R0, R3, RZ, 0x3c, !PT ;  /* 0x0000000300007212 */ /* 0x000fc600078e3cff */
[----:B------:R-:W-:Y:S01]  /*9ec0*/  IMAD R17, R17, 0x8, R2 ;  /* 0x0000000811117824 */ /* 0x000fe200078e0202 */
[----:B------:R-:W-:-:S04]  /*9ed0*/  SHF.L.U32 R0, R0, 0x1f, RZ ;  /* 0x0000001f00007819 */ /* 0x000fc800000006ff */
[----:B------:R-:W3:Y:S02]  /*9ee0*/  SYNCS.PHASECHK.TRANS64.TRYWAIT P0, [R17+URZ], R0 ;  /* 0x00000000110075a7 */ /* 0x000ee4000800017f */
[----:B---3--:R-:W-:Y:S05]  /*9ef0*/  @!P0 BRA `(.L_x_96) ;  /* 0x0000000000cc8947 */ /* 0x008fea0003800000 */
.L_x_105:
[----:B------:R-:W-:Y:S05]  /*9f00*/  @!P1 BRA `(.L_x_97) ;  /* 0x0000000000049947 */ /* 0x000fea0003800000 */
[----:B------:R-:W-:Y:S01]  /*9f10*/  BPT.TRAP 0x1 ;  /* 0x000000040000795c */ /* 0x000fe20000300000 */
.L_x_97:
[----:B------:R-:W-:-:S07]  /*9f20*/  SHF.L.U32 R6, R6, 0x1f, RZ ;  /* 0x0000001f06067819 */ /* 0x000fce00000006ff */
.L_x_98:
[----:B----4-:R4:W1:Y:S02]  /*9f30*/  SYNCS.PHASECHK.TRANS64.TRYWAIT P0, [R5+URZ+0x31838], R6 ;  /* 0x03183806050075a7 */ /* 0x010864000800017f */
[----:B-1----:R-:W-:Y:S05]  /*9f40*/  @!P0 NANOSLEEP.SYNCS 0x989680 ;  /* 0x009896800000895d */ /* 0x002fea0003900000 */
[----:B------:R-:W1:Y:S02]  /*9f50*/  @!P0 SYNCS.PHASECHK.TRANS64 P0, [R5+URZ+0x31838], R6 ;  /* 0x03183806050085a7 */ /* 0x000e64000800007f */
[----:B-1----:R-:W-:Y:S05]  /*9f60*/  @!P0 BRA `(.L_x_98) ;  /* 0xfffffffc00f08947 */ /* 0x002fea000383ffff */
.L_x_64:
[----:B------:R-:W-:Y:S05]  /*9f70*/  BSYNC B0 ;  /* 0x0000000000007941 */ /* 0x000fea0003800000 */
.L_x_61:
[----:B------:R-:W-:Y:S05]  /*9f80*/  EXIT ;  /* 0x000000000000794d */ /* 0x000fea0003800000 */
.L_x_66:
[----:B-1----:R-:W-:-:S04]  /*9f90*/  IMAD.U32 R2, RZ, RZ, UR60 ;  /* 0x0000003cff027e24 */ /* 0x002fc8000f8e00ff */
[----:B------:R1:W2:Y:S03]  /*9fa0*/  SYNCS.PHASECHK.TRANS64.TRYWAIT P0, [R2+URZ+0x31800], R11 ;  /* 0x0318000b020075a7 */ /* 0x0002a6000800017f */
[----:B--2---:R-:W-:Y:S05]  /*9fb0*/  @!P0 NANOSLEEP.SYNCS 0x989680 ;  /* 0x009896800000895d */ /* 0x004fea0003900000 */
[----:B------:R-:W2:Y:S02]  /*9fc0*/  @!P0 SYNCS.PHASECHK.TRANS64 P0, [R2+URZ+0x31800], R11 ;  /* 0x0318000b020085a7 */ /* 0x000ea4000800007f */
[----:B--2---:R-:W-:Y:S05]  /*9fd0*/  @!P0 BRA `(.L_x_66) ;  /* 0xfffffffc00ec8947 */ /* 0x004fea000383ffff */
[----:B------:R-:W-:Y:S05]  /*9fe0*/  BRA `(.L_x_65) ;  /* 0xffffff6400e87947 */ /* 0x000fea000383ffff */
.L_x_71:
[----:B--2---:R2:W3:Y:S02]  /*9ff0*/  SYNCS.PHASECHK.TRANS64.TRYWAIT P1, [R16+URZ+0x31810], R11 ;  /* 0x0318100b100075a7 */ /* 0x0044e4000802017f */
[----:B---3--:R-:W-:Y:S05]  /*a000*/  @!P1 NANOSLEEP.SYNCS 0x989680 ;  /* 0x009896800000995d */ /* 0x008fea0003900000 */
[----:B------:R-:W3:Y:S02]  /*a010*/  @!P1 SYNCS.PHASECHK.TRANS64 P1, [R16+URZ+0x31810], R11 ;  /* 0x0318100b100095a7 */ /* 0x000ee4000802007f */
[----:B---3--:R-:W-:Y:S05]  /*a020*/  @!P1 BRA `(.L_x_71) ;  /* 0xfffffffc00f09947 */ /* 0x008fea000383ffff */
[----:B------:R-:W-:Y:S05]  /*a030*/  BRA `(.L_x_70) ;  /* 0xffffff7400387947 */ /* 0x000fea000383ffff */
.L_x_75:
[----:B------:R1:W1:Y:S02]  /*a040*/  SYNCS.PHASECHK.TRANS64.TRYWAIT P1, [R5+URZ+0x31830], R10 ;  /* 0x0318300a050075a7 */ /* 0x000264000802017f */
[----:B-1----:R-:W-:Y:S05]  /*a050*/  @!P1 NANOSLEEP.SYNCS 0x989680 ;  /* 0x009896800000995d */ /* 0x002fea0003900000 */
[----:B------:R-:W1:Y:S02]  /*a060*/  @!P1 SYNCS.PHASECHK.TRANS64 P1, [R5+URZ+0x31830], R10 ;  /* 0x0318300a050095a7 */ /* 0x000e64000802007f */
[----:B-1----:R-:W-:Y:S05]  /*a070*/  @!P1 BRA `(.L_x_75) ;  /* 0xfffffffc00f09947 */ /* 0x002fea000383ffff */
[----:B------:R-:W-:Y:S05]  /*a080*/  BRA `(.L_x_74) ;  /* 0xffffff9000387947 */ /* 0x000fea000383ffff */
.L_x_84:
[----:B-1----:R1:W2:Y:S02]  /*a090*/  SYNCS.PHASECHK.TRANS64.TRYWAIT P1, [R7+URZ+0x31820], R0 ;  /* 0x03182000070075a7 */ /* 0x0022a4000802017f */
[----:B--2---:R-:W-:Y:S05]  /*a0a0*/  @!P1 NANOSLEEP.SYNCS 0x989680 ;  /* 0x009896800000995d */ /* 0x004fea0003900000 */
[----:B------:R-:W2:Y:S02]  /*a0b0*/  @!P1 SYNCS.PHASECHK.TRANS64 P1, [R7+URZ+0x31820], R0 ;  /* 0x03182000070095a7 */ /* 0x000ea4000802007f */
[----:B--2---:R-:W-:Y:S05]  /*a0c0*/  @!P1 BRA `(.L_x_84) ;  /* 0xfffffffc00f09947 */ /* 0x004fea000383ffff */
[----:B------:R-:W-:Y:S05]  /*a0d0*/  BRA `(.L_x_99) ;  /* 0xffffffe800787947 */ /* 0x000fea000383ffff */
.L_x_87:
[----:B-1----:R1:W2:Y:S02]  /*a0e0*/  SYNCS.PHASECHK.TRANS64.TRYWAIT P1, [R7+URZ+0x31838], R4 ;  /* 0x03183804070075a7 */ /* 0x0022a4000802017f */
[----:B--2---:R-:W-:Y:S05]  /*a0f0*/  @!P1 NANOSLEEP.SYNCS 0x989680 ;  /* 0x009896800000995d */ /* 0x004fea0003900000 */
[----:B------:R-:W2:Y:S02]  /*a100*/  @!P1 SYNCS.PHASECHK.TRANS64 P1, [R7+URZ+0x31838], R4 ;  /* 0x03183804070095a7 */ /* 0x000ea4000802007f */
[----:B--2---:R-:W-:Y:S05]  /*a110*/  @!P1 BRA `(.L_x_87) ;  /* 0xfffffffc00f09947 */ /* 0x004fea000383ffff */
[----:B------:R-:W-:Y:S05]  /*a120*/  BRA `(.L_x_100) ;  /* 0xfffffff000547947 */ /* 0x000fea000383ffff */
.L_x_89:
[----:B------:R-:W-:-:S07]  /*a130*/  SHF.L.U32 R20, R0, 0x1f, RZ ;  /* 0x0000001f00147819 */ /* 0x000fce00000006ff */
.L_x_101:
[----:B-1----:R1:W2:Y:S02]  /*a140*/  SYNCS.PHASECHK.TRANS64.TRYWAIT P1, [R18+URZ+0x31820], R20 ;  /* 0x03182014120075a7 */ /* 0x0022a4000802017f */
[----:B--2---:R-:W-:Y:S05]  /*a150*/  @!P1 NANOSLEEP.SYNCS 0x989680 ;  /* 0x009896800000995d */ /* 0x004fea0003900000 */
[----:B------:R-:W2:Y:S02]  /*a160*/  @!P1 SYNCS.PHASECHK.TRANS64 P1, [R18+URZ+0x31820], R20 ;  /* 0x03182014120095a7 */ /* 0x000ea4000802007f */
[----:B--2---:R-:W-:Y:S05]  /*a170*/  @!P1 BRA `(.L_x_101) ;  /* 0xfffffffc00f09947 */ /* 0x004fea000383ffff */
[----:B------:R-:W-:Y:S05]  /*a180*/  BRA `(.L_x_102) ;  /* 0xfffffff4001c7947 */ /* 0x000fea000383ffff */
.L_x_92:
[----:B---3--:R3:W4:Y:S02]  /*a190*/  SYNCS.PHASECHK.TRANS64.TRYWAIT P1, [R7+URZ+0x31838], R10 ;  /* 0x0318380a070075a7 */ /* 0x008724000802017f */
[----:B----4-:R-:W-:Y:S05]  /*a1a0*/  @!P1 NANOSLEEP.SYNCS 0x989680 ;  /* 0x009896800000995d */ /* 0x010fea0003900000 */
[----:B------:R-:W4:Y:S02]  /*a1b0*/  @!P1 SYNCS.PHASECHK.TRANS64 P1, [R7+URZ+0x31838], R10 ;  /* 0x0318380a070095a7 */ /* 0x000f24000802007f */
[----:B----4-:R-:W-:Y:S05]  /*a1c0*/  @!P1 BRA `(.L_x_92) ;  /* 0xfffffffc00f09947 */ /* 0x010fea000383ffff */
[----:B------:R-:W-:Y:S05]  /*a1d0*/  BRA `(.L_x_103) ;  /* 0xfffffff800047947 */ /* 0x000fea000383ffff */
.L_x_95:
[----:B---3--:R3:W4:Y:S02]  /*a1e0*/  SYNCS.PHASECHK.TRANS64.TRYWAIT P0, [R4+URZ], R3 ;  /* 0x00000003040075a7 */ /* 0x008724000800017f */
[----:B----4-:R-:W-:Y:S05]  /*a1f0*/  @!P0 NANOSLEEP.SYNCS 0x989680 ;  /* 0x009896800000895d */ /* 0x010fea0003900000 */
[----:B------:R-:W4:Y:S02]  /*a200*/  @!P0 SYNCS.PHASECHK.TRANS64 P0, [R4+URZ], R3 ;  /* 0x00000003040085a7 */ /* 0x000f24000800007f */
[----:B----4-:R-:W-:Y:S05]  /*a210*/  @!P0 BRA `(.L_x_95) ;  /* 0xfffffffc00f08947 */ /* 0x010fea000383ffff */
[----:B------:R-:W-:Y:S05]  /*a220*/  BRA `(.L_x_104) ;  /* 0xfffffffc00107947 */ /* 0x000fea000383ffff */
.L_x_96:
[----:B---3--:R3:W4:Y:S02]  /*a230*/  SYNCS.PHASECHK.TRANS64.TRYWAIT P0, [R17+URZ], R0 ;  /* 0x00000000110075a7 */ /* 0x008724000800017f */
[----:B----4-:R-:W-:Y:S05]  /*a240*/  @!P0 NANOSLEEP.SYNCS 0x989680 ;  /* 0x009896800000895d */ /* 0x010fea0003900000 */
[----:B------:R-:W4:Y:S02]  /*a250*/  @!P0 SYNCS.PHASECHK.TRANS64 P0, [R17+URZ], R0 ;  /* 0x00000000110085a7 */ /* 0x000f24000800007f */
[----:B----4-:R-:W-:Y:S05]  /*a260*/  @!P0 BRA `(.L_x_96) ;  /* 0xfffffffc00f08947 */ /* 0x010fea000383ffff */
[----:B------:R-:W-:Y:S05]  /*a270*/  BRA `(.L_x_105) ;  /* 0xfffffffc00207947 */ /* 0x000fea000383ffff */
.L_x_106:
        /* <DEDUP_REMOVED lines=16> */
.L_x_1146:


//--------------------- .text._ZN7cutlass13device_kernelIN5flash11enable_sm90INS1_16FlashAttnBwdSm90INS1_25CollectiveMainloopBwdSm90ILi2ELi1ELi1EN4cute5tupleIJNS5_1CILi1EEES8_S8_EEENS6_IJNS7_ILi64EEENS7_ILi80EEENS7_ILi256EEEEEENS_10bfloat16_tEfNS_4arch4Sm90ELb0ELb0ELb0ELb1ELb0ELb0ELb1ELb1ELi2ELi1ELi1ELi1ELb0EEENS1_21CollectiveEpilogueBwdISD_SE_SG_Li256ELb1ELb1ELi2EEENS1_19SingleTileSchedulerILb1ELb0ELb0ELi80EEEEEEEEEvNT_6ParamsE --------------------------
	.section	.text._ZN7cutlass13device_kernelIN5flash11enable_sm90INS1_16FlashAttnBwdSm90INS1_25CollectiveMainloopBwdSm90ILi2ELi1ELi1EN4cute5tupleIJNS5_1CILi1EEES8_S8_EEENS6_IJNS7_ILi64EEENS7_ILi80EEENS7_ILi256EEEEEENS_10bfloat16_tEfNS_4arch4Sm90ELb0ELb0ELb0ELb1ELb0ELb0ELb1ELb1ELi2ELi1ELi1ELi1ELb0EEENS1_21CollectiveEpilogueBwdISD_SE_SG_Li256ELb1ELb1ELi2EEENS1_19SingleTileSchedulerILb1ELb0ELb0ELi80EEEEEEEEEvNT_6ParamsE,"ax",@progbits
	.align	128
.text._ZN7cutlass13device_kernelIN5flash11enable_sm90INS1_16FlashAttnBwdSm90INS1_25CollectiveMainloopBwdSm90ILi2ELi1ELi1EN4cute5tupleIJNS5_1CILi1EEES8_S8_EEENS6_IJNS7_ILi64EEENS7_ILi80EEENS7_ILi256EEEEEENS_10bfloat16_tEfNS_4arch4Sm90ELb0ELb0ELb0ELb1ELb0ELb0ELb1ELb1ELi2ELi1ELi1ELi1ELb0EEENS1_21CollectiveEpilogueBwdISD_SE_SG_Li256ELb1ELb1ELi2EEENS1_19SingleTileSchedulerILb1ELb0ELb0ELi80EEEEEEEEEvNT_6ParamsE:
        .type           _ZN7cutlass13device_kernelIN5flash11enable_sm90INS1_16FlashAttnBwdSm90INS1_25CollectiveMainloopBwdSm90ILi2ELi1ELi1EN4cute5tupleIJNS5_1CILi1EEES8_S8_EEENS6_IJNS7_ILi64EEENS7_ILi80EEENS7_ILi256EEEEEENS_10bfloat16_tEfNS_4arch4Sm90ELb0ELb0ELb0ELb1ELb0ELb0ELb1ELb1ELi2ELi1ELi1ELi1ELb0EEENS1_21CollectiveEpilogueBwdISD_SE_SG_Li256ELb1ELb1ELi2EEENS1_19SingleTileSchedulerILb1ELb0ELb0ELi80EEEEEEEEEvNT_6ParamsE,@function
        .size           _ZN7cutlass13device_kernelIN5flash11enable_sm90INS1_16FlashAttnBwdSm90INS1_25CollectiveMainloopBwdSm90ILi2ELi1ELi1EN4cute5tupleIJNS5_1CILi1EEES8_S8_EEENS6_IJNS7_ILi64EEENS7_ILi80EEENS7_ILi256EEEEEENS_10bfloat16_tEfNS_4arch4Sm90ELb0ELb0ELb0ELb1ELb0ELb0ELb1ELb1ELi2ELi1ELi1ELi1ELb0EEENS1_21CollectiveEpilogueBwdISD_SE_SG_Li256ELb1ELb1ELi2EEENS1_19SingleTileSchedulerILb1ELb0ELb0ELi80EEEEEEEEEvNT_6ParamsE,(.L_x_1147 - _ZN7cutlass13device_kernelIN5flash11enable_sm90INS1_16FlashAttnBwdSm90INS1_25CollectiveMainloopBwdSm90ILi2ELi1ELi1EN4cute5tupleIJNS5_1CILi1EEES8_S8_EEENS6_IJNS7_ILi64EEENS7_ILi80EEENS7_ILi256EEEEEENS_10bfloat16_tEfNS_4arch4Sm90ELb0ELb0ELb0ELb1ELb0ELb0ELb1ELb1ELi2ELi1ELi1ELi1ELb0EEENS1_21CollectiveEpilogueBwdISD_SE_SG_Li256ELb1ELb1ELi2EEENS1_19SingleTileSchedulerILb1ELb0ELb0ELi80EEEEEEEEEvNT_6ParamsE)
        .other          _ZN7cutlass13device_kernelIN5flash11enable_sm90INS1_16FlashAttnBwdSm90INS1_25CollectiveMainloopBwdSm90ILi2ELi1ELi1EN4cute5tupleIJNS5_1CILi1EEES8_S8_EEENS6_IJNS7_ILi64EEENS7_ILi80EEENS7_ILi256EEEEEENS_10bfloat16_tEfNS_4arch4Sm90ELb0ELb0ELb0ELb1ELb0ELb0ELb1ELb1ELi2ELi1ELi1ELi1ELb0EEENS1_21CollectiveEpilogueBwdISD_SE_SG_Li256ELb1ELb1ELi2EEENS1_19SingleTileSchedulerILb1ELb0ELb0ELi80EEEEEEEEEvNT_6ParamsE,@"STO_CUDA_ENTRY STV_DEFAULT"
_ZN7cutlass13device_kernelIN5flash11enable_sm90INS1_16FlashAttnBwdSm90INS1_25CollectiveMainloopBwdSm90ILi2ELi1ELi1EN4cute5tupleIJNS5_1CILi1EEES8_S8_EEENS6_IJNS7_ILi64EEENS7_ILi80EEENS7_ILi256EEEEEENS_10bfloat16_tEfNS_4arch4Sm90ELb0ELb0ELb0ELb1ELb0ELb0ELb1ELb1ELi2ELi1ELi1ELi1ELb0EEENS1_21CollectiveEpilogueBwdISD_SE_SG_Li256ELb1ELb1ELi2EEENS1_19SingleTileSchedulerILb1ELb0ELb0ELi80EEEEEEEEEvNT_6ParamsE:
[----:B------:R-:W0:Y:S02]  /*0000*/  LDC R1, c[0x0][0x28] ;  /* 0x00000a00ff017b82 */ /* 0x000e240000000800 */
[----:B0-----:R-:W-:Y:S01]  /*0010*/  VIADD R1, R1, 0xfffffff0 ;  /* 0xfffffff001017836 */ /* 0x001fe20000000000 */
[----:B------:R-:W0:Y:S01]  /*0020*/  S2R R3, SR_TID.X ;  /* 0x0000000000037919 */ /* 0x000e220000002100 */
[----:B------:R-:W-:Y:S01]  /*0030*/  ELECT P0, URZ, PT ;  /* 0x00000000003f782f */ /* 0x000fe20003800000 */
[----:B------:R-:W-:Y:S01]  /*0040*/  BSSY B0, `(.L_x_107) ;  /* 0x0000013000007945 */ /* 0x000fe20003800000 */
[----:B0-----:R-:W-:-:S05]  /*0050*/  SHF.R.U32.HI R0, RZ, 0x5, R3 ;  /* 0x00000005ff007819 */ /* 0x001fca0000011603 */
[----:B------:R-:W0:Y:S02]  /*0060*/  SHFL.IDX PT, R2, R0, RZ, 0x1f ;  /* 0x00001fff00027589 */ /* 0x000e2400000e0000 */
[----:B0-----:R-:W-:-:S13]  /*0070*/  ISETP.EQ.AND P0, PT, R2, RZ, P0 ;  /* 0x000000ff0200720c */ /* 0x001fda0000702270 */
        /* <DEDUP_REMOVED lines=14> */
[----:B0-----:R-:W-:Y:S01]  /*0160*/  NOP ;  /* 0x0000000000007918 */ /* 0x001fe20000000000 */
.L_x_108:
[----:B------:R-:W-:Y:S05]  /*0170*/  BSYNC B0 ;  /* 0x0000000000007941 */ /* 0x000fea0003800000 */
.L_x_107:
[----:B------:R-:W-:Y:S01]  /*0180*/  VOTEU.ANY UP0, P0 ;  /* 0x00000000003f7886 */ /* 0x000fe20000000100 */
[----:B------:R-:W0:Y:S01]  /*0190*/  SHFL.IDX PT, R2, R0, RZ, 0x1f ;  /* 0x00001fff00027589 */ /* 0x000e2200000e0000 */
[----:B------:R-:W-:-:S03]  /*01a0*/  UMOV UR4, 0x1 ;  /* 0x0000000100047882 */ /* 0x000fc60000000000 */
[----:B------:R-:W1:Y:S01]  /*01b0*/  @UP0 S2UR UR7, SR_CgaCtaId ;  /* 0x00000000000709c3 */ /* 0x000e620000008800 */
[----:B------:R-:W-:Y:S01]  /*01c0*/  @UP0 UMOV UR6, 0x400 ;  /* 0x0000040000060882 */ /* 0x000fe20000000000 */
[----:B------:R-:W-:-:S04]  /*01d0*/  @UP0 UIADD3 UR4, -UR4, 0x100000, URZ ;  /* 0x0010000004040890 */ /* 0x000fc8000fffe13f */
[----:B------:R-:W-:Y:S02]  /*01e0*/  @UP0 USHF.L.U32 UR5, UR4, 0xb, URZ ;  /* 0x0000000b04050899 */ /* 0x000fe4000800063f */
[----:B------:R-:W-:Y:S01]  /*01f0*/  @UP0 USHF.L.U32 UR4, UR4, 0x1, URZ ;  /* 0x0000000104040899 */ /* 0x000fe2000800063f */
[----:B0-----:R-:W-:Y:S02]  /*0200*/  ISETP.NE.AND P1, PT, R2, RZ, PT ;  /* 0x000000ff0200720c */ /* 0x001fe40003f25270 */
[----:B------:R-:W-:Y:S01]  /*0210*/  SHF.R.U32.HI R2, RZ, 0x7, R3 ;  /* 0x00000007ff027819 */ /* 0x000fe20000011603 */
[----:B-1----:R-:W-:Y:S01]  /*0220*/  @UP0 ULEA UR6, UR7, UR6, 0x18 ;  /* 0x0000000607060291 */ /* 0x002fe2000f8ec03f */
[----:B------:R-:W-:-:S04]  /*0230*/  VOTEU.ANY UP0, P0 ;  /* 0x00000000003f7886 */ /* 0x000fc80000000100 */
[----:B------:R-:W0:Y:S04]  /*0240*/  SHFL.IDX PT, R2, R2, RZ, 0x1f ;  /* 0x00001fff02027589 */ /* 0x000e2800000e0000 */
[----:B------:R-:W1:Y:S03]  /*0250*/  FENCE.VIEW.ASYNC.S ;  /* 0x00000000000073c6 */ /* 0x000e660000000000 */
[----:B-1----:R1:W2:Y:S01]  /*0260*/  @UP0 SYNCS.EXCH.64 URZ, [UR6+0x31600], UR4 ;  /* 0x03160004063f05b2 */ /* 0x0022a20008000100 */
[----:B------:R-:W-:Y:S05]  /*0270*/  @P1 BRA `(.L_x_109) ;  /* 0x0000000000481947 */ /* 0x000fea0003800000 */
[----:B-1----:R-:W1:Y:S01]  /*0280*/  S2UR UR5, SR_CgaCtaId ;  /* 0x00000000000579c3 */ /* 0x002e620000008800 */
[----:B------:R-:W-:Y:S01]  /*0290*/  UMOV UR4, 0x400 ;  /* 0x0000040000047882 */ /* 0x000fe20000000000 */
[----:B------:R-:W-:Y:S01]  /*02a0*/  UMOV UR6, 0x1 ;  /* 0x0000000100067882 */ /* 0x000fe20000000000 */
[----:B------:R-:W-:Y:S01]  /*02b0*/  UMOV UR9, 0x100 ;  /* 0x0000010000097882 */ /* 0x000fe20000000000 */
[----:B------:R-:W-:-:S04]  /*02c0*/  UIADD3 UR6, -UR6, 0x100000, URZ ;  /* 0x0010000006067890 */ /* 0x000fc8000fffe13f */
[----:B------:R-:W-:Y:S02]  /*02d0*/  USHF.L.U32 UR7, UR6, 0xb, URZ ;  /* 0x0000000b06077899 */ /* 0x000fe4000800063f */
[----:B------:R-:W-:Y:S01]  /*02e0*/  USHF.L.U32 UR6, UR6, 0x1, URZ ;  /* 0x0000000106067899 */ /* 0x000fe2000800063f */
[----:B------:R-:W-:Y:S01]  /*02f0*/  ELECT P0, URZ, PT ;  /* 0x00000000003f782f */ /* 0x000fe20003800000 */
[----:B-1----:R-:W-:Y:S02]  /*0300*/  ULEA UR8, UR5, UR4, 0x18 ;  /* 0x0000000405087291 */ /* 0x002fe4000f8ec03f */
[----:B------:R-:W-:-:S04]  /*0310*/  UIADD3 UR4, -UR9, 0x100000, URZ ;  /* 0x0010000009047890 */ /* 0x000fc8000fffe13f */
[----:B------:R-:W-:Y:S02]  /*0320*/  USHF.L.U32 UR5, UR4, 0xb, URZ ;  /* 0x0000000b04057899 */ /* 0x000fe4000800063f */
[----:B------:R-:W-:Y:S01]  /*0330*/  USHF.L.U32 UR4, UR4, 0x1, URZ ;  /* 0x0000000104047899 */ /* 0x000fe2000800063f */
[----:B------:R-:W1:Y:S03]  /*0340*/  FENCE.VIEW.ASYNC.S ;  /* 0x00000000000073c6 */ /* 0x000e660000000000 */
[----:B-1----:R3:W4:Y:S08]  /*0350*/  SYNCS.EXCH.64 URZ, [UR8+0x31610], UR6 ;  /* 0x03161006083f75b2 */ /* 0x0027300008000100 */
[----:B------:R3:W1:Y:S01]  /*0360*/  SYNCS.EXCH.64 URZ, [UR8+0x31620], UR4 ;  /* 0x03162004083f75b2 */ /* 0x0006620008000100 */
[----:B------:R3:W0:Y:S01]  /*0370*/  SYNCS.EXCH.64 URZ, [UR8+0x31618], UR6 ;  /* 0x03161806083f75b2 */ /* 0x0006220008000100 */
[----:B------:R3:W0:Y:S02]  /*0380*/  SYNCS.EXCH.64 URZ, [UR8+0x31628], UR4 ;  /* 0x03162804083f75b2 */ /* 0x0006240008000100 */
[----:B---3--:R-:W-:Y:S01]  /*0390*/  NOP ;  /* 0x0000000000007918 */ /* 0x008fe20000000000 */
.L_x_109:
[----:B------:R-:W3:Y:S01]  /*03a0*/  SHFL.IDX PT, R3, R0, RZ, 0x1f ;  /* 0x00001fff00037589 */ /* 0x000ee200000e0000 */
[----:B------:R-:W-:Y:S01]  /*03b0*/  NOP ;  /* 0x0000000000007918 */ /* 0x000fe20000000000 */
[----:B---3--:R-:W-:-:S13]  /*03c0*/  ISETP.NE.AND P0, PT, R3, RZ, PT ;  /* 0x000000ff0300720c */ /* 0x008fda0003f05270 */
[----:B------:R-:W-:Y:S05]  /*03d0*/  @P0 BRA `(.L_x_110) ;  /* 0x0000000000400947 */ /* 0x000fea0003800000 */
[----:B-1----:R-:W1:Y:S01]  /*03e0*/  S2UR UR5, SR_CgaCtaId ;  /* 0x00000000000579c3 */ /* 0x002e620000008800 */
[----:B------:R-:W-:Y:S01]  /*03f0*/  UMOV UR4, 0x400 ;  /* 0x0000040000047882 */ /* 0x000fe20000000000 */
[----:B------:R-:W-:Y:S01]  /*0400*/  UMOV UR6, 0x1 ;  /* 0x0000000100067882 */ /* 0x000fe20000000000 */
[----:B------:R-:W-:Y:S01]  /*0410*/  UMOV UR7, 0x100 ;  /* 0x0000010000077882 */ /* 0x000fe20000000000 */
[----:B------:R-:W-:Y:S01]  /*0420*/  ELECT P0, URZ, PT ;  /* 0x00000000003f782f */ /* 0x000fe20003800000 */
[----:B-1----:R-:W-:Y:S02]  /*0430*/  ULEA UR8, UR5, UR4, 0x18 ;  /* 0x0000000405087291 */ /* 0x002fe4000f8ec03f */
[----:B------:R-:W-:-:S04]  /*0440*/  UIADD3 UR4, -UR6, 0x100000, URZ ;  /* 0x0010000006047890 */ /* 0x000fc8000fffe13f */
[----:B------:R-:W-:Y:S02]  /*0450*/  USHF.L.U32 UR5, UR4, 0xb, URZ ;  /* 0x0000000b04057899 */ /* 0x000fe4000800063f */
[----:B------:R-:W-:Y:S02]  /*0460*/  USHF.L.U32 UR4, UR4, 0x1, URZ ;  /* 0x0000000104047899 */ /* 0x000fe4000800063f */
[----:B------:R-:W-:-:S04]  /*0470*/  UIADD3 UR6, -UR7, 0x100000, URZ ;  /* 0x0010000007067890 */ /* 0x000fc8000fffe13f */
[----:B------:R-:W-:Y:S02]  /*0480*/  USHF.L.U32 UR7, UR6, 0xb, URZ ;  /* 0x0000000b06077899 */ /* 0x000fe4000800063f */
[----:B------:R-:W-:Y:S01]  /*0490*/  USHF.L.U32 UR6, UR6, 0x1, URZ ;  /* 0x0000000106067899 */ /* 0x000fe2000800063f */
[----:B------:R-:W1:Y:S03]  /*04a0*/  FENCE.VIEW.ASYNC.S ;  /* 0x00000000000073c6 */ /* 0x000e660000000000 */
[----:B-1----:R3:W1:Y:S08]  /*04b0*/  SYNCS.EXCH.64 URZ, [UR8+0x31630], UR4 ;  /* 0x03163004083f75b2 */ /* 0x0026700008000100 */
[----:B------:R3:W0:Y:S02]  /*04c0*/  SYNCS.EXCH.64 URZ, [UR8+0x31638], UR6 ;  /* 0x03163806083f75b2 */ /* 0x0006240008000100 */
[----:B---3--:R-:W-:Y:S01]  /*04d0*/  NOP ;  /* 0x0000000000007918 */ /* 0x008fe20000000000 */
.L_x_110:
[----:B0-----:R-:W-:Y:S01]  /*04e0*/  ISETP.NE.AND P0, PT, R2, RZ, PT ;  /* 0x000000ff0200720c */ /* 0x001fe20003f05270 */
[----:B------:R-:W-:Y:S01]  /*04f0*/  IMAD.MOV.U32 R21, RZ, RZ, 0x1 ;  /* 0x00000001ff157424 */ /* 0x000fe200078e00ff */
[----:B------:R-:W-:Y:S01]  /*0500*/  NOP ;  /* 0x0000000000007918 */ /* 0x000fe20000000000 */
[----:B------:R-:W-:Y:S03]  /*0510*/  BSSY B0, `(.L_x_111) ;  /* 0x0000e2b000007945 */ /* 0x000fe60003800000 */
[----:B------:R-:W-:Y:S01]  /*0520*/  SEL R21, R21, 0x2, !P0 ;  /* 0x0000000215157807 */ /* 0x000fe20004000000 */
[----:B-12-4-:R-:W-:Y:S06]  /*0530*/  BAR.SYNC.DEFER_BLOCKING 0x0 ;  /* 0x0000000000007b1d */ /* 0x016fec0000010000 */
[----:B------:R-:W-:Y:S05]  /*0540*/  @!P0 BRA `(.L_x_112) ;  /* 0x000000c000b48947 */ /* 0x000fea0003800000 */
.L_x_113:
[----:B------:R-:W-:-:S08]  /*0550*/  NOP ;  /* 0x0000000000007918 */ /* 0x000fd00000000000 */
[----:B------:R-:W0:Y:S02]  /*0560*/  USETMAXREG.TRY_ALLOC.CTAPOOL UP0, 0xf0 ;  /* 0x000000f0000079c8 */ /* 0x000e240008000600 */
[----:B0-----:R-:W-:-:S13]  /*0570*/  PLOP3.LUT P0, PT, PT, PT, UP0, 0x80, 0x0 ;  /* 0x000000000000781c */ /* 0x001fda0003f0f008 */
[----:B------:R-:W-:Y:S05]  /*0580*/  @!P0 BRA `(.L_x_113) ;  /* 0xfffffffc00f08947 */ /* 0x000fea000383ffff */
[----:B------:R-:W-:Y:S01]  /*0590*/  ULDC.64 UR4, c[0x0][0x8d8] ;  /* 0x0002360000047ab9 */ /* 0x000fe20000000a00 */
[----:B------:R-:W0:Y:S01]  /*05a0*/  S2R R11, SR_CTAID.X ;  /* 0x00000000000b7919 */ /* 0x000e220000002500 */
[----:B------:R-:W-:Y:S01]  /*05b0*/  ISETP.NE.U32.AND P0, PT, RZ, UR4, PT ;  /* 0x00000004ff007c0c */ /* 0x000fe2000bf05070 */
[----:B------:R-:W1:Y:S03]  /*05c0*/  S2R R233, SR_CTAID.Z ;  /* 0x0000000000e97919 */ /* 0x000e660000002700 */
[----:B------:R-:W-:-:S13]  /*05d0*/  ISETP.NE.AND.EX P0, PT, RZ, UR5, PT, P0 ;  /* 0x00000005ff007c0c */ /* 0x000fda000bf05300 */
[----:B------:R-:W-:Y:S05]  /*05e0*/  @!P0 BRA `(.L_x_114) ;  /* 0x0000000000148947 */ /* 0x000fea0003800000 */
[----:B------:R-:W1:Y:S01]  /*05f0*/  LDC.64 R2, c[0x0][0x8d8] ;  /* 0x00023600ff027b82 */ /* 0x000e620000000a00 */
[----:B------:R-:W-:Y:S01]  /*0600*/  ULDC.64 UR4, c[0x0][0x208] ;  /* 0x0000820000047ab9 */ /* 0x000fe20000000a00 */
[----:B-1----:R-:W-:-:S05]  /*0610*/  IMAD.WIDE R2, R233, 0x4, R2 ;  /* 0x00000004e9027825 */ /* 0x002fca00078e0202 */
[----:B------:R1:W5:Y:S01]  /*0620*/  LDG.E R0, desc[UR4][R2.64] ;  /* 0x0000000402007981 */ /* 0x000362000c1e1900 */
[----:B------:R-:W-:Y:S05]  /*0630*/  BRA `(.L_x_115) ;  /* 0x0000000000307947 */ /* 0x000fea0003800000 */
.L_x_114:
[----:B------:R-:W-:Y:S02]  /*0640*/  ULDC.64 UR4, c[0x0][0x8d0] ;  /* 0x0002340000047ab9 */ /* 0x000fe40000000a00 */
[----:B------:R-:W-:-:S04]  /*0650*/  ISETP.NE.U32.AND P0, PT, RZ, UR4, PT ;  /* 0x00000004ff007c0c */ /* 0x000fc8000bf05070 */
[----:B------:R-:W-:-:S13]  /*0660*/  ISETP.NE.AND.EX P0, PT, RZ, UR5, PT, P0 ;  /* 0x00000005ff007c0c */ /* 0x000fda000bf05300 */
[----:B------:R-:W-:Y:S05]  /*0670*/  @!P0 BRA `(.L_x_116) ;  /* 0x00000000001c8947 */ /* 0x000fea0003800000 */
[----:B------:R-:W1:Y:S01]  /*0680*/  LDC.64 R2, c[0x0][0x8d0] ;  /* 0x00023400ff027b82 */ /* 0x000e620000000a00 */
[----:B------:R-:W-:Y:S01]  /*0690*/  ULDC.64 UR4, c[0x0][0x208] ;  /* 0x0000820000047ab9 */ /* 0x000fe20000000a00 */
[----:B-1----:R-:W-:-:S05]  /*06a0*/  IMAD.WIDE R2, R233, 0x4, R2 ;  /* 0x00000004e9027825 */ /* 0x002fca00078e0202 */
[----:B------:R-:W2:Y:S04]  /*06b0*/  LDG.E R0, desc[UR4][R2.64] ;  /* 0x0000000402007981 */ /* 0x000ea8000c1e1900 */
[----:B------:R-:W2:Y:S02]  /*06c0*/  LDG.E R5, desc[UR4][R2.64+0x4] ;  /* 0x0000040402057981 */ /* 0x000ea4000c1e1900 */
[----:B--2---:R-:W-:Y:S01]  /*06d0*/  IMAD.IADD R0, R5, 0x1, -R0 ;  /* 0x0000000105007824 */ /* 0x004fe200078e0a00 */
[----:B------:R-:W-:Y:S06]  /*06e0*/  BRA `(.L_x_115) ;  /* 0x0000000000047947 */ /* 0x000fec0003800000 */
.L_x_116:
[----:B------:R-:W2:Y:S02]  /*06f0*/  LDC R0, c[0x0][0x8bc] ;  /* 0x00022f00ff007b82 */ /* 0x000ea40000000800 */
.L_x_115:
[----:B01----:R-:W-:-:S05]  /*0700*/  IMAD R3, R11, 0x50, RZ ;  /* 0x000000500b037824 */ /* 0x003fca00078e02ff */
[----:B--2--5:R-:W-:-:S04]  /*0710*/  ISETP.GE.AND P0, PT, R3, R0, PT ;  /* 0x000000000300720c */ /* 0x024fc80003f06270 */
[----:B------:R-:W-:-:S04]  /*0720*/  SEL R233, R233, 0xffffffff, !P0 ;  /* 0xffffffffe9e97807 */ /* 0x000fc80004000000 */
[----:B------:R-:W-:-:S13]  /*0730*/  ISETP.GE.AND P0, PT, R233, RZ, PT ;  /* 0x000000ffe900720c */ /* 0x000fda0003f06270 */
[----:B------:R-:W-:Y:S05]  /*0740*/  @!P0 BRA `(.L_x_117) ;  /* 0x000000e0001c8947 */ /* 0x000fea0003800000 */
[----:B------:R-:W0:Y:S01]  /*0750*/  LDC.64 R4, c[0x0][0x770] ;  /* 0x0001dc00ff047b82 */ /* 0x000e220000000a00 */
[----:B------:R-:W-:-:S07]  /*0760*/  ULDC.64 UR6, c[0x0][0x208] ;  /* 0x0000820000067ab9 */ /* 0x000fce0000000a00 */
[----:B------:R-:W1:Y:S08]  /*0770*/  LDC.64 R2, c[0x0][0x770] ;  /* 0x0001dc00ff027b82 */ /* 0x000e700000000a00 */
[----:B------:R-:W2:Y:S01]  /*0780*/  LDC.64 R6, c[0x0][0x780] ;  /* 0x0001e000ff067b82 */ /* 0x000ea20000000a00 */
[----:B0-----:R-:W-:-:S04]  /*0790*/  ISETP.NE.U32.AND P1, PT, R4, RZ, PT ;  /* 0x000000ff0400720c */ /* 0x001fc80003f25070 */
[----:B------:R-:W-:Y:S01]  /*07a0*/  ISETP.NE.AND.EX P1, PT, R5, RZ, PT, P1 ;  /* 0x000000ff0500720c */ /* 0x000fe20003f25310 */
[----:B-1----:R-:W-:Y:S01]  /*07b0*/  IMAD.WIDE R4, R233, 0x4, R2 ;  /* 0x00000004e9047825 */ /* 0x002fe200078e0202 */
[----:B--2---:R-:W-:-:S11]  /*07c0*/  ISETP.NE.U32.AND P0, PT, R6, RZ, PT ;  /* 0x000000ff0600720c */ /* 0x004fd60003f05070 */
[----:B------:R-:W2:Y:S01]  /*07d0*/  @P1 LDG.E R8, desc[UR6][R4.64] ;  /* 0x0000000604081981 */ /* 0x000ea2000c1e1900 */
[----:B------:R-:W-:Y:S01]  /*07e0*/  ISETP.NE.AND.EX P0, PT, R7, RZ, PT, P0 ;  /* 0x000000ff0700720c */ /* 0x000fe20003f05300 */
[----:B------:R-:W0:-:S12]  /*07f0*/  LDC R6, c[0x0][0x290] ;  /* 0x0000a400ff067b82 */ /* 0x000e180000000800 */
[----:B------:R-:W1:Y:S01]  /*0800*/  @P0 LDC.64 R2, c[0x0][0x780] ;  /* 0x0001e000ff020b82 */ /* 0x000e620000000a00 */
[----:B------:R-:W-:Y:S02]  /*0810*/  ULDC UR4, c[0x0][0x280] ;  /* 0x0000a00000047ab9 */ /* 0x000fe40000000800 */
[----:B------:R-:W-:Y:S01]  /*0820*/  IMAD.U32 R0, RZ, RZ, UR4 ;  /* 0x00000004ff007e24 */ /* 0x000fe2000f8e00ff */
[----:B------:R-:W-:Y:S02]  /*0830*/  ULDC.64 UR4, c[0x0][0x788] ;  /* 0x0001e20000047ab9 */ /* 0x000fe40000000a00 */
[----:B------:R-:W-:-:S04]  /*0840*/  ISETP.NE.U32.AND P2, PT, RZ, UR4, PT ;  /* 0x00000004ff007c0c */ /* 0x000fc8000bf45070 */
[----:B------:R-:W-:Y:S01]  /*0850*/  ISETP.NE.AND.EX P2, PT, RZ, UR5, PT, P2 ;  /* 0x00000005ff007c0c */ /* 0x000fe2000bf45320 */
[----:B-1----:R-:W-:-:S05]  /*0860*/  @P0 IMAD.WIDE R2, R233, 0x4, R2 ;  /* 0x00000004e9020825 */ /* 0x002fca00078e0202 */
[----:B------:R1:W5:Y:S01]  /*0870*/  @P0 LDG.E R0, desc[UR6][R2.64] ;  /* 0x0000000602000981 */ /* 0x000362000c1e1900 */
[----:B--2---:R-:W-:-:S05]  /*0880*/  @P1 IMAD R8, R233, 0x40, R8 ;  /* 0x00000040e9081824 */ /* 0x004fca00078e0208 */
[----:B------:R-:W-:-:S04]  /*0890*/  @P1 SHF.R.S32.HI R7, RZ, 0x1f, R8 ;  /* 0x0000001fff071819 */ /* 0x000fc80000011408 */
[----:B------:R-:W-:Y:S01]  /*08a0*/  @P1 LEA.HI R8, R7, R8, RZ, 0x6 ;  /* 0x0000000807081211 */ /* 0x000fe200078f30ff */
[----:B------:R-:W-:-:S04]  /*08b0*/  IMAD.MOV.U32 R7, RZ, RZ, RZ ;  /* 0x000000ffff077224 */ /* 0x000fc800078e00ff */
[----:B------:R-:W-:Y:S01]  /*08c0*/  @P1 IMAD.SHL.U32 R8, R8, 0x100, RZ ;  /* 0x0000010008081824 */ /* 0x000fe200078e00ff */
[----:B01----:R-:W-:Y:S06]  /*08d0*/  @P0 BRA `(.L_x_118) ;  /* 0x0000000000140947 */ /* 0x003fec0003800000 */
[----:B------:R-:W-:Y:S05]  /*08e0*/  @!P1 BRA `(.L_x_118) ;  /* 0x0000000000109947 */ /* 0x000fea0003800000 */
[----:B------:R-:W-:Y:S02]  /*08f0*/  ULDC.64 UR4, c[0x0][0x208] ;  /* 0x0000820000047ab9 */ /* 0x000fe40000000a00 */
[----:B------:R-:W2:Y:S04]  /*0900*/  LDG.E R3, desc[UR4][R4.64] ;  /* 0x0000000404037981 */ /* 0x000ea8000c1e1900 */
[----:B-----5:R-:W2:Y:S02]  /*0910*/  LDG.E R0, desc[UR4][R4.64+0x4] ;  /* 0x0000040404007981 */ /* 0x020ea4000c1e1900 */
[----:B--2---:R-:W-:-:S07]  /*0920*/  IMAD.IADD R0, R0, 0x1, -R3 ;  /* 0x0000000100007824 */ /* 0x004fce00078e0a03 */
.L_x_118:
[----:B------:R-:W-:Y:S01]  /*0930*/  @P1 LOP3.LUT R7, R8, 0xffffc000, RZ, 0xc0, !PT ;  /* 0xffffc00008071812 */ /* 0x000fe200078ec0ff */
[----:B------:R-:W-:Y:S06]  /*0940*/  @!P2 BRA `(.L_x_119) ;  /* 0x000000000014a947 */ /* 0x000fec0003800000 */
[----:B------:R-:W0:Y:S01]  /*0950*/  LDC.64 R2, c[0x0][0x788] ;  /* 0x0001e200ff027b82 */ /* 0x000e220000000a00 */
[----:B------:R-:W-:Y:S01]  /*0960*/  ULDC.64 UR4, c[0x0][0x208] ;  /* 0x0000820000047ab9 */ /* 0x000fe20000000a00 */
[----:B0-----:R-:W-:-:S05]  /*0970*/  IMAD.WIDE R2, R233, 0x4, R2 ;  /* 0x00000004e9027825 */ /* 0x001fca00078e0202 */
[----:B------:R0:W5:Y:S01]  /*0980*/  LDG.E R6, desc[UR4][R2.64] ;  /* 0x0000000402067981 */ /* 0x000162000c1e1900 */
[----:B------:R-:W-:Y:S05]  /*0990*/  BRA `(.L_x_120) ;  /* 0x0000000000287947 */ /* 0x000fea0003800000 */
.L_x_119:
[----:B------:R-:W-:Y:S02]  /*09a0*/  ULDC.64 UR4, c[0x0][0x778] ;  /* 0x0001de0000047ab9 */ /* 0x000fe40000000a00 */
[----:B------:R-:W-:-:S04]  /*09b0*/  ISETP.NE.U32.AND P0, PT, RZ, UR4, PT ;  /* 0x00000004ff007c0c */ /* 0x000fc8000bf05070 */
[----:B------:R-:W-:-:S13]  /*09c0*/  ISETP.NE.AND.EX P0, PT, RZ, UR5, PT, P0 ;  /* 0x00000005ff007c0c */ /* 0x000fda000bf05300 */
[----:B------:R-:W-:Y:S05]  /*09d0*/  @!P0 BRA `(.L_x_120) ;  /* 0x0000000000188947 */ /* 0x000fea0003800000 */
[----:B------:R-:W0:Y:S01]  /*09e0*/  LDC.64 R2, c[0x0][0x778] ;  /* 0x0001de00ff027b82 */ /* 0x000e220000000a00 */
[----:B------:R-:W-:Y:S01]  /*09f0*/  ULDC.64 UR4, c[0x0][0x208] ;  /* 0x0000820000047ab9 */ /* 0x000fe20000000a00 */
[----:B0-----:R-:W-:-:S05]  /*0a00*/  IMAD.WIDE R2, R233, 0x4, R2 ;  /* 0x00000004e9027825 */ /* 0x001fca00078e0202 */
[----:B------:R-:W2:Y:S04]  /*0a10*/  LDG.E R6, desc[UR4][R2.64] ;  /* 0x0000000402067981 */ /* 0x000ea8000c1e1900 */
[----:B------:R-:W2:Y:S02]  /*0a20*/  LDG.E R5, desc[UR4][R2.64+0x4] ;  /* 0x0000040402057981 */ /* 0x000ea4000c1e1900 */
[----:B--2---:R-:W-:-:S07]  /*0a30*/  IMAD.IADD R6, R5, 0x1, -R6 ;  /* 0x0000000105067824 */ /* 0x004fce00078e0a06 */
.L_x_120:
[----:B-----5:R-:W-:Y:S02]  /*0a40*/  ISETP.GE.AND P2, PT, R0, 0x1, PT ;  /* 0x000000010000780c */ /* 0x020fe40003f46270 */
[----:B------:R-:W-:Y:S02]  /*0a50*/  CS2R R134, SRZ ;  /* 0x0000000000867805 */ /* 0x000fe4000001ff00 */
[----:B------:R-:W-:Y:S02]  /*0a60*/  PLOP3.LUT P0, PT, PT, PT, PT, 0x80, 0x0 ;  /* 0x000000000000781c */ /* 0x000fe40003f0f070 */
        /* <DEDUP_REMOVED lines=78> */
[----:B------:R-:W-:Y:S01]  /*0f50*/  CS2R R136, SRZ ;  /* 0x0000000000887805 */ /* 0x000fe2000001ff00 */
[----:B------:R-:W-:Y:S06]  /*0f60*/  @!P2 BRA `(.L_x_121) ;  /* 0x000000740074a947 */ /* 0x000fec0003800000 */
[----:B0-----:R-:W0:Y:S01]  /*0f70*/  S2R R3, SR_CgaCtaId ;  /* 0x0000000000037919 */ /* 0x001e220000008800 */
[----:B------:R-:W-:Y:S01]  /*0f80*/  MOV R18, 0x400 ;  /* 0x0000040000127802 */ /* 0x000fe20000000f00 */
[----:B------:R-:W-:Y:S01]  /*0f90*/  VIADD R8, R0, 0x3f ;  /* 0x0000003f00087836 */ /* 0x000fe20000000000 */
[----:B------:R-:W-:Y:S01]  /*0fa0*/  SHF.L.U32 R13, RZ, 0x1f, RZ ;  /* 0x0000001fff0d7819 */ /* 0x000fe200000006ff */
[----:B------:R-:W1:Y:S01]  /*0fb0*/  S2R R2, SR_TID.X ;  /* 0x0000000000027919 */ /* 0x000e620000002100 */
[----:B------:R-:W-:Y:S02]  /*0fc0*/  IMAD R10, R11, -0x50, R6 ;  /* 0xffffffb00b0a7824 */ /* 0x000fe400078e0206 */
[----:B------:R-:W-:-:S04]  /*0fd0*/  SHF.R.S32.HI R9, RZ, 0x1f, R8 ;  /* 0x0000001fff097819 */ /* 0x000fc80000011408 */
[----:B------:R-:W-:Y:S02]  /*0fe0*/  LEA.HI R235, R9, R8, RZ, 0x6 ;  /* 0x0000000809eb7211 */ /* 0x000fe400078f30ff */
[----:B0-----:R-:W-:-:S04]  /*0ff0*/  LEA R18, R3, R18, 0x18 ;  /* 0x0000001203127211 */ /* 0x001fc800078ec0ff */
[----:B------:R-:W0:Y:S01]  /*1000*/  SYNCS.PHASECHK.TRANS64.TRYWAIT P0, [R18+URZ+0x31600], R13 ;  /* 0x0316000d120075a7 */ /* 0x000e22000800017f */
[----:B-1----:R-:W-:-:S05]  /*1010*/  VIADD R2, R2, 0xffffff80 ;  /* 0xffffff8002027836 */ /* 0x002fca0000000000 */
[----:B------:R-:W-:-:S04]  /*1020*/  SHF.R.S32.HI R3, RZ, 0x1f, R2 ;  /* 0x0000001fff037819 */ /* 0x000fc80000011402 */
[CC--:B------:R-:W-:Y:S02]  /*1030*/  LEA.HI R4, R3.reuse, R2.reuse, RZ, 0x7 ;  /* 0x0000000203047211 */ /* 0x0c0fe400078f38ff */
[CC--:B------:R-:W-:Y:S02]  /*1040*/  LEA.HI R6, R3.reuse, R2.reuse, RZ, 0x5 ;  /* 0x0000000203067211 */ /* 0x0c0fe400078f28ff */
[----:B------:R-:W-:Y:S02]  /*1050*/  SHF.R.S32.HI R0, RZ, 0x7, R4 ;  /* 0x00000007ff007819 */ /* 0x000fe40000011404 */
[----:B------:R-:W-:-:S03]  /*1060*/  LEA.HI R8, R3, R2, RZ, 0x4 ;  /* 0x0000000203087211 */ /* 0x000fc600078f20ff */
[----:B------:R1:W2:Y:S02]  /*1070*/  SHFL.IDX PT, R5, R0, RZ, 0x1f ;  /* 0x00001fff00057589 */ /* 0x0002a400000e0000 */
[----:B01----:R-:W-:Y:S05]  /*1080*/  @P0 BRA `(.L_x_122) ;  /* 0x0000000000080947 */ /* 0x003fea0003800000 */
[----:B------:R-:W0:Y:S02]  /*1090*/  SYNCS.PHASECHK.TRANS64.TRYWAIT P0, [R18+URZ+0x31600], R13 ;  /* 0x0316000d120075a7 */ /* 0x000e24000800017f */
[----:B0-----:R-:W-:Y:S05]  /*10a0*/  @!P0 BRA `(.L_x_123) ;  /* 0x000000d400cc8947 */ /* 0x001fea0003800000 */
.L_x_122:
[----:B------:R-:W-:Y:S01]  /*10b0*/  LOP3.LUT R3, R4, 0xffffff80, RZ, 0xc0, !PT ;  /* 0xffffff8004037812 */ /* 0x000fe200078ec0ff */
[----:B------:R-:W1:Y:S01]  /*10c0*/  S2UR UR4, SR_CTAID.Y ;  /* 0x00000000000479c3 */ /* 0x000e620000002600 */
[----:B0-----:R-:W-:Y:S01]  /*10d0*/  LOP3.LUT R13, R8, 0xffffff0, RZ, 0xc0, !PT ;  /* 0x0ffffff0080d7812 */ /* 0x001fe200078ec0ff */
[----:B------:R-:W-:Y:S01]  /*10e0*/  IMAD.MOV.U32 R16, RZ, RZ, RZ ;  /* 0x000000ffff107224 */ /* 0x000fe200078e00ff */
[--C-:B------:R-:W-:Y:S01]  /*10f0*/  SHF.R.S32.HI R4, RZ, 0x5, R6.reuse ;  /* 0x00000005ff047819 */ /* 0x100fe20000011406 */
[C---:B------:R-:W-:Y:S01]  /*1100*/  IMAD.IADD R9, R2.reuse, 0x1, -R3 ;  /* 0x0000000102097824 */ /* 0x040fe200078e0a03 */
[----:B------:R-:W-:Y:S01]  /*1110*/  SHF.R.S32.HI R11, RZ, 0x1f, R6 ;  /* 0x0000001fff0b7819 */ /* 0x000fe20000011406 */
[----:B------:R-:W-:Y:S01]  /*1120*/  IMAD.IADD R13, R2, 0x1, -R13 ;  /* 0x00000001020d7824 */ /* 0x000fe200078e0a0d */
[C---:B------:R-:W-:Y:S01]  /*1130*/  LEA.HI R3, R0.reuse, R0, RZ, 0x1 ;  /* 0x0000000000037211 */ /* 0x040fe200078f08ff */
[----:B------:R-:W0:Y:S01]  /*1140*/  LDC.64 R14, c[0x0][0x2d8] ;  /* 0x0000b600ff0e7b82 */ /* 0x000e220000000a00 */
[----:B------:R-:W-:Y:S01]  /*1150*/  LEA.HI R11, R11, R4, RZ, 0x2 ;  /* 0x000000040b0b7211 */ /* 0x000fe200078f10ff */
[C---:B------:R-:W-:Y:S01]  /*1160*/  IMAD R6, R0.reuse, 0x40, R13 ;  /* 0x0000004000067824 */ /* 0x040fe200078e020d */
[----:B--2---:R-:W-:Y:S01]  /*1170*/  LEA.HI R2, R5, R5, RZ, 0x1 ;  /* 0x0000000505027211 */ /* 0x004fe200078f08ff */
[----:B------:R-:W-:Y:S01]  /*1180*/  IMAD R8, R0, 0x800, R9 ;  /* 0x0000080000087824 */ /* 0x000fe200078e0209 */
[----:B------:R-:W-:Y:S01]  /*1190*/  LOP3.LUT R3, R3, 0xfffffffe, RZ, 0xc0, !PT ;  /* 0xfffffffe03037812 */ /* 0x000fe200078ec0ff */
[----:B------:R-:W-:Y:S01]  /*11a0*/  IMAD.MOV.U32 R228, RZ, RZ, RZ ;  /* 0x000000ffffe47224 */ /* 0x000fe200078e00ff */
[----:B------:R-:W-:Y:S01]  /*11b0*/  LOP3.LUT R11, R11, 0xfffffc, RZ, 0xc0, !PT ;  /* 0x00fffffc0b0b7812 */ /* 0x000fe200078ec0ff */
[----:B------:R-:W-:Y:S01]  /*11c0*/  IMAD.MOV.U32 R19, RZ, RZ, RZ ;  /* 0x000000ffff137224 */ /* 0x000fe200078e00ff */
[----:B------:R-:W-:Y:S01]  /*11d0*/  LOP3.LUT R2, R2, 0xfffffffe, RZ, 0xc0, !PT ;  /* 0xfffffffe02027812 */ /* 0x000fe200078ec0ff */
[----:B------:R-:W-:Y:S01]  /*11e0*/  IMAD.IADD R3, R0, 0x1, -R3 ;  /* 0x0000000100037824 */ /* 0x000fe200078e0a03 */
[----:B------:R-:W-:Y:S01]  /*11f0*/  SHF.R.S32.HI R0, RZ, 0x1f, R9 ;  /* 0x0000001fff007819 */ /* 0x000fe20000011409 */
[----:B------:R-:W-:Y:S01]  /*1200*/  IMAD.IADD R11, R4, 0x1, -R11 ;  /* 0x00000001040b7824 */ /* 0x000fe200078e0a0b */
[----:B------:R-:W-:Y:S01]  /*1210*/  SEL R231, R233, RZ, !P1 ;  /* 0x000000ffe9e77207 */ /* 0x000fe20004800000 */
[----:B------:R-:W-:Y:S01]  /*1220*/  IMAD.IADD R4, R5, 0x1, -R2 ;  /* 0x0000000105047824 */ /* 0x000fe200078e0a02 */
[----:B------:R-:W-:Y:S01]  /*1230*/  LOP3.LUT R229, R21, 0x1, RZ, 0xfc, !PT ;  /* 0x0000000115e57812 */ /* 0x000fe200078efcff */
[----:B------:R-:W-:Y:S01]  /*1240*/  IMAD.SHL.U32 R2, R8, 0x4, RZ ;  /* 0x0000000408027824 */ /* 0x000fe200078e00ff */
[----:B-1----:R-:W-:Y:S01]  /*1250*/  USHF.R.S32.HI UR5, URZ, 0x1f, UR4 ;  /* 0x0000001f3f057899 */ /* 0x002fe20008011404 */
[----:B------:R-:W-:Y:S01]  /*1260*/  IMAD R13, R3, -0x8, R10 ;  /* 0xfffffff8030d7824 */ /* 0x000fe200078e020a */
[----:B------:R-:W-:Y:S01]  /*1270*/  LEA.HI R3, R0, R9, RZ, 0x2 ;  /* 0x0000000900037211 */ /* 0x000fe200078f10ff */
[----:B------:R-:W-:Y:S01]  /*1280*/  IMAD R11, R11, 0x10, R6 ;  /* 0x000000100b0b7824 */ /* 0x000fe200078e0206 */
[----:B------:R-:W-:-:S02]  /*1290*/  SHF.R.S32.HI R10, RZ, 0x1f, R2 ;  /* 0x0000001fff0a7819 */ /* 0x000fc40000011402 */
[----:B------:R-:W-:Y:S02]  /*12a0*/  CS2R R134, SRZ ;  /* 0x0000000000867805 */ /* 0x000fe4000001ff00 */
[--C-:B------:R-:W-:Y:S02]  /*12b0*/  SHF.R.S32.HI R5, RZ, 0x2, R3.reuse ;  /* 0x00000002ff057819 */ /* 0x100fe40000011403 */
[----:B------:R-:W-:Y:S02]  /*12c0*/  CS2R R132, SRZ ;  /* 0x0000000000847805 */ /* 0x000fe4000001ff00 */
[----:B------:R-:W-:Y:S02]  /*12d0*/  SHF.R.S32.HI R6, RZ, 0x1f, R3 ;  /* 0x0000001fff067819 */ /* 0x000fe40000011403 */
[----:B------:R-:W-:Y:S02]  /*12e0*/  CS2R R130, SRZ ;  /* 0x0000000000827805 */ /* 0x000fe4000001ff00 */
[----:B------:R-:W-:-:S02]  /*12f0*/  IADD3 R2, P0, R2, R7, RZ ;  /* 0x0000000702027210 */ /* 0x000fc40007f1e0ff */
[----:B------:R-:W-:Y:S02]  /*1300*/  CS2R R128, SRZ ;  /* 0x0000000000807805 */ /* 0x000fe4000001ff00 */
[----:B------:R-:W-:Y:S02]  /*1310*/  LOP3.LUT R8, R3, 0xfffffffc, RZ, 0xc0, !PT ;  /* 0xfffffffc03087812 */ /* 0x000fe400078ec0ff */
[----:B------:R-:W-:Y:S02]  /*1320*/  CS2R R126, SRZ ;  /* 0x00000000007e7805 */ /* 0x000fe4000001ff00 */
[----:B------:R-:W-:Y:S02]  /*1330*/  LEA.HI R6, R6, R5, RZ, 0x3 ;  /* 0x0000000506067211 */ /* 0x000fe400078f18ff */
[----:B------:R-:W-:Y:S02]  /*1340*/  CS2R R124, SRZ ;  /* 0x00000000007c7805 */ /* 0x000fe4000001ff00 */
[----:B------:R-:W-:Y:S01]  /*1350*/  LEA.HI.X.SX32 R3, R7, R10, 0x1, P0 ;  /* 0x0000000a07037211 */ /* 0x000fe200000f0eff */
[----:B0-----:R-:W-:Y:S01]  /*1360*/  IMAD R10, R14, UR5, RZ ;  /* 0x000000050e0a7c24 */ /* 0x001fe2000f8e02ff */
[----:B------:R-:W-:Y:S01]  /*1370*/  SHF.R.S32.HI R7, RZ, 0x1f, R233 ;  /* 0x0000001fff077819 */ /* 0x000fe200000114e9 */
[----:B------:R-:W-:Y:S01]  /*1380*/  IMAD.IADD R8, R9, 0x1, -R8 ;  /* 0x0000000109087824 */ /* 0x000fe200078e0a08 */
[----:B------:R-:W-:Y:S01]  /*1390*/  LEA.HI R0, R0, R9, RZ, 0x5 ;  /* 0x0000000900007211 */ /* 0x000fe200078f28ff */
[----:B------:R-:W-:Y:S01]  /*13a0*/  IMAD.WIDE.U32 R2, R14, UR4, R2 ;  /* 0x000000040e027c25 */ /* 0x000fe2000f8e0002 */
[----:B------:R-:W-:-:S02]  /*13b0*/  LOP3.LUT R6, R6, 0xfffffff8, RZ, 0xc0, !PT ;  /* 0xfffffff806067812 */ /* 0x000fc400078ec0ff */
[----:B------:R-:W-:Y:S02]  /*13c0*/  CS2R R122, SRZ ;  /* 0x00000000007a7805 */ /* 0x000fe4000001ff00 */
[----:B------:R-:W-:Y:S01]  /*13d0*/  SEL R7, R7, RZ, !P1 ;  /* 0x000000ff07077207 */ /* 0x000fe20004800000 */
[----:B------:R-:W-:Y:S01]  /*13e0*/  IMAD R9, R15, UR4, R10 ;  /* 0x000000040f097c24 */ /* 0x000fe2000f8e020a */
[----:B------:R-:W-:Y:S01]  /*13f0*/  SHF.R.S32.HI R232, RZ, 0x5, R0 ;  /* 0x00000005ffe87819 */ /* 0x000fe20000011400 */
[----:B------:R-:W-:Y:S01]  /*1400*/  IMAD.IADD R5, R5, 0x1, -R6 ;  /* 0x0000000105057824 */ /* 0x000fe200078e0a06 */
[----:B------:R-:W-:Y:S01]  /*1410*/  ULDC.64 UR4, c[0x0][0x2e0] ;  /* 0x0000b80000047ab9 */ /* 0x000fe20000000a00 */
[----:B------:R-:W-:Y:S01]  /*1420*/  IMAD.IADD R3, R3, 0x1, R9 ;  /* 0x0000000103037824 */ /* 0x000fe200078e0209 */
[----:B------:R-:W-:Y:S01]  /*1430*/  CS2R R120, SRZ ;  /* 0x0000000000787805 */ /* 0x000fe2000001ff00 */
[----:B------:R-:W-:Y:S01]  /*1440*/  IMAD R6, R7, UR4, RZ ;  /* 0x0000000407067c24 */ /* 0x000fe2000f8e02ff */
[----:B------:R-:W-:Y:S01]  /*1450*/  CS2R R118, SRZ ;  /* 0x0000000000767805 */ /* 0x000fe2000001ff00 */
[----:B------:R-:W-:Y:S01]  /*1460*/  IMAD R232, R232, 0x10, R5 ;  /* 0x00000010e8e87824 */ /* 0x000fe200078e0205 */
[----:B------:R-:W-:Y:S01]  /*1470*/  CS2R R116, SRZ ;  /* 0x0000000000747805 */ /* 0x000fe2000001ff00 */
[----:B------:R-:W-:Y:S01]  /*1480*/  IMAD.SHL.U32 R5, R11, 0x8, RZ ;  /* 0x000000080b057824 */ /* 0x000fe200078e00ff */
[----:B------:R-:W-:Y:S01]  /*1490*/  CS2R R114, SRZ ;  /* 0x0000000000727805 */ /* 0x000fe2000001ff00 */
[C---:B------:R-:W-:Y:S01]  /*14a0*/  IMAD R7, R231.reuse, UR5, R6 ;  /* 0x00000005e7077c24 */ /* 0x040fe2000f8e0206 */
[----:B------:R-:W-:Y:S01]  /*14b0*/  CS2R R112, SRZ ;  /* 0x0000000000707805 */ /* 0x000fe2000001ff00 */
[----:B------:R-:W-:Y:S01]  /*14c0*/  IMAD.WIDE.U32 R230, R231, UR4, R2 ;  /* 0x00000004e7e67c25 */ /* 0x000fe2000f8e0002 */
[----:B------:R-:W-:Y:S01]  /*14d0*/  ULDC.64 UR4, c[0x0][0x2c0] ;  /* 0x0000b00000047ab9 */ /* 0x000fe20000000a00 */
[----:B------:R-:W-:-:S02]  /*14e0*/  CS2R R110, SRZ ;  /* 0x00000000006e7805 */ /* 0x000fc4000001ff00 */
[----:B------:R-:W-:Y:S01]  /*14f0*/  CS2R R108, SRZ ;  /* 0x00000000006c7805 */ /* 0x000fe2000001ff00 */
[----:B------:R-:W-:Y:S01]  /*1500*/  IMAD R2, R5, 0x2, R18 ;  /* 0x0000000205027824 */ /* 0x000fe200078e0212 */
[----:B------:R-:W-:Y:S01]  /*1510*/  CS2R R106, SRZ ;  /* 0x00000000006a7805 */ /* 0x000fe2000001ff00 */
[----:B------:R-:W-:Y:S01]  /*1520*/  IMAD.U32 R5, RZ, RZ, UR4 ;  /* 0x00000004ff057e24 */ /* 0x000fe2000f8e00ff */
[----:B------:R-:W-:Y:S01]  /*1530*/  CS2R R104, SRZ ;  /* 0x0000000000687805 */ /* 0x000fe2000001ff00 */
[----:B------:R-:W-:Y:S01]  /*1540*/  IMAD R0, R8, -0x2, R13 ;  /* 0xfffffffe08007824 */ /* 0x000fe200078e020d */
[----:B------:R-:W-:Y:S01]  /*1550*/  CS2R R102, SRZ ;  /* 0x0000000000667805 */ /* 0x000fe2000001ff00 */
[----:B------:R-:W-:Y:S01]  /*1560*/  IMAD.MOV.U32 R3, RZ, RZ, RZ ;  /* 0x000000ffff037224 */ /* 0x000fe200078e00ff */
[----:B------:R0:W-:Y:S01]  /*1570*/  STL [R1], R5 ;  /* 0x0000000501007387 */ /* 0x0001e20000100800 */
        /* <DEDUP_REMOVED lines=63> */
[----:B------:R-:W-:Y:S01]  /*1970*/  SHF.R.S32.HI R235, RZ, 0x6, R235 ;  /* 0x00000006ffeb7819 */ /* 0x000fe200000114eb */
[----:B------:R-:W-:Y:S01]  /*1980*/  IMAD.IADD R234, R231, 0x1, R7 ;  /* 0x00000001e7ea7824 */ /* 0x000fe200078e0207 */
[----:B------:R-:W-:Y:S01]  /*1990*/  ULDC UR60, c[0x0][0x744] ;  /* 0x0001d100003c7ab9 */ /* 0x000fe20000000800 */
[----:B0-----:R-:W-:-:S07]  /*19a0*/  IMAD.U32 R236, RZ, RZ, UR5 ;  /* 0x00000005ffec7e24 */ /* 0x001fce000f8e00ff */
.L_x_134:
[----:B------:R-:W-:-:S13]  /*19b0*/  ISETP.NE.AND P0, PT, R229, 0x3, PT ;  /* 0x00000003e500780c */ /* 0x000fda0003f05270 */
[----:B0-----:R-:W-:Y:S05]  /*19c0*/  @!P0 BRA `(.L_x_124) ;  /* 0x0000000000048947 */ /* 0x001fea0003800000 */
[----:B------:R-:W-:Y:S01]  /*19d0*/  BPT.TRAP 0x1 ;  /* 0x000000040000795c */ /* 0x000fe20000300000 */
.L_x_124:
[----:B------:R-:W-:Y:S01]  /*19e0*/  IMAD R17, R3, 0x8, R18 ;  /* 0x0000000803117824 */ /* 0x000fe200078e0212 */
[----:B------:R-:W-:-:S04]  /*19f0*/  SHF.L.U32 R8, R228, 0x1f, RZ ;  /* 0x0000001fe4087819 */ /* 0x000fc800000006ff */
[----:B------:R0:W1:Y:S01]  /*1a00*/  SYNCS.PHASECHK.TRANS64.TRYWAIT P1, [R17+URZ+0x31610], R8 ;  /* 0x03161008110075a7 */ /* 0x000062000802017f */
[----:B------:R-:W-:Y:S05]  /*1a10*/  @!P0 BRA `(.L_x_125) ;  /* 0x0000000000048947 */ /* 0x000fea0003800000 */
[----:B------:R-:W-:Y:S01]  /*1a20*/  BPT.TRAP 0x1 ;  /* 0x000000040000795c */ /* 0x000fe20000300000 */
.L_x_125:
[----:B------:R-:W-:Y:S02]  /*1a30*/  VIADD R6, R18, 0x14100 ;  /* 0x0001410012067836 */ /* 0x000fe40000000000 */
[----:B------:R-:W-:-:S03]  /*1a40*/  IMAD R5, R4, 0x400, R18 ;  /* 0x0000040004057824 */ /* 0x000fc600078e0212 */
[----:B------:R-:W-:Y:S02]  /*1a50*/  SHF.R.U32.HI R6, RZ, 0x4, R6 ;  /* 0x00000004ff067819 */ /* 0x000fe40000011606 */
[----:B------:R-:W-:Y:S02]  /*1a60*/  SHF.R.U32.HI R7, RZ, 0x4, R5 ;  /* 0x00000004ff077819 */ /* 0x000fe40000011605 */
[----:B------:R-:W-:Y:S02]  /*1a70*/  LOP3.LUT R6, R6, 0x3fff, RZ, 0xc0, !PT ;  /* 0x00003fff06067812 */ /* 0x000fe400078ec0ff */
[----:B------:R-:W-:Y:S02]  /*1a80*/  LOP3.LUT R7, R7, 0x3fff, RZ, 0xc0, !PT ;  /* 0x00003fff07077812 */ /* 0x000fe400078ec0ff */
[----:B------:R-:W-:Y:S02]  /*1a90*/  LOP3.LUT R10, R6, 0x10000, RZ, 0xfc, !PT ;  /* 0x00010000060a7812 */ /* 0x000fe400078efcff */
[----:B------:R-:W-:Y:S01]  /*1aa0*/  LOP3.LUT R6, R7, 0x10000, RZ, 0xfc, !PT ;  /* 0x0001000007067812 */ /* 0x000fe200078efcff */
[----:B-1----:R-:W-:Y:S06]  /*1ab0*/  @P1 BRA `(.L_x_126) ;  /* 0x0000000000081947 */ /* 0x002fec0003800000 */
[----:B------:R-:W1:Y:S02]  /*1ac0*/  SYNCS.PHASECHK.TRANS64.TRYWAIT P1, [R17+URZ+0x31610], R8 ;  /* 0x03161008110075a7 */ /* 0x000e64000802017f */
[----:B-1----:R-:W-:Y:S05]  /*1ad0*/  @!P1 BRA `(.L_x_127) ;  /* 0x000000cc00549947 */ /* 0x002fea0003800000 */
.L_x_126:
[----:B------:R-:W-:Y:S01]  /*1ae0*/  IMAD R7, R3, 0x800, R10 ;  /* 0x0000080003077824 */ /* 0x000fe200078e020a */
[C---:B------:R-:W-:Y:S01]  /*1af0*/  R2UR UR6, R6.reuse ;  /* 0x00000000060672ca */ /* 0x040fe200000e0000 */
[C---:B01----:R-:W-:Y:S01]  /*1b00*/  VIADD R8, R6.reuse, 0x80 ;  /* 0x0000008006087836 */ /* 0x043fe20000000000 */
        /* <DEDUP_REMOVED lines=407> */
[----:B------:R-:W-:Y:S01]  /*3480*/  VIADD R8, R6, 0x806 ;  /* 0x0000080606087836 */ /* 0x000fe20000000000 */
[----:B------:R-:W-:Y:S01]  /*3490*/  UMOV UR7, 0x40000000 ;  /* 0x4000000000077882 */ /* 0x000fe20000000000 */
[----:B------:R-:W-:Y:S01]  /*34a0*/  UMOV UR5, 0x40000040 ;  /* 0x4000004000057882 */ /* 0x000fe20000000000 */
[----:B------:R-:W-:Y:S01]  /*34b0*/  R2UR UR9, R7 ;  /* 0x00000000070972ca */ /* 0x000fe200000e0000 */
[----:B------:R-:W-:Y:S01]  /*34c0*/  IMAD R7, R3, 0x40, R232 ;  /* 0x0000004003077824 */ /* 0x000fe200078e02e8 */
[----:B------:R-:W-:Y:S01]  /*34d0*/  R2UR UR8, R8 ;  /* 0x00000000080872ca */ /* 0x000fe200000e0000 */
[----:B------:R-:W-:-:S02]  /*34e0*/  VIADD R8, R6, 0x906 ;  /* 0x0000090606087836 */ /* 0x000fc40000000000 */
[----:B------:R-:W-:Y:S02]  /*34f0*/  IMAD R7, R7, 0x4, R18 ;  /* 0x0000000407077824 */ /* 0x000fe400078e0212 */
[----:B------:R-:W-:Y:S01]  /*3500*/  VIADD R6, R6, 0x986 ;  /* 0x0000098606067836 */ /* 0x000fe20000000000 */
[----:B------:R-:W-:Y:S02]  /*3510*/  R2UR UR10, R8 ;  /* 0x00000000080a72ca */ /* 0x000fe400000e0000 */
[----:B------:R0:W1:Y:S02]  /*3520*/  LDS R14, [R7+0x2c100] ;  /* 0x02c10000070e7984 */ /* 0x0000640000000800 */
[----:B------:R-:W-:Y:S02]  /*3530*/  R2UR UR11, R6 ;  /* 0x00000000060b72ca */ /* 0x000fe400000e0000 */
[----:B------:R0:W2:Y:S01]  /*3540*/  LDS R20, [R7+0x2c120] ;  /* 0x02c1200007147984 */ /* 0x0000a20000000800 */
        /* <DEDUP_REMOVED lines=12> */
[----:B------:R-:W-:Y:S01]  /*3610*/  HGMMA.64x8x16.F32.BF16 R40, gdesc[UR4], R40, gsb0 ;  /* 0x00000000042879f0 */ /* 0x000fe20008001828 */
[----:B0-----:R-:W-:Y:S05]  /*3620*/  @!P0 BRA `(.L_x_128) ;  /* 0x0000000000048947 */ /* 0x001fea0003800000 */
[----:B------:R-:W-:Y:S01]  /*3630*/  BPT.TRAP 0x1 ;  /* 0x000000040000795c */ /* 0x000fe20000300000 */
.L_x_128:
[----:B------:R-:W-:-:S04]  /*3640*/  SHF.L.U32 R9, R19, 0x1f, RZ ;  /* 0x0000001f13097819 */ /* 0x000fc800000006ff */
[----:B------:R0:W3:Y:S01]  /*3650*/  SYNCS.PHASECHK.TRANS64.TRYWAIT P1, [R18+URZ+0x31630], R9 ;  /* 0x03163009120075a7 */ /* 0x0000e2000802017f */
[----:B------:R-:W-:Y:S05]  /*3660*/  @!P0 BRA `(.L_x_129) ;  /* 0x0000000000048947 */ /* 0x000fea0003800000 */
[----:B------:R-:W-:Y:S01]  /*3670*/  BPT.TRAP 0x1 ;  /* 0x000000040000795c */ /* 0x000fe20000300000 */
.L_x_129:
        /* <DEDUP_REMOVED lines=8> */
[----:B---3--:R-:W-:Y:S06]  /*3700*/  @P1 BRA `(.L_x_130) ;  /* 0x0000000000081947 */ /* 0x008fec0003800000 */
[----:B------:R-:W3:Y:S02]  /*3710*/  SYNCS.PHASECHK.TRANS64.TRYWAIT P1, [R18+URZ+0x31630], R9 ;  /* 0x03163009120075a7 */ /* 0x000ee4000802017f */
[----:B---3--:R-:W-:Y:S05]  /*3720*/  @!P1 BRA `(.L_x_131) ;  /* 0x000000b000549947 */ /* 0x008fea0003800000 */
.L_x_130:
[C---:B------:R-:W-:Y:S01]  /*3730*/  VIADD R8, R6.reuse, 0x80 ;  /* 0x0000008006087836 */ /* 0x040fe20000000000 */
[----:B------:R-:W-:Y:S01]  /*3740*/  R2UR UR4, R7 ;  /* 0x00000000070472ca */ /* 0x000fe200000e0000 */
[C---:B0--3--:R-:W-:Y:S01]  /*3750*/  VIADD R9, R6.reuse, 0x100 ;  /* 0x0000010006097836 */ /* 0x049fe20000000000 */
[----:B------:R-:W-:Y:S01]  /*3760*/  R2UR UR6, R6 ;  /* 0x00000000060672ca */ /* 0x000fe200000e0000 */
[----:B------:R-:W3:Y:S01]  /*3770*/  LDL R224, [R1] ;  /* 0x0000000001e07983 */ /* 0x000ee20000100800 */
[----:B------:R-:W-:Y:S01]  /*3780*/  R2UR UR8, R8 ;  /* 0x00000000080872ca */ /* 0x000fe200000e0000 */
[C---:B------:R-:W-:Y:S01]  /*3790*/  VIADD R8, R6.reuse, 0x180 ;  /* 0x0000018006087836 */ /* 0x040fe20000000000 */
[----:B------:R-:W-:Y:S01]  /*37a0*/  R2UR UR9, R9 ;  /* 0x00000000090972ca */ /* 0x000fe200000e0000 */
[----:B------:R-:W-:Y:S01]  /*37b0*/  VIADD R9, R6, 0x200 ;  /* 0x0000020006097836 */ /* 0x000fe20000000000 */
[----:B------:R-:W-:Y:S01]  /*37c0*/  WARPGROUP.ARRIVE ;  /* 0x00000000000079c5 */ /* 0x000fe20000000000 */
[----:B------:R-:W-:Y:S01]  /*37d0*/  UMOV UR5, 0x40000040 ;  /* 0x4000004000057882 */ /* 0x000fe20000000000 */
[----:B------:R-:W-:Y:S01]  /*37e0*/  R2UR UR10, R8 ;  /* 0x00000000080a72ca */ /* 0x000fe200000e0000 */
[----:B------:R-:W-:Y:S01]  /*37f0*/  UMOV UR7, 0x40000000 ;  /* 0x4000000000077882 */ /* 0x000fe20000000000 */
[----:B------:R-:W-:Y:S01]  /*3800*/  R2UR UR11, R9 ;  /* 0x00000000090b72ca */ /* 0x000fe200000e0000 */
[----:B------:R-:W-:Y:S01]  /*3810*/  VIADD R8, R6, 0x2 ;  /* 0x0000000206087836 */ /* 0x000fe20000000000 */
[C---:B------:R-:W-:Y:S01]  /*3820*/  ISETP.GT.AND P5, PT, R0.reuse, RZ, PT ;  /* 0x000000ff0000720c */ /* 0x040fe20003fa4270 */
[----:B------:R-:W-:Y:S01]  /*3830*/  HGMMA.64x8x16.F32.BF16 R44, gdesc[UR4], RZ, !UPT ;  /* 0x00000000042c79f0 */ /* 0x000fe2000c7018ff */
[----:B------:R-:W-:Y:S01]  /*3840*/  UMOV UR7, 0x40000000 ;  /* 0x4000000000077882 */ /* 0x000fe20000000000 */
[----:B------:R-:W-:Y:S01]  /*3850*/  UMOV UR6, UR8 ;  /* 0x0000000800067c82 */ /* 0x000fe20008000000 */
[C---:B------:R-:W-:Y:S01]  /*3860*/  ISETP.GT.AND P2, PT, R0.reuse, 0x11, PT ;  /* 0x000000110000780c */ /* 0x040fe20003f44270 */
[----:B------:R-:W-:Y:S01]  /*3870*/  HGMMA.64x8x16.F32.BF16 R48, gdesc[UR4], RZ, !UPT ;  /* 0x00000000043079f0 */ /* 0x000fe2000c7018ff */
[----:B------:R-:W-:Y:S01]  /*3880*/  UMOV UR6, UR9 ;  /* 0x0000000900067c82 */ /* 0x000fe20008000000 */
[----:B------:R-:W-:Y:S01]  /*3890*/  UMOV UR7, 0x40000000 ;  /* 0x4000000000077882 */ /* 0x000fe20000000000 */
        /* <DEDUP_REMOVED lines=11> */
[C---:B------:R-:W-:Y:S01]  /*3950*/  VIADD R8, R7.reuse, 0x2 ;  /* 0x0000000207087836 */ /* 0x040fe20000000000 */
[----:B------:R-:W-:Y:S01]  /*3960*/  UMOV UR7, 0x40000000 ;  /* 0x4000000000077882 */ /* 0x000fe20000000000 */
[----:B------:R-:W-:Y:S01]  /*3970*/  UMOV UR5, 0x40000040 ;  /* 0x4000004000057882 */ /* 0x000fe20000000000 */
[----:B------:R-:W-:Y:S01]  /*3980*/  ISETP.GT.AND P4, PT, R0, 0x21, PT ;  /* 0x000000210000780c */ /* 0x000fe20003f84270 */
[----:B------:R-:W-:Y:S01]  /*3990*/  UMOV UR57, 0x40000040 ;  /* 0x4000004000397882 */ /* 0x000fe20000000000 */
[----:B------:R-:W-:Y:S01]  /*39a0*/  R2UR UR4, R8 ;  /* 0x00000000080472ca */ /* 0x000fe200000e0000 */
[----:B------:R-:W-:Y:S01]  /*39b0*/  VIADD R8, R6, 0x82 ;  /* 0x0000008206087836 */ /* 0x000fe20000000000 */
[----:B------:R-:W-:Y:S01]  /*39c0*/  UMOV UR59, 0x40 ;  /* 0x00000040003b7882 */ /* 0x000fe20000000000 */
[----:B------:R-:W-:Y:S01]  /*39d0*/  UMOV UR13, UR57 ;  /* 0x00000039000d7c82 */ /* 0x000fe20008000000 */
[----:B------:R-:W-:Y:S01]  /*39e0*/  UMOV UR15, 0x40 ;  /* 0x00000040000f7882 */ /* 0x000fe20000000000 */
[----:B------:R-:W-:Y:S01]  /*39f0*/  UMOV UR17, UR57 ;  /* 0x0000003900117c82 */ /* 0x000fe20008000000 */
[----:B------:R-:W-:Y:S01]  /*3a00*/  R2UR UR8, R8 ;  /* 0x00000000080872ca */ /* 0x000fe200000e0000 */
[----:B------:R-:W-:Y:S01]  /*3a10*/  VIADD R8, R6, 0x102 ;  /* 0x0000010206087836 */ /* 0x000fe20000000000 */
[----:B------:R-:W-:Y:S01]  /*3a20*/  UMOV UR19, 0x40 ;  /* 0x0000004000137882 */ /* 0x000fe20000000000 */
[----:B------:R-:W-:Y:S01]  /*3a30*/  UMOV UR49, 0x40000040 ;  /* 0x4000004000317882 */ /* 0x000fe20000000000 */
[----:B------:R-:W-:Y:S01]  /*3a40*/  UMOV UR51, 0x40 ;  /* 0x0000004000337882 */ /* 0x000fe20000000000 */
[----:B------:R-:W-:Y:S01]  /*3a50*/  UMOV UR53, UR49 ;  /* 0x0000003100357c82 */ /* 0x000fe20008000000 */
[----:B------:R-:W-:Y:S01]  /*3a60*/  R2UR UR9, R8 ;  /* 0x00000000080972ca */ /* 0x000fe200000e0000 */
[----:B------:R-:W-:Y:S01]  /*3a70*/  VIADD R8, R6, 0x182 ;  /* 0x0000018206087836 */ /* 0x000fe20000000000 */
[----:B------:R-:W-:Y:S01]  /*3a80*/  UMOV UR55, 0x40 ;  /* 0x0000004000377882 */ /* 0x000fe20000000000 */
[----:B------:R-:W-:Y:S01]  /*3a90*/  UMOV UR45, UR49 ;  /* 0x00000031002d7c82 */ /* 0x000fe20008000000 */
[----:B------:R-:W-:Y:S01]  /*3aa0*/  UMOV UR47, 0x40 ;  /* 0x00000040002f7882 */ /* 0x000fe20000000000 */
        /* <DEDUP_REMOVED lines=8> */
[----:B------:R-:W-:Y:S01]  /*3b30*/  HGMMA.64x8x16.F32.BF16 R44, gdesc[UR4], R44 ;  /* 0x00000000042c79f0 */ /* 0x000fe2000870182c */
[----:B------:R-:W-:Y:S01]  /*3b40*/  UMOV UR6, UR8 ;  /* 0x0000000800067c82 */ /* 0x000fe20008000000 */
[----:B------:R-:W-:Y:S01]  /*3b50*/  UMOV UR7, 0x40000000 ;  /* 0x4000000000077882 */ /* 0x000fe20000000000 */
[----:B------:R-:W-:Y:S01]  /*3b60*/  VIADD R8, R6, 0x4 ;  /* 0x0000000406087836 */ /* 0x000fe20000000000 */
        /* <DEDUP_REMOVED lines=15> */
[----:B------:R-:W-:Y:S01]  /*3c60*/  UMOV UR7, 0x40000000 ;  /* 0x4000000000077882 */ /* 0x000fe20000000000 */
[----:B------:R-:W-:Y:S01]  /*3c70*/  UMOV UR5, 0x40000040 ;  /* 0x4000004000057882 */ /* 0x000fe20000000000 */
[----:B------:R-:W-:Y:S01]  /*3c80*/  UMOV UR25, UR29 ;  /* 0x0000001d00197c82 */ /* 0x000fe20008000000 */
[----:B------:R-:W-:Y:S01]  /*3c90*/  UMOV UR27, 0x40 ;  /* 0x00000040001b7882 */ /* 0x000fe20000000000 */
[----:B------:R-:W-:Y:S01]  /*3ca0*/  R2UR UR4, R8 ;  /* 0x00000000080472ca */ /* 0x000fe200000e0000 */
[----:B------:R-:W-:Y:S01]  /*3cb0*/  VIADD R8, R6, 0x84 ;  /* 0x0000008406087836 */ /* 0x000fe20000000000 */
[----:B------:R-:W-:-:S04]  /*3cc0*/  UMOV UR23, 0x40 ;  /* 0x0000004000177882 */ /* 0x000fc80000000000 */
[----:B------:R-:W-:Y:S01]  /*3cd0*/  R2UR UR8, R8 ;  /* 0x00000000080872ca */ /* 0x000fe200000e0000 */
[----:B------:R-:W-:-:S05]  /*3ce0*/  VIADD R8, R6, 0x104 ;  /* 0x0000010406087836 */ /* 0x000fca0000000000 */
[----:B------:R-:W-:Y:S01]  /*3cf0*/  R2UR UR9, R8 ;  /* 0x00000000080972ca */ /* 0x000fe200000e0000 */
[----:B------:R-:W-:-:S05]  /*3d00*/  VIADD R8, R6, 0x184 ;  /* 0x0000018406087836 */ /* 0x000fca0000000000 */
[----:B------:R-:W-:Y:S01]  /*3d10*/  R2UR UR10, R8 ;  /* 0x00000000080a72ca */ /* 0x000fe200000e0000 */
[----:B------:R-:W-:-:S05]  /*3d20*/  VIADD R8, R6, 0x204 ;  /* 0x0000020406087836 */ /* 0x000fca0000000000 */
[----:B------:R-:W-:Y:S01]  /*3d30*/  R2UR UR11, R8 ;  /* 0x00000000080b72ca */ /* 0x000fe200000e0000 */
[----:B------:R-:W-:Y:S01]  /*3d40*/  HGMMA.64x8x16.F32.BF16 R44, gdesc[UR4], R44 ;  /* 0x00000000042c79f0 */ /* 0x000fe2000870182c */
[----:B------:R-:W-:Y:S01]  /*3d50*/  UMOV UR6, UR8 ;  /* 0x0000000800067c82 */ /* 0x000fe20008000000 */
[----:B------:R-:W-:Y:S01]  /*3d60*/  UMOV UR7, 0x40000000 ;  /* 0x4000000000077882 */ /* 0x000fe20000000000 */
        /* <DEDUP_REMOVED lines=13> */
[----:B------:R-:W-:Y:S01]  /*3e40*/  UMOV UR7, 0x40000000 ;  /* 0x4000000000077882 */ /* 0x000fe20000000000 */
[----:B------:R-:W-:-:S03]  /*3e50*/  UMOV UR5, 0x40000040 ;  /* 0x4000004000057882 */ /* 0x000fc60000000000 */
        /* <DEDUP_REMOVED lines=294> */
[C---:B------:R-:W-:Y:S01]  /*50c0*/  VIADD R8, R7.reuse, 0x604 ;  /* 0x0000060407087836 */ /* 0x040fe20000000000 */
[----:B------:R-:W-:Y:S01]  /*50d0*/  UMOV UR7, 0x40000000 ;  /* 0x4000000000077882 */ /* 0x000fe20000000000 */
[----:B------:R-:W-:Y:S01]  /*50e0*/  UMOV UR5, 0x40000040 ;  /* 0x4000004000057882 */ /* 0x000fe20000000000 */
[----:B------:R-:W-:Y:S02]  /*50f0*/  VIADD R7, R7, 0x606 ;  /* 0x0000060607077836 */ /* 0x000fe40000000000 */
        /* <DEDUP_REMOVED lines=31> */
[C---:B------:R-:W-:Y:S02]  /*52f0*/  VIADD R7, R6.reuse, 0x906 ;  /* 0x0000090606077836 */ /* 0x040fe40000000000 */
[----:B------:R-:W-:-:S03]  /*5300*/  VIADD R6, R6, 0x986 ;  /* 0x0000098606067836 */ /* 0x000fc60000000000 */
[----:B------:R-:W-:Y:S02]  /*5310*/  R2UR UR10, R7 ;  /* 0x00000000070a72ca */ /* 0x000fe400000e0000 */
[----:B------:R-:W-:Y:S01]  /*5320*/  R2UR UR11, R6 ;  /* 0x00000000060b72ca */ /* 0x000fe200000e0000 */
[----:B------:R-:W-:Y:S01]  /*5330*/  HGMMA.64x8x16.F32.BF16 R44, gdesc[UR4], R44 ;  /* 0x00000000042c79f0 */ /* 0x000fe2000870182c */
[----:B------:R-:W-:Y:S01]  /*5340*/  UMOV UR6, UR8 ;  /* 0x0000000800067c82 */ /* 0x000fe20008000000 */
[----:B------:R-:W-:Y:S02]  /*5350*/  UMOV UR7, 0x40000000 ;  /* 0x4000000000077882 */ /* 0x000fe40000000000 */
[----:B------:R-:W-:Y:S01]  /*5360*/  HGMMA.64x8x16.F32.BF16 R48, gdesc[UR4], R48 ;  /* 0x00000000043079f0 */ /* 0x000fe20008701830 */
[----:B------:R-:W-:Y:S01]  /*5370*/  UMOV UR6, UR9 ;  /* 0x0000000900067c82 */ /* 0x000fe20008000000 */
[----:B------:R-:W-:Y:S01]  /*5380*/  UMOV UR7, 0x40000000 ;  /* 0x4000000000077882 */ /* 0x000fe20000000000 */
[----:B------:R-:W-:Y:S01]  /*5390*/  UMOV UR9, UR57 ;  /* 0x0000003900097c82 */ /* 0x000fe20008000000 */
[----:B------:R-:W-:Y:S02]  /*53a0*/  HGMMA.64x8x16.F32.BF16 R52, gdesc[UR4], R52 ;  /* 0x00000000043479f0 */ /* 0x000fe40008701834 */
[----:B------:R-:W-:Y:S01]  /*53b0*/  UMOV UR6, UR10 ;  /* 0x0000000a00067c82 */ /* 0x000fe20008000000 */
[----:B------:R-:W-:-:S02]  /*53c0*/  UMOV UR7, 0x40000000 ;  /* 0x4000000000077882 */ /* 0x000fc40000000000 */
[----:B------:R-:W-:Y:S01]  /*53d0*/  HGMMA.64x8x16.F32.BF16 R216, gdesc[UR4], R216 ;  /* 0x0000000004d879f0 */ /* 0x000fe200087018d8 */
[----:B------:R-:W-:Y:S01]  /*53e0*/  UMOV UR6, UR11 ;  /* 0x0000000b00067c82 */ /* 0x000fe20008000000 */
[----:B------:R-:W-:Y:S01]  /*53f0*/  UMOV UR7, 0x40000000 ;  /* 0x4000000000077882 */ /* 0x000fe20000000000 */
[----:B------:R-:W-:Y:S01]  /*5400*/  UMOV UR11, 0x40 ;  /* 0x00000040000b7882 */ /* 0x000fe20000000000 */
[----:B------:R-:W-:Y:S03]  /*5410*/  HGMMA.64x8x16.F32.BF16 R220, gdesc[UR4], R220, gsb0 ;  /* 0x0000000004dc79f0 */ /* 0x000fe600080018dc */
[----:B------:R-:W-:Y:S02]  /*5420*/  WARPGROUP.DEPBAR.LE gsb0, 0x1 ;  /* 0x00008000000079c5 */ /* 0x000fe40000010100 */
[----:B------:R-:W-:Y:S02]  /*5430*/  FSEL R29, R29, -INF , P2 ;  /* 0xff8000001d1d7808 */ /* 0x000fe40001000000 */
[----:B------:R-:W-:Y:S01]  /*5440*/  FSEL R21, R26, -INF , P5 ;  /* 0xff8000001a157808 */ /* 0x000fe20002800000 */
[----:B------:R-:W-:Y:S01]  /*5450*/  IMAD R26, R232, 0x4, R18 ;  /* 0x00000004e81a7824 */ /* 0x000fe200078e0212 */
[----:B------:R-:W-:Y:S01]  /*5460*/  FSEL R7, R24, -INF , P5 ;  /* 0xff80000018077808 */ /* 0x000fe20002800000 */
[--C-:B-1----:R-:W-:Y:S01]  /*5470*/  FFMA.FTZ R10, R29, UR60, -R14.reuse ;  /* 0x0000003c1d0a7c23 */ /* 0x102fe2000801080e */
[----:B------:R-:W-:Y:S01]  /*5480*/  FSEL R25, R25, -INF , P6 ;  /* 0xff80000019197808 */ /* 0x000fe20003000000 */
[----:B------:R-:W-:Y:S01]  /*5490*/  VIADD R24, R18, 0x2c500 ;  /* 0x0002c50012187836 */ /* 0x000fe20000000000 */
[----:B------:R-:W0:Y:S01]  /*54a0*/  LDS R29, [R26+0x2c300] ;  /* 0x02c300001a1d7984 */ /* 0x000e220000000800 */
[C---:B------:R-:W-:Y:S01]  /*54b0*/  ISETP.GT.AND P5, PT, R0.reuse, 0x30, PT ;  /* 0x000000300000780c */ /* 0x040fe20003fa4270 */
[--C-:B------:R-:W-:Y:S01]  /*54c0*/  FFMA.FTZ R8, R7, UR60, -R14.reuse ;  /* 0x0000003c07087c23 */ /* 0x100fe2000801080e */
[----:B------:R-:W-:Y:S01]  /*54d0*/  FSEL R27, R27, -INF , P6 ;  /* 0xff8000001b1b7808 */ /* 0x000fe20003000000 */
[----:B------:R-:W1:Y:S01]  /*54e0*/  LDS R26, [R26+0x2c320] ;  /* 0x02c320001a1a7984 */ /* 0x000e620000000800 */
[----:B------:R-:W-:Y:S01]  /*54f0*/  ISETP.GT.AND P6, PT, R0, 0x31, PT ;  /* 0x000000310000780c */ /* 0x000fe20003fc4270 */
[----:B------:R-:W-:Y:S01]  /*5500*/  FFMA.FTZ R9, R25, UR60, -R14 ;  /* 0x0000003c19097c23 */ /* 0x000fe2000801080e */
[----:B------:R-:W-:Y:S01]  /*5510*/  FSEL R13, R36, -INF , P5 ;  /* 0xff800000240d7808 */ /* 0x000fe20002800000 */
[--C-:B--2---:R-:W-:Y:S01]  /*5520*/  FFMA.FTZ R21, R21, UR60, -R20.reuse ;  /* 0x0000003c15157c23 */ /* 0x104fe20008010814 */
[----:B------:R-:W-:Y:S01]  /*5530*/  FSEL R7, R28, -INF , P1 ;  /* 0xff8000001c077808 */ /* 0x000fe20000800000 */
[----:B------:R-:W-:Y:S01]  /*5540*/  FFMA.FTZ R22, R27, UR60, -R20 ;  /* 0x0000003c1b167c23 */ /* 0x000fe20008010814 */
        /* <DEDUP_REMOVED lines=10> */
[----:B------:R-:W-:Y:S01]  /*55f0*/  FSEL R31, R31, -INF , P2 ;  /* 0xff8000001f1f7808 */ /* 0x000fe20001000000 */
[----:B------:R-:W-:Y:S01]  /*5600*/  FFMA.FTZ R11, R33, UR60, -R14 ;  /* 0x0000003c210b7c23 */ /* 0x000fe2000801080e */
[----:B------:R-:W-:Y:S01]  /*5610*/  ISETP.GT.AND P2, PT, R0, 0x41, PT ;  /* 0x000000410000780c */ /* 0x000fe20003f44270 */
[----:B------:R-:W2:Y:S01]  /*5620*/  MUFU.EX2 R8, R8 ;  /* 0x0000000800087308 */ /* 0x000ea20000000800 */
[----:B------:R-:W-:Y:S01]  /*5630*/  FSEL R15, R40, -INF , P1 ;  /* 0xff800000280f7808 */ /* 0x000fe20000800000 */
[----:B------:R-:W-:Y:S01]  /*5640*/  FFMA.FTZ R28, R31, UR60, -R20 ;  /* 0x0000003c1f1c7c23 */ /* 0x000fe20008010814 */
[----:B------:R-:W-:-:S02]  /*5650*/  FSEL R41, R41, -INF , P2 ;  /* 0xff80000029297808 */ /* 0x000fc40001000000 */
[----:B------:R-:W-:Y:S01]  /*5660*/  FSEL R25, R34, -INF , P3 ;  /* 0xff80000022197808 */ /* 0x000fe20001800000 */
[--C-:B------:R-:W-:Y:S01]  /*5670*/  FFMA.FTZ R15, R15, UR60, -R14.reuse ;  /* 0x0000003c0f0f7c23 */ /* 0x100fe2000801080e */
[----:B------:R-:W-:Y:S01]  /*5680*/  FSEL R37, R35, -INF , P4 ;  /* 0xff80000023257808 */ /* 0x000fe20002000000 */
[----:B------:R-:W-:Y:S01]  /*5690*/  FFMA.FTZ R14, R41, UR60, -R14 ;  /* 0x0000003c290e7c23 */ /* 0x000fe2000801080e */
[----:B------:R-:W-:Y:S01]  /*56a0*/  FSEL R33, R38, -INF , P5 ;  /* 0xff80000026217808 */ /* 0x000fe20002800000 */
[--C-:B------:R-:W-:Y:S01]  /*56b0*/  FFMA.FTZ R36, R25, UR60, -R20.reuse ;  /* 0x0000003c19247c23 */ /* 0x100fe20008010814 */
[----:B------:R-:W-:Y:S01]  /*56c0*/  FSEL R39, R39, -INF , P6 ;  /* 0xff80000027277808 */ /* 0x000fe20003000000 */
[----:B------:R-:W-:Y:S01]  /*56d0*/  FFMA.FTZ R37, R37, UR60, -R20 ;  /* 0x0000003c25257c23 */ /* 0x000fe20008010814 */
[----:B------:R-:W-:Y:S01]  /*56e0*/  SHF.R.U32.HI R24, RZ, 0x4, R24 ;  /* 0x00000004ff187819 */ /* 0x000fe20000011618 */
[--C-:B------:R-:W-:Y:S01]  /*56f0*/  FFMA.FTZ R38, R33, UR60, -R20.reuse ;  /* 0x0000003c21267c23 */ /* 0x100fe20008010814 */
[----:B------:R-:W-:Y:S01]  /*5700*/  FSEL R35, R42, -INF , P1 ;  /* 0xff8000002a237808 */ /* 0x000fe20000800000 */
[----:B------:R-:W-:Y:S01]  /*5710*/  FFMA.FTZ R27, R39, UR60, -R20 ;  /* 0x0000003c271b7c23 */ /* 0x000fe20008010814 */
[----:B------:R-:W-:Y:S01]  /*5720*/  FSEL R43, R43, -INF , P2 ;  /* 0xff8000002b2b7808 */ /* 0x000fe20001000000 */
[----:B------:R-:W-:-:S02]  /*5730*/  WARPGROUP.DEPBAR.LE gsb0, 0x0 ;  /* 0x00008000000079c5 */ /* 0x000fc40000010000 */
[----:B------:R-:W-:Y:S01]  /*5740*/  LOP3.LUT R30, R24, 0x3fff, RZ, 0xc0, !PT ;  /* 0x00003fff181e7812 */ /* 0x000fe200078ec0ff */
[----:B------:R-:W4:Y:S01]  /*5750*/  MUFU.EX2 R9, R9 ;  /* 0x0000000900097308 */ /* 0x000f220000000800 */
[--C-:B------:R-:W-:Y:S01]  /*5760*/  FFMA.FTZ R25, R35, UR60, -R20.reuse ;  /* 0x0000003c23197c23 */ /* 0x100fe20008010814 */
[----:B------:R-:W-:Y:S01]  /*5770*/  FFMA.FTZ R24, R43, UR60, -R20 ;  /* 0x0000003c2b187c23 */ /* 0x000fe20008010814 */
[----:B------:R-:W-:Y:S01]  /*5780*/  LOP3.LUT R20, R30, 0x80000, RZ, 0xfc, !PT ;  /* 0x000800001e147812 */ /* 0x000fe200078efcff */
[--C-:B0-----:R-:W-:Y:S01]  /*5790*/  FADD.FTZ R35, R44, -R29.reuse ;  /* 0x8000001d2c237221 */ /* 0x101fe20000010000 */
[--C-:B------:R-:W-:Y:S01]  /*57a0*/  FADD.FTZ R30, R45, -R29.reuse ;  /* 0x8000001d2d1e7221 */ /* 0x100fe20000010000 */
[--C-:B-1----:R-:W-:Y:S01]  /*57b0*/  FADD.FTZ R47, R47, -R26.reuse ;  /* 0x8000001a2f2f7221 */ /* 0x102fe20000010000 */
[--C-:B------:R-:W-:Y:S01]  /*57c0*/  FADD.FTZ R49, R49, -R29.reuse ;  /* 0x8000001d31317221 */ /* 0x100fe20000010000 */
[----:B------:R-:W-:Y:S01]  /*57d0*/  MUFU.EX2 R21, R21 ;  /* 0x0000001500157308 */ /* 0x000fe20000000800 */
[----:B------:R-:W-:Y:S01]  /*57e0*/  FADD.FTZ R50, R50, -R26 ;  /* 0x8000001a32327221 */ /* 0x000fe20000010000 */
[--C-:B------:R-:W-:Y:S01]  /*57f0*/  FADD.FTZ R48, R48, -R29.reuse ;  /* 0x8000001d30307221 */ /* 0x100fe20000010000 */
[--C-:B------:R-:W-:Y:S01]  /*5800*/  FADD.FTZ R31, R52, -R29.reuse ;  /* 0x8000001d341f7221 */ /* 0x100fe20000010000 */
[--C-:B------:R-:W-:Y:S01]  /*5810*/  FADD.FTZ R32, R53, -R29.reuse ;  /* 0x8000001d35207221 */ /* 0x100fe20000010000 */
[--C-:B------:R-:W-:Y:S01]  /*5820*/  FADD.FTZ R33, R216, -R29.reuse ;  /* 0x8000001dd8217221 */ /* 0x100fe20000010000 */
[--C-:B------:R-:W-:Y:S01]  /*5830*/  FADD.FTZ R34, R217, -R29.reuse ;  /* 0x8000001dd9227221 */ /* 0x100fe20000010000 */
[--C-:B------:R-:W-:Y:S01]  /*5840*/  FADD.FTZ R220, R220, -R29.reuse ;  /* 0x8000001ddcdc7221 */ /* 0x100fe20000010000 */
[----:B------:R-:W0:Y:S01]  /*5850*/  MUFU.EX2 R22, R22 ;  /* 0x0000001600167308 */ /* 0x000e220000000800 */
[----:B--2---:R-:W-:Y:S01]  /*5860*/  FMUL.FTZ R35, R8, R35 ;  /* 0x0000002308237220 */ /* 0x004fe20000410000 */
[----:B------:R-:W-:Y:S01]  /*5870*/  FADD.FTZ R29, R221, -R29 ;  /* 0x8000001ddd1d7221 */ /* 0x000fe20000010000 */
[C---:B----4-:R-:W-:Y:S01]  /*5880*/  FMUL.FTZ R30, R9.reuse, R30 ;  /* 0x0000001e091e7220 */ /* 0x050fe20000410000 */
[----:B------:R-:W-:Y:S01]  /*5890*/  F2FP.BF16.F32.PACK_AB R8, R9, R8 ;  /* 0x000000080908723e */ /* 0x000fe200000010ff */
[----:B------:R-:W-:-:S02]  /*58a0*/  VIADD R39, R20, 0x80 ;  /* 0x0000008014277836 */ /* 0x000fc40000000000 */
[--C-:B------:R-:W-:Y:S01]  /*58b0*/  FADD.FTZ R46, R46, -R26.reuse ;  /* 0x8000001a2e2e7221 */ /* 0x100fe20000010000 */
[----:B------:R-:W-:Y:S01]  /*58c0*/  VIADD R40, R20, 0x180 ;  /* 0x0000018014287836 */ /* 0x000fe20000000000 */
[----:B------:R-:W1:Y:S01]  /*58d0*/  MUFU.EX2 R7, R7 ;  /* 0x0000000700077308 */ /* 0x000e620000000800 */
[----:B------:R-:W-:Y:S01]  /*58e0*/  IMAD R216, R4, 0x2000, R5 ;  /* 0x0000200004d87824 */ /* 0x000fe200078e0205 */
[----:B------:R-:W-:Y:S01]  /*58f0*/  R2UR UR4, R39 ;  /* 0x00000000270472ca */ /* 0x000fe200000e0000 */
[----:B------:R-:W-:Y:S01]  /*5900*/  VIADD R39, R20, 0x100 ;  /* 0x0000010014277836 */ /* 0x000fe20000000000 */
[----:B------:R-:W-:Y:S01]  /*5910*/  R2UR UR6, R40 ;  /* 0x00000000280672ca */ /* 0x000fe200000e0000 */
[--C-:B------:R-:W-:Y:S01]  /*5920*/  FADD.FTZ R51, R51, -R26.reuse ;  /* 0x8000001a33337221 */ /* 0x100fe20000010000 */
[--C-:B------:R-:W-:Y:S01]  /*5930*/  FADD.FTZ R41, R54, -R26.reuse ;  /* 0x8000001a36297221 */ /* 0x100fe20000010000 */
[--C-:B------:R-:W-:Y:S01]  /*5940*/  FADD.FTZ R40, R55, -R26.reuse ;  /* 0x8000001a37287221 */ /* 0x100fe20000010000 */
[----:B------:R-:W2:Y:S01]  /*5950*/  MUFU.EX2 R10, R10 ;  /* 0x0000000a000a7308 */ /* 0x000ea20000000800 */
[C---:B0-----:R-:W-:Y:S01]  /*5960*/  F2FP.BF16.F32.PACK_AB R9, R22.reuse, R21 ;  /* 0x000000151609723e */ /* 0x041fe200000010ff */
[----:B------:R-:W-:Y:S01]  /*5970*/  BAR.SYNC.DEFER_BLOCKING 0x9, 0x100 ;  /* 0x0244000000007b1d */ /* 0x000fe20000010000 */
[----:B------:R-:W-:Y:S01]  /*5980*/  FMUL.FTZ R42, R22, R47 ;  /* 0x0000002f162a7220 */ /* 0x000fe20000410000 */
[----:B------:R-:W-:Y:S01]  /*5990*/  R2UR UR5, R39 ;  /* 0x00000000270572ca */ /* 0x000fe200000e0000 */
[--C-:B------:R-:W-:Y:S01]  /*59a0*/  FADD.FTZ R39, R218, -R26.reuse ;  /* 0x8000001ada277221 */ /* 0x100fe20000010000 */
[--C-:B------:R-:W-:Y:S01]  /*59b0*/  FADD.FTZ R219, R219, -R26.reuse ;  /* 0x8000001adbdb7221 */ /* 0x100fe20000010000 */
[--C-:B------:R-:W-:Y:S01]  /*59c0*/  FADD.FTZ R222, R222, -R26.reuse ;  /* 0x8000001adede7221 */ /* 0x100fe20000010000 */
[----:B------:R-:W0:Y:S01]  /*59d0*/  MUFU.EX2 R23, R23 ;  /* 0x0000001700177308 */ /* 0x000e220000000800 */
[----:B-1----:R-:W-:Y:S01]  /*59e0*/  FMUL.FTZ R48, R7, R48 ;  /* 0x0000003007307220 */ /* 0x002fe20000410000 */
[----:B------:R-:W-:Y:S01]  /*59f0*/  FADD.FTZ R26, R223, -R26 ;  /* 0x8000001adf1a7221 */ /* 0x000fe20000010000 */
[----:B------:R-:W-:Y:S01]  /*5a00*/  FMUL.FTZ R21, R21, R46 ;  /* 0x0000002e15157220 */ /* 0x000fe20000410000 */
[----:B------:R-:W-:Y:S01]  /*5a10*/  F2FP.BF16.F32.PACK_AB R30, R30, R35 ;  /* 0x000000231e1e723e */ /* 0x000fe200000010ff */
[C---:B------:R-:W-:Y:S01]  /*5a20*/  VIADD R5, R20.reuse, 0x200 ;  /* 0x0000020014057836 */ /* 0x040fe20000000000 */
[----:B------:R-:W-:Y:S01]  /*5a30*/  R2UR UR58, R20 ;  /* 0x00000000143a72ca */ /* 0x000fe200000e0000 */
[----:B------:R-:W-:Y:S01]  /*5a40*/  UMOV UR14, UR4 ;  /* 0x00000004000e7c82 */ /* 0x000fe20008000000 */
[----:B------:R-:W1:Y:S01]  /*5a50*/  MUFU.EX2 R6, R6 ;  /* 0x0000000600067308 */ /* 0x000e620000000800 */
[C---:B--2---:R-:W-:Y:S01]  /*5a60*/  FMUL.FTZ R49, R10.reuse, R49 ;  /* 0x000000310a317220 */ /* 0x044fe20000410000 */
[----:B------:R-:W-:Y:S01]  /*5a70*/  F2FP.BF16.F32.PACK_AB R22, R10, R7 ;  /* 0x000000070a16723e */ /* 0x000fe200000010ff */
[----:B------:R-:W-:Y:S01]  /*5a80*/  UMOV UR10, UR5 ;  /* 0x00000005000a7c82 */ /* 0x000fe20008000000 */
[----:B------:R-:W-:Y:S01]  /*5a90*/  R2UR UR7, R5 ;  /* 0x00000000050772ca */ /* 0x000fe200000e0000 */
[----:B------:R-:W-:Y:S01]  /*5aa0*/  UMOV UR18, UR6 ;  /* 0x0000000600127c82 */ /* 0x000fe20008000000 */
[----:B------:R-:W-:-:S02]  /*5ab0*/  F2FP.BF16.F32.PACK_AB R48, R49, R48 ;  /* 0x000000303130723e */ /* 0x000fc400000010ff */
[----:B------:R-:W2:Y:S01]  /*5ac0*/  MUFU.EX2 R12, R12 ;  /* 0x0000000c000c7308 */ /* 0x000ea20000000800 */
[----:B0-----:R-:W-:Y:S01]  /*5ad0*/  FMUL.FTZ R50, R23, R50 ;  /* 0x0000003217327220 */ /* 0x001fe20000410000 */
[----:B------:R0:W-:Y:S06]  /*5ae0*/  STSM.16.M88.2 [R2+0x2c500], R8 ;  /* 0x02c5000802007844 */ /* 0x0001ec0000000100 */
[----:B------:R-:W4:Y:S01]  /*5af0*/  MUFU.EX2 R28, R28 ;  /* 0x0000001c001c7308 */ /* 0x000f220000000800 */
[----:B-1----:R-:W-:Y:S01]  /*5b00*/  FMUL.FTZ R10, R6, R31 ;  /* 0x0000001f060a7220 */ /* 0x002fe20000410000 */
[----:B------:R-:W-:-:S02]  /*5b10*/  F2FP.BF16.F32.PACK_AB R31, R42, R21 ;  /* 0x000000152a1f723e */ /* 0x000fc400000010ff */
[----:B0-----:R-:W-:-:S04]  /*5b20*/  SHF.R.U32.HI R8, RZ, 0x4, R216 ;  /* 0x00000004ff087819 */ /* 0x001fc800000116d8 */
[----:B------:R-:W0:Y:S01]  /*5b30*/  MUFU.EX2 R11, R11 ;  /* 0x0000000b000b7308 */ /* 0x000e220000000800 */
[----:B--2---:R-:W-:Y:S01]  /*5b40*/  FMUL.FTZ R33, R12, R33 ;  /* 0x000000210c217220 */ /* 0x004fe20000410000 */
[----:B------:R-:W-:-:S04]  /*5b50*/  LOP3.LUT R8, R8, 0x3fff, RZ, 0xc0, !PT ;  /* 0x00003fff08087812 */ /* 0x000fc800078ec0ff */
[C---:B------:R-:W-:Y:S01]  /*5b60*/  R2UR UR56, R8.reuse ;  /* 0x00000000083872ca */ /* 0x040fe200000e0000 */
[----:B------:R-:W-:Y:S01]  /*5b70*/  VIADD R5, R8, 0x80 ;  /* 0x0000008008057836 */ /* 0x000fe20000000000 */
[----:B------:R-:W1:Y:S01]  /*5b80*/  MUFU.EX2 R13, R13 ;  /* 0x0000000d000d7308 */ /* 0x000e620000000800 */
[C---:B----4-:R-:W-:Y:S01]  /*5b90*/  F2FP.BF16.F32.PACK_AB R23, R28.reuse, R23 ;  /* 0x000000171c17723e */ /* 0x050fe200000010ff */
[----:B------:R-:W-:Y:S02]  /*5ba0*/  FMUL.FTZ R51, R28, R51 ;  /* 0x000000331c337220 */ /* 0x000fe40000410000 */
[----:B------:R-:W-:Y:S01]  /*5bb0*/  R2UR UR48, R5 ;  /* 0x00000000053072ca */ /* 0x000fe200000e0000 */
[C---:B------:R-:W-:Y:S01]  /*5bc0*/  VIADD R5, R20.reuse, 0x90 ;  /* 0x0000009014057836 */ /* 0x040fe20000000000 */
[----:B------:R-:W-:Y:S01]  /*5bd0*/  STSM.16.M88.2 [R2+0x2cd00], R22 ;  /* 0x02cd001602007844 */ /* 0x000fe20000000100 */
[----:B------:R-:W-:Y:S01]  /*5be0*/  F2FP.BF16.F32.PACK_AB R49, R51, R50 ;  /* 0x000000323331723e */ /* 0x000fe200000010ff */
[----:B------:R-:W2:Y:S01]  /*5bf0*/  MUFU.EX2 R14, R14 ;  /* 0x0000000e000e7308 */ /* 0x000ea20000000800 */
[C---:B0-----:R-:W-:Y:S01]  /*5c00*/  F2FP.BF16.F32.PACK_AB R6, R11.reuse, R6 ;  /* 0x000000060b06723e */ /* 0x041fe200000010ff */
[----:B------:R-:W-:Y:S01]  /*5c10*/  FMUL.FTZ R43, R11, R32 ;  /* 0x000000200b2b7220 */ /* 0x000fe20000410000 */
[----:B------:R-:W-:Y:S01]  /*5c20*/  UMOV UR12, UR56 ;  /* 0x00000038000c7c82 */ /* 0x000fe20008000000 */
[----:B------:R-:W-:Y:S01]  /*5c30*/  UMOV UR8, UR56 ;  /* 0x0000003800087c82 */ /* 0x000fe20008000000 */
[----:B------:R-:W-:Y:S01]  /*5c40*/  UMOV UR16, UR56 ;  /* 0x0000003800107c82 */ /* 0x000fe20008000000 */
[----:B------:R-:W-:Y:S01]  /*5c50*/  R2UR UR4, R5 ;  /* 0x00000000050472ca */ /* 0x000fe200000e0000 */
[----:B------:R-:W-:Y:S01]  /*5c60*/  VIADD R5, R20, 0x190 ;  /* 0x0000019014057836 */ /* 0x000fe20000000000 */
[----:B------:R-:W0:Y:S01]  /*5c70*/  MUFU.EX2 R36, R36 ;  /* 0x0000002400247308 */ /* 0x000e220000000800 */
[C---:B-1----:R-:W-:Y:S01]  /*5c80*/  FMUL.FTZ R34, R13.reuse, R34 ;  /* 0x000000220d227220 */ /* 0x042fe20000410000 */
[----:B------:R-:W-:Y:S01]  /*5c90*/  F2FP.BF16.F32.PACK_AB R12, R13, R12 ;  /* 0x0000000c0d0c723e */ /* 0x000fe200000010ff */
[----:B------:R-:W-:Y:S01]  /*5ca0*/  UMOV UR52, UR48 ;  /* 0x0000003000347c82 */ /* 0x000fe20008000000 */
[----:B------:R-:W-:Y:S01]  /*5cb0*/  F2FP.BF16.F32.PACK_AB R10, R43, R10 ;  /* 0x0000000a2b0a723e */ /* 0x000fe200000010ff */
[----:B------:R-:W-:Y:S01]  /*5cc0*/  UMOV UR44, UR48 ;  /* 0x00000030002c7c82 */ /* 0x000fe20008000000 */
[----:B------:R-:W-:-:S02]  /*5cd0*/  F2FP.BF16.F32.PACK_AB R34, R34, R33 ;  /* 0x000000212222723e */ /* 0x000fc400000010ff */
[----:B------:R-:W1:Y:S01]  /*5ce0*/  MUFU.EX2 R37, R37 ;  /* 0x0000002500257308 */ /* 0x000e620000000800 */
[----:B--2---:R-:W-:Y:S01]  /*5cf0*/  FMUL.FTZ R29, R14, R29 ;  /* 0x0000001d0e1d7220 */ /* 0x004fe20000410000 */
[----:B------:R-:W-:Y:S01]  /*5d00*/  R2UR UR54, R5 ;  /* 0x00000000053672ca */ /* 0x000fe200000e0000 */
[----:B------:R-:W-:-:S05]  /*5d10*/  VIADD R5, R20, 0x210 ;  /* 0x0000021014057836 */ /* 0x000fca0000000000 */
[----:B------:R-:W2:Y:S01]  /*5d20*/  MUFU.EX2 R15, R15 ;  /* 0x0000000f000f7308 */ /* 0x000ea20000000800 */
[----:B0-----:R-:W-:Y:S01]  /*5d30*/  FMUL.FTZ R41, R36, R41 ;  /* 0x0000002924297220 */ /* 0x001fe20000410000 */
[----:B------:R-:W-:Y:S01]  /*5d40*/  R2UR UR46, R5 ;  /* 0x00000000052e72ca */ /* 0x000fe200000e0000 */
[----:B------:R-:W-:-:S05]  /*5d50*/  VIADD R5, R8, 0x100 ;  /* 0x0000010008057836 */ /* 0x000fca0000000000 */
[----:B------:R-:W0:Y:S01]  /*5d60*/  MUFU.EX2 R38, R38 ;  /* 0x0000002600267308 */ /* 0x000e220000000800 */
[C---:B-1----:R-:W-:Y:S01]  /*5d70*/  F2FP.BF16.F32.PACK_AB R7, R37.reuse, R36 ;  /* 0x000000242507723e */ /* 0x042fe200000010ff */
[----:B------:R-:W-:Y:S01]  /*5d80*/  FMUL.FTZ R40, R37, R40 ;  /* 0x0000002825287220 */ /* 0x000fe20000410000 */
[----:B------:R-:W-:Y:S01]  /*5d90*/  R2UR UR28, R5 ;  /* 0x00000000051c72ca */ /* 0x000fe200000e0000 */
[----:B------:R-:W-:Y:S02]  /*5da0*/  VIADD R5, R20, 0xa0 ;  /* 0x000000a014057836 */ /* 0x000fe40000000000 */
[----:B------:R1:W-:Y:S01]  /*5db0*/  STSM.16.M88.2 [R2+0x2d500], R6 ;  /* 0x02d5000602007844 */ /* 0x0003e20000000100 */
[----:B------:R-:W-:Y:S01]  /*5dc0*/  F2FP.BF16.F32.PACK_AB R11, R40, R41 ;  /* 0x00000029280b723e */ /* 0x000fe200000010ff */
[----:B------:R-:W4:Y:S01]  /*5dd0*/  MUFU.EX2 R27, R27 ;  /* 0x0000001b001b7308 */ /* 0x000f220000000800 */
[----:B--2---:R-:W-:Y:S01]  /*5de0*/  FMUL.FTZ R220, R15, R220 ;  /* 0x000000dc0fdc7220 */ /* 0x004fe20000410000 */
[----:B------:R-:W-:-:S02]  /*5df0*/  F2FP.BF16.F32.PACK_AB R14, R14, R15 ;  /* 0x0000000f0e0e723e */ /* 0x000fc400000010ff */
[----:B------:R-:W-:Y:S01]  /*5e00*/  R2UR UR42, R5 ;  /* 0x00000000052a72ca */ /* 0x000fe200000e0000 */
[----:B------:R-:W-:Y:S01]  /*5e10*/  VIADD R5, R20, 0x1a0 ;  /* 0x000001a014057836 */ /* 0x000fe20000000000 */
[----:B------:R-:W-:Y:S02]  /*5e20*/  F2FP.BF16.F32.PACK_AB R220, R29, R220 ;  /* 0x000000dc1ddc723e */ /* 0x000fe400000010ff */
[----:B------:R-:W2:Y:S01]  /*5e30*/  MUFU.EX2 R25, R25 ;  /* 0x0000001900197308 */ /* 0x000ea20000000800 */
[----:B0-----:R-:W-:Y:S01]  /*5e40*/  FMUL.FTZ R39, R38, R39 ;  /* 0x0000002726277220 */ /* 0x001fe20000410000 */
[C---:B-1----:R-:W-:Y:S01]  /*5e50*/  VIADD R6, R20.reuse, 0x10 ;  /* 0x0000001014067836 */ /* 0x042fe20000000000 */
[----:B------:R-:W-:Y:S01]  /*5e60*/  R2UR UR34, R5 ;  /* 0x00000000052272ca */ /* 0x000fe200000e0000 */
[----:B------:R-:W-:Y:S01]  /*5e70*/  VIADD R5, R20, 0x220 ;  /* 0x0000022014057836 */ /* 0x000fe20000000000 */
[----:B------:R-:W-:Y:S01]  /*5e80*/  UMOV UR40, UR28 ;  /* 0x0000001c00287c82 */ /* 0x000fe20008000000 */
[----:B------:R-:W-:Y:S01]  /*5e90*/  UMOV UR36, UR28 ;  /* 0x0000001c00247c82 */ /* 0x000fe20008000000 */
[----:B------:R-:W-:Y:S01]  /*5ea0*/  R2UR UR50, R6 ;  /* 0x00000000063272ca */ /* 0x000fe200000e0000 */
[----:B------:R-:W0:Y:S01]  /*5eb0*/  MUFU.EX2 R24, R24 ;  /* 0x0000001800187308 */ /* 0x000e220000000800 */
[C---:B----4-:R-:W-:Y:S01]  /*5ec0*/  F2FP.BF16.F32.PACK_AB R13, R27.reuse, R38 ;  /* 0x000000261b0d723e */ /* 0x050fe200000010ff */
[----:B------:R-:W-:Y:S01]  /*5ed0*/  FMUL.FTZ R28, R27, R219 ;  /* 0x000000db1b1c7220 */ /* 0x000fe20000410000 */
[----:B------:R-:W-:Y:S01]  /*5ee0*/  VIADD R6, R20, 0x110 ;  /* 0x0000011014067836 */ /* 0x000fe20000000000 */
[----:B------:R-:W-:Y:S01]  /*5ef0*/  R2UR UR26, R5 ;  /* 0x00000000051a72ca */ /* 0x000fe200000e0000 */
[----:B------:R-:W-:Y:S01]  /*5f00*/  UMOV UR32, UR28 ;  /* 0x0000001c00207c82 */ /* 0x000fe20008000000 */
[----:B------:R-:W-:Y:S01]  /*5f10*/  STSM.16.M88.2 [R2+0x2dd00], R12 ;  /* 0x02dd000c02007844 */ /* 0x000fe20000000100 */
[----:B------:R-:W-:Y:S01]  /*5f20*/  F2FP.BF16.F32.PACK_AB R35, R28, R39 ;  /* 0x000000271c23723e */ /* 0x000fe200000010ff */
[----:B------:R-:W-:Y:S01]  /*5f30*/  UMOV UR24, UR28 ;  /* 0x0000001c00187c82 */ /* 0x000fe20008000000 */
[----:B--2---:R-:W-:Y:S01]  /*5f40*/  FMUL.FTZ R222, R25, R222 ;  /* 0x000000de19de7220 */ /* 0x004fe20000410000 */
[----:B------:R-:W-:Y:S01]  /*5f50*/  R2UR UR5, R6 ;  /* 0x00000000060572ca */ /* 0x000fe200000e0000 */
[----:B------:R-:W-:-:S02]  /*5f60*/  VIADD R6, R20, 0x20 ;  /* 0x0000002014067836 */ /* 0x000fc40000000000 */
[----:B------:R-:W-:Y:S02]  /*5f70*/  IMAD R5, R4, 0x2800, R18 ;  /* 0x0000280004057824 */ /* 0x000fe400078e0212 */
[----:B------:R-:W-:Y:S01]  /*5f80*/  VIADD R7, R8, 0x180 ;  /* 0x0000018008077836 */ /* 0x000fe20000000000 */
[----:B------:R-:W-:Y:S01]  /*5f90*/  R2UR UR30, R6 ;  /* 0x00000000061e72ca */ /* 0x000fe200000e0000 */
[C---:B0-----:R-:W-:Y:S01]  /*5fa0*/  FMUL.FTZ R9, R24.reuse, R26 ;  /* 0x0000001a18097220 */ /* 0x041fe20000410000 */
[----:B------:R-:W-:Y:S01]  /*5fb0*/  F2FP.BF16.F32.PACK_AB R15, R24, R25 ;  /* 0x00000019180f723e */ /* 0x000fe200000010ff */
[----:B------:R-:W-:Y:S01]  /*5fc0*/  VIADD R6, R20, 0x120 ;  /* 0x0000012014067836 */ /* 0x000fe20000000000 */
[----:B------:R-:W-:Y:S02]  /*5fd0*/  SHF.R.U32.HI R5, RZ, 0x4, R5 ;  /* 0x00000004ff057819 */ /* 0x000fe40000011605 */
[----:B------:R-:W-:Y:S01]  /*5fe0*/  F2FP.BF16.F32.PACK_AB R221, R9, R222 ;  /* 0x000000de09dd723e */ /* 0x000fe200000010ff */
[----:B------:R-:W-:Y:S01]  /*5ff0*/  STSM.16.M88.2 [R2+0x2e500], R14 ;  /* 0x02e5000e02007844 */ /* 0x000fe20000000100 */
[----:B------:R-:W-:Y:S01]  /*6000*/  R2UR UR38, R6 ;  /* 0x00000000062672ca */ /* 0x000fe200000e0000 */
[----:B------:R-:W-:Y:S01]  /*6010*/  VIADD R6, R18, 0x2ed00 ;  /* 0x0002ed0012067836 */ /* 0x000fe20000000000 */
[----:B------:R-:W-:Y:S01]  /*6020*/  LOP3.LUT R5, R5, 0x3fff, RZ, 0xc0, !PT ;  /* 0x00003fff05057812 */ /* 0x000fe200078ec0ff */
[----:B------:R0:W-:Y:S06]  /*6030*/  MEMBAR.ALL.CTA ;  /* 0x0000000000007992 */ /* 0x0001ec0000008000 */
[----:B0-----:R-:W0:Y:S01]  /*6040*/  FENCE.VIEW.ASYNC.S ;  /* 0x00000000000073c6 */ /* 0x001e220000000000 */
[----:B------:R-:W-:-:S02]  /*6050*/  MOV R9, UR31 ;  /* 0x0000001f00097c02 */ /* 0x000fc40008000f00 */
[----:B------:R-:W-:Y:S02]  /*6060*/  SHF.R.U32.HI R6, RZ, 0x4, R6 ;  /* 0x00000004ff067819 */ /* 0x000fe40000011606 */
[----:B------:R-:W-:Y:S02]  /*6070*/  MOV R23, UR30 ;  /* 0x0000001e00177c02 */ /* 0x000fe40008000f00 */
[----:B------:R-:W-:-:S04]  /*6080*/  LOP3.LUT R22, R6, 0x3fff, RZ, 0xc0, !PT ;  /* 0x00003fff06167812 */ /* 0x000fc800078ec0ff */
[----:B------:R-:W-:Y:S01]  /*6090*/  LOP3.LUT R6, R22, 0x400000, RZ, 0xfc, !PT ;  /* 0x0040000016067812 */ /* 0x000fe200078efcff */
[----:B0-----:R-:W-:Y:S06]  /*60a0*/  BAR.SYNC.DEFER_BLOCKING 0x9, 0x100 ;  /* 0x0244000000007b1d */ /* 0x001fec0000010000 */
[----:B------:R-:W-:Y:S04]  /*60b0*/  STSM.16.M88.2 [R2+0x2ed00], R30 ;  /* 0x02ed001e02007844 */ /* 0x000fe80000000100 */
[----:B------:R-:W-:Y:S04]  /*60c0*/  STSM.16.M88.2 [R2+0x2f500], R48 ;  /* 0x02f5003002007844 */ /* 0x000fe80000000100 */
[----:B------:R0:W-:Y:S04]  /*60d0*/  STSM.16.M88.2 [R2+0x2fd00], R10 ;  /* 0x02fd000a02007844 */ /* 0x0001e80000000100 */
[----:B------:R1:W-:Y:S04]  /*60e0*/  STSM.16.M88.2 [R2+0x30500], R34 ;  /* 0x0305002202007844 */ /* 0x0003e80000000100 */
[----:B------:R-:W-:Y:S01]  /*60f0*/  STSM.16.M88.2 [R2+0x30d00], R220 ;  /* 0x030d00dc02007844 */ /* 0x000fe20000000100 */
[----:B------:R-:W-:Y:S01]  /*6100*/  WARPGROUP.ARRIVE ;  /* 0x00000000000079c5 */ /* 0x000fe20000000000 */
[----:B0-----:R-:W-:-:S02]  /*6110*/  VIADD R10, R20, 0x30 ;  /* 0x00000030140a7836 */ /* 0x001fc40000000000 */
[----:B------:R-:W-:-:S03]  /*6120*/  VIADD R11, R20, 0xb0 ;  /* 0x000000b0140b7836 */ /* 0x000fc60000000000 */
[----:B------:R-:W-:Y:S04]  /*6130*/  HGMMA.64x16x16.F32.BF16 R136, gdesc[UR56].tnspA.tnspB, R136 ;  /* 0x60200000388879f0 */ /* 0x000fe80008701888 */
[----:B------:R-:W-:Y:S01]  /*6140*/  HGMMA.64x16x16.F32.BF16 R152, gdesc[UR12].tnspA.tnspB, R152 ;  /* 0x602000000c9879f0 */ /* 0x000fe20008701898 */
[----:B------:R-:W-:Y:S01]  /*6150*/  R2UR UR22, R11 ;  /* 0x000000000b1672ca */ /* 0x000fe200000e0000 */
[----:B------:R-:W-:Y:S01]  /*6160*/  UMOV UR12, UR14 ;  /* 0x0000000e000c7c82 */ /* 0x000fe20008000000 */
[----:B------:R-:W-:Y:S01]  /*6170*/  UMOV UR13, UR15 ;  /* 0x0000000f000d7c82 */ /* 0x000fe20008000000 */
[----:B------:R-:W-:Y:S01]  /*6180*/  HGMMA.64x16x16.F32.BF16 R168, gdesc[UR8].tnspA.tnspB, R168 ;  /* 0x6020000008a879f0 */ /* 0x000fe200087018a8 */
[----:B------:R-:W-:Y:S01]  /*6190*/  UMOV UR8, UR18 ;  /* 0x0000001200087c82 */ /* 0x000fe20008000000 */
[----:B------:R-:W-:Y:S01]  /*61a0*/  UMOV UR9, UR19 ;  /* 0x0000001300097c82 */ /* 0x000fe20008000000 */
[----:B------:R-:W-:Y:S01]  /*61b0*/  UMOV UR15, 0x40 ;  /* 0x00000040000f7882 */ /* 0x000fe20000000000 */
[----:B------:R-:W-:Y:S01]  /*61c0*/  HGMMA.64x16x16.F32.BF16 R184, gdesc[UR16].tnspA.tnspB, R184 ;  /* 0x6020000010b879f0 */ /* 0x000fe200087018b8 */
[----:B------:R-:W-:Y:S01]  /*61d0*/  UMOV UR16, UR56 ;  /* 0x0000003800107c82 */ /* 0x000fe20008000000 */
[----:B------:R-:W-:Y:S01]  /*61e0*/  UMOV UR17, UR57 ;  /* 0x0000003900117c82 */ /* 0x000fe20008000000 */
[----:B------:R-:W-:Y:S01]  /*61f0*/  UMOV UR18, UR7 ;  /* 0x0000000700127c82 */ /* 0x000fe20008000000 */
[----:B------:R-:W-:Y:S01]  /*6200*/  UMOV UR19, 0x40 ;  /* 0x0000004000137882 */ /* 0x000fe20000000000 */
[----:B------:R-:W-:Y:S01]  /*6210*/  UMOV UR6, UR18 ;  /* 0x0000001200067c82 */ /* 0x000fe20008000000 */
[----:B------:R-:W-:Y:S01]  /*6220*/  HGMMA.64x16x16.F32.BF16 R200, gdesc[UR16].tnspA.tnspB, R200 ;  /* 0x6020000010c879f0 */ /* 0x000fe200087018c8 */
[----:B------:R-:W-:Y:S01]  /*6230*/  UMOV UR7, UR19 ;  /* 0x0000001300077c82 */ /* 0x000fe20008000000 */
[----:B------:R-:W-:Y:S01]  /*6240*/  UMOV UR16, UR48 ;  /* 0x0000003000107c82 */ /* 0x000fe20008000000 */
[----:B------:R-:W-:Y:S01]  /*6250*/  UMOV UR17, UR49 ;  /* 0x0000003100117c82 */ /* 0x000fe20008000000 */
[----:B------:R-:W-:Y:S01]  /*6260*/  UMOV UR18, UR4 ;  /* 0x0000000400127c82 */ /* 0x000fe20008000000 */
[----:B------:R-:W-:Y:S01]  /*6270*/  UMOV UR19, 0x40 ;  /* 0x0000004000137882 */ /* 0x000fe20000000000 */
[----:B------:R-:W-:Y:S01]  /*6280*/  UMOV UR56, UR18 ;  /* 0x0000001200387c82 */ /* 0x000fe20008000000 */
[----:B------:R-:W-:Y:S01]  /*6290*/  UMOV UR57, UR19 ;  /* 0x0000001300397c82 */ /* 0x000fe20008000000 */
[----:B------:R-:W-:Y:S04]  /*62a0*/  HGMMA.64x16x16.F32.BF16 R136, gdesc[UR48].tnspA.tnspB, R136 ;  /* 0x60200000308879f0 */ /* 0x000fe80008701888 */
        /* <DEDUP_REMOVED lines=13> */
[----:B------:R-:W-:Y:S01]  /*6380*/  R2UR UR5, R5 ;  /* 0x00000000050572ca */ /* 0x000fe200000e0000 */
[----:B------:R-:W-:Y:S01]  /*6390*/  HGMMA.64x16x16.F32.BF16 R200, gdesc[UR44].tnspA.tnspB, R200 ;  /* 0x602000002cc879f0 */ /* 0x000fe200087018c8 */
[----:B------:R-:W-:Y:S01]  /*63a0*/  R2UR UR4, R6 ;  /* 0x00000000060472ca */ /* 0x000fe200000e0000 */
[----:B------:R-:W-:Y:S01]  /*63b0*/  UMOV UR44, UR12 ;  /* 0x0000000c002c7c82 */ /* 0x000fe20008000000 */
[----:B------:R-:W-:Y:S01]  /*63c0*/  UMOV UR45, UR13 ;  /* 0x0000000d002d7c82 */ /* 0x000fe20008000000 */
[----:B------:R-:W-:Y:S01]  /*63d0*/  UMOV UR49, UR7 ;  /* 0x0000000700317c82 */ /* 0x000fe20008000000 */
[----:B------:R-:W-:Y:S01]  /*63e0*/  UMOV UR7, 0x40 ;  /* 0x0000004000077882 */ /* 0x000fe20000000000 */
[----:B------:R-:W-:Y:S06]  /*63f0*/  HGMMA.64x16x16.F32.BF16 R136, gdesc[UR28].tnspA.tnspB, R136 ;  /* 0x602000001c8879f0 */ /* 0x000fec0008701888 */
[----:B------:R-:W-:-:S02]  /*6400*/  UMOV UR28, UR5 ;  /* 0x00000005001c7c82 */ /* 0x000fc40008000000 */
[----:B------:R-:W-:Y:S01]  /*6410*/  UMOV UR30, UR4 ;  /* 0x00000004001e7c82 */ /* 0x000fe20008000000 */
[----:B------:R-:W-:Y:S01]  /*6420*/  UMOV UR29, 0x40000040 ;  /* 0x40000040001d7882 */ /* 0x000fe20000000000 */
[----:B------:R-:W-:Y:S01]  /*6430*/  HGMMA.64x16x16.F32.BF16 R152, gdesc[UR40].tnspA.tnspB, R152 ;  /* 0x60200000289879f0 */ /* 0x000fe20008701898 */
[----:B------:R-:W-:Y:S01]  /*6440*/  UMOV UR40, UR8 ;  /* 0x0000000800287c82 */ /* 0x000fe20008000000 */
[----:B------:R-:W-:Y:S01]  /*6450*/  R2UR UR8, R7 ;  /* 0x00000000070872ca */ /* 0x000fe200000e0000 */
[----:B------:R-:W-:Y:S01]  /*6460*/  VIADD R7, R20, 0x130 ;  /* 0x0000013014077836 */ /* 0x000fe20000000000 */
[----:B------:R-:W-:Y:S01]  /*6470*/  UMOV UR41, UR9 ;  /* 0x0000000900297c82 */ /* 0x000fe20008000000 */
[----:B------:R-:W-:Y:S01]  /*6480*/  UMOV UR9, 0x40000040 ;  /* 0x4000004000097882 */ /* 0x000fe20000000000 */
[----:B------:R-:W-:Y:S01]  /*6490*/  HGMMA.64x16x16.F32.BF16 R168, gdesc[UR36].tnspA.tnspB, R168 ;  /* 0x6020000024a879f0 */ /* 0x000fe200087018a8 */
[----:B------:R-:W-:Y:S01]  /*64a0*/  UMOV UR36, UR10 ;  /* 0x0000000a00247c82 */ /* 0x000fe20008000000 */
[----:B------:R-:W-:Y:S01]  /*64b0*/  R2UR UR10, R10 ;  /* 0x000000000a0a72ca */ /* 0x000fe200000e0000 */
[C---:B------:R-:W-:Y:S01]  /*64c0*/  VIADD R10, R20.reuse, 0x1b0 ;  /* 0x000001b0140a7836 */ /* 0x040fe20000000000 */
[----:B------:R-:W-:Y:S01]  /*64d0*/  HGMMA.64x16x16.F32.BF16 R184, gdesc[UR32].tnspA.tnspB, R184 ;  /* 0x6020000020b879f0 */ /* 0x000fe200087018b8 */
[----:B------:R-:W-:Y:S01]  /*64e0*/  VIADD R20, R20, 0x230 ;  /* 0x0000023014147836 */ /* 0x000fe20000000000 */
[----:B------:R-:W-:Y:S01]  /*64f0*/  R2UR UR18, R7 ;  /* 0x00000000071272ca */ /* 0x000fe200000e0000 */
[----:B------:R-:W-:Y:S01]  /*6500*/  UMOV UR37, UR11 ;  /* 0x0000000b00257c82 */ /* 0x000fe20008000000 */
[----:B------:R-:W-:Y:S01]  /*6510*/  HGMMA.64x16x16.F32.BF16 R200, gdesc[UR24].tnspA.tnspB, R200 ;  /* 0x6020000018c879f0 */ /* 0x000fe200087018c8 */
[----:B------:R-:W-:Y:S01]  /*6520*/  R2UR UR14, R10 ;  /* 0x000000000a0e72ca */ /* 0x000fe200000e0000 */
[----:B------:R-:W-:Y:S01]  /*6530*/  UMOV UR11, 0x40 ;  /* 0x00000040000b7882 */ /* 0x000fe20000000000 */
[----:B------:R-:W-:Y:S01]  /*6540*/  R2UR UR6, R20 ;  /* 0x00000000140672ca */ /* 0x000fe200000e0000 */
        /* <DEDUP_REMOVED lines=9> */
[----:B------:R-:W-:Y:S01]  /*65e0*/  VIADD R7, R5, 0x80 ;  /* 0x0000008005077836 */ /* 0x000fe20000000000 */
[----:B------:R-:W-:Y:S01]  /*65f0*/  UMOV UR32, UR44 ;  /* 0x0000002c00207c82 */ /* 0x000fe20008000000 */
[----:B------:R-:W-:Y:S01]  /*6600*/  VIADD R10, R6, 0x80 ;  /* 0x00000080060a7836 */ /* 0x000fe20000000000 */
[----:B------:R-:W-:Y:S01]  /*6610*/  UMOV UR44, UR56 ;  /* 0x00000038002c7c82 */ /* 0x000fe20008000000 */
[----:B------:R-:W-:Y:S01]  /*6620*/  IMAD.U32 R20, RZ, RZ, UR30 ;  /* 0x0000001eff147e24 */ /* 0x000fe2000f8e00ff */
[----:B------:R-:W-:Y:S01]  /*6630*/  UMOV UR33, UR45 ;  /* 0x0000002d00217c82 */ /* 0x000fe20008000000 */
[----:B------:R-:W-:Y:S01]  /*6640*/  IMAD.U32 R21, RZ, RZ, UR31 ;  /* 0x0000001fff157e24 */ /* 0x000fe2000f8e00ff */
[----:B------:R-:W-:Y:S01]  /*6650*/  UMOV UR45, UR57 ;  /* 0x00000039002d7c82 */ /* 0x000fe20008000000 */
[----:B------:R-:W-:Y:S01]  /*6660*/  UMOV UR57, 0x40000040 ;  /* 0x4000004000397882 */ /* 0x000fe20000000000 */
[----:B------:R-:W-:Y:S01]  /*6670*/  HGMMA.64x16x16.F32.BF16 R136, gdesc[UR8].tnspA.tnspB, R136 ;  /* 0x60200000088879f0 */ /* 0x000fe20008701888 */
[----:B------:R-:W-:-:S03]  /*6680*/  UMOV UR9, 0x40000040 ;  /* 0x4000004000097882 */ /* 0x000fc60000000000 */
[----:B------:R-:W-:Y:S01]  /*6690*/  HGMMA.64x16x16.F32.BF16 R152, gdesc[UR20].tnspA.tnspB, R152 ;  /* 0x60200000149879f0 */ /* 0x000fe20008701898 */
[----:B------:R-:W-:-:S03]  /*66a0*/  UMOV UR21, UR9 ;  /* 0x0000000900157c82 */ /* 0x000fc60008000000 */
[----:B------:R-:W-:Y:S01]  /*66b0*/  HGMMA.64x16x16.F32.BF16 R168, gdesc[UR16].tnspA.tnspB, R168 ;  /* 0x6020000010a879f0 */ /* 0x000fe200087018a8 */
[----:B------:R-:W-:Y:S01]  /*66c0*/  VIADD R216, R216, 0xffff0000 ;  /* 0xffff0000d8d87836 */ /* 0x000fe20000000000 */
[----:B------:R-:W-:Y:S02]  /*66d0*/  UMOV UR17, UR9 ;  /* 0x0000000900117c82 */ /* 0x000fe40008000000 */
[----:B------:R-:W-:Y:S01]  /*66e0*/  HGMMA.64x16x16.F32.BF16 R184, gdesc[UR12].tnspA.tnspB, R184 ;  /* 0x602000000cb879f0 */ /* 0x000fe200087018b8 */
[----:B------:R-:W-:-:S03]  /*66f0*/  UMOV UR13, UR9 ;  /* 0x00000009000d7c82 */ /* 0x000fc60008000000 */
[----:B------:R-:W-:Y:S01]  /*6700*/  HGMMA.64x16x16.F32.BF16 R200, gdesc[UR4].tnspA.tnspB, R200, gsb0 ;  /* 0x6020000004c879f0 */ /* 0x000fe200080018c8 */
[----:B------:R0:W-:Y:S06]  /*6710*/  MEMBAR.ALL.CTA ;  /* 0x0000000000007992 */ /* 0x0001ec0000008000 */
[----:B0-----:R-:W0:Y:S01]  /*6720*/  FENCE.VIEW.ASYNC.S ;  /* 0x00000000000073c6 */ /* 0x001e220000000000 */
[----:B------:R-:W-:Y:S01]  /*6730*/  R2UR UR4, R7 ;  /* 0x00000000070472ca */ /* 0x000fe200000e0000 */
[----:B------:R-:W-:Y:S01]  /*6740*/  VIADD R7, R5, 0x100 ;  /* 0x0000010005077836 */ /* 0x000fe20000000000 */
[----:B------:R-:W-:Y:S01]  /*6750*/  R2UR UR5, R10 ;  /* 0x000000000a0572ca */ /* 0x000fe200000e0000 */
[----:B------:R-:W-:Y:S01]  /*6760*/  VIADD R10, R6, 0x100 ;  /* 0x00000100060a7836 */ /* 0x000fe20000000000 */
[----:B0-----:R-:W-:Y:S06]  /*6770*/  BAR.SYNC.DEFER_BLOCKING 0x9, 0x100 ;  /* 0x0244000000007b1d */ /* 0x001fec0000010000 */
[----:B-1----:R-:W-:-:S06]  /*6780*/  WARPGROUP.ARRIVE ;  /* 0x00000000000079c5 */ /* 0x002fcc0000000000 */
[----:B------:R-:W-:Y:S01]  /*6790*/  HGMMA.64x64x16.F32.BF16 R24, gdesc[UR28].tnspA, RZ, !UPT ;  /* 0x20e000001c1879f0 */ /* 0x000fe2000c7018ff */
[----:B------:R-:W-:Y:S01]  /*67a0*/  UMOV UR28, UR4 ;  /* 0x00000004001c7c82 */ /* 0x000fe20008000000 */
[----:B------:R-:W-:Y:S01]  /*67b0*/  UMOV UR29, 0x40000040 ;  /* 0x40000040001d7882 */ /* 0x000fe20000000000 */
[----:B------:R-:W-:Y:S01]  /*67c0*/  UMOV UR30, UR5 ;  /* 0x00000005001e7c82 */ /* 0x000fe20008000000 */
[----:B------:R-:W-:Y:S01]  /*67d0*/  UMOV UR31, 0x8 ;  /* 0x00000008001f7882 */ /* 0x000fe20000000000 */
[----:B------:R-:W-:Y:S01]  /*67e0*/  R2UR UR4, R7 ;  /* 0x00000000070472ca */ /* 0x000fe200000e0000 */
[----:B------:R-:W-:Y:S01]  /*67f0*/  IMAD.U32 R14, RZ, RZ, UR30 ;  /* 0x0000001eff0e7e24 */ /* 0x000fe2000f8e00ff */
[----:B------:R-:W-:Y:S01]  /*6800*/  R2UR UR5, R10 ;  /* 0x000000000a0572ca */ /* 0x000fe200000e0000 */
[----:B------:R-:W-:Y:S02]  /*6810*/  IMAD.U32 R15, RZ, RZ, UR31 ;  /* 0x0000001fff0f7e24 */ /* 0x000fe4000f8e00ff */
[----:B------:R-:W-:-:S02]  /*6820*/  VIADD R7, R5, 0x180 ;  /* 0x0000018005077836 */ /* 0x000fc40000000000 */
[C---:B------:R-:W-:Y:S02]  /*6830*/  VIADD R10, R6.reuse, 0x180 ;  /* 0x00000180060a7836 */ /* 0x040fe40000000000 */
[----:B------:R-:W-:Y:S01]  /*6840*/  VIADD R6, R6, 0x200 ;  /* 0x0000020006067836 */ /* 0x000fe20000000000 */
[----:B------:R-:W-:Y:S03]  /*6850*/  HGMMA.64x64x16.F32.BF16 R24, gdesc[UR28].tnspA, R24 ;  /* 0x20e000001c1879f0 */ /* 0x000fe60008701818 */
[----:B------:R-:W-:Y:S01]  /*6860*/  UMOV UR28, UR4 ;  /* 0x00000004001c7c82 */ /* 0x000fe20008000000 */
[----:B------:R-:W-:Y:S01]  /*6870*/  UMOV UR29, 0x40000040 ;  /* 0x40000040001d7882 */ /* 0x000fe20000000000 */
[----:B------:R-:W-:Y:S01]  /*6880*/  UMOV UR30, UR5 ;  /* 0x00000005001e7c82 */ /* 0x000fe20008000000 */
[----:B------:R-:W-:Y:S01]  /*6890*/  UMOV UR31, 0x8 ;  /* 0x00000008001f7882 */ /* 0x000fe20000000000 */
[----:B------:R-:W-:Y:S01]  /*68a0*/  R2UR UR4, R7 ;  /* 0x00000000070472ca */ /* 0x000fe200000e0000 */
[----:B------:R-:W-:Y:S01]  /*68b0*/  IMAD.U32 R12, RZ, RZ, UR30 ;  /* 0x0000001eff0c7e24 */ /* 0x000fe2000f8e00ff */
[----:B------:R-:W-:Y:S01]  /*68c0*/  R2UR UR5, R10 ;  /* 0x000000000a0572ca */ /* 0x000fe200000e0000 */
[----:B------:R-:W-:-:S02]  /*68d0*/  IMAD.U32 R13, RZ, RZ, UR31 ;  /* 0x0000001fff0d7e24 */ /* 0x000fc4000f8e00ff */
[----:B------:R-:W-:Y:S01]  /*68e0*/  VIADD R7, R5, 0x200 ;  /* 0x0000020005077836 */ /* 0x000fe20000000000 */
[----:B------:R-:W-:Y:S07]  /*68f0*/  HGMMA.64x64x16.F32.BF16 R24, gdesc[UR28].tnspA, R24 ;  /* 0x20e000001c1879f0 */ /* 0x000fee0008701818 */
[----:B------:R-:W-:Y:S01]  /*6900*/  UMOV UR28, UR4 ;  /* 0x00000004001c7c82 */ /* 0x000fe20008000000 */
[----:B------:R-:W-:Y:S01]  /*6910*/  UMOV UR29, 0x40000040 ;  /* 0x40000040001d7882 */ /* 0x000fe20000000000 */
[----:B------:R-:W-:Y:S01]  /*6920*/  UMOV UR30, UR5 ;  /* 0x00000005001e7c82 */ /* 0x000fe20008000000 */
[----:B------:R-:W-:Y:S01]  /*6930*/  UMOV UR31, 0x8 ;  /* 0x00000008001f7882 */ /* 0x000fe20000000000 */
[----:B------:R-:W-:Y:S01]  /*6940*/  R2UR UR4, R7 ;  /* 0x00000000070472ca */ /* 0x000fe200000e0000 */
[----:B------:R-:W-:Y:S01]  /*6950*/  VIADD R7, R8, 0x400 ;  /* 0x0000040008077836 */ /* 0x000fe20000000000 */
[----:B------:R-:W-:Y:S01]  /*6960*/  R2UR UR5, R6 ;  /* 0x00000000060572ca */ /* 0x000fe200000e0000 */
[----:B------:R-:W-:-:S02]  /*6970*/  IMAD.U32 R10, RZ, RZ, UR30 ;  /* 0x0000001eff0a7e24 */ /* 0x000fc4000f8e00ff */
[----:B------:R-:W-:Y:S01]  /*6980*/  IMAD.U32 R11, RZ, RZ, UR31 ;  /* 0x0000001fff0b7e24 */ /* 0x000fe2000f8e00ff */
[----:B------:R-:W-:Y:S01]  /*6990*/  R2UR UR56, R7 ;  /* 0x00000000073872ca */ /* 0x000fe200000e0000 */
[----:B------:R-:W-:Y:S06]  /*69a0*/  HGMMA.64x64x16.F32.BF16 R24, gdesc[UR28].tnspA, R24 ;  /* 0x20e000001c1879f0 */ /* 0x000fec0008701818 */
[----:B------:R-:W-:Y:S01]  /*69b0*/  UMOV UR28, UR4 ;  /* 0x00000004001c7c82 */ /* 0x000fe20008000000 */
[----:B------:R-:W-:Y:S01]  /*69c0*/  UMOV UR29, 0x40000040 ;  /* 0x40000040001d7882 */ /* 0x000fe20000000000 */
[----:B------:R-:W-:Y:S01]  /*69d0*/  UMOV UR30, UR5 ;  /* 0x00000005001e7c82 */ /* 0x000fe20008000000 */
[----:B------:R-:W-:Y:S01]  /*69e0*/  UMOV UR31, 0x8 ;  /* 0x00000008001f7882 */ /* 0x000fe20000000000 */
[----:B------:R-:W-:Y:S01]  /*69f0*/  IMAD.U32 R6, RZ, RZ, UR30 ;  /* 0x0000001eff067e24 */ /* 0x000fe2000f8e00ff */
[----:B---3--:R-:W-:Y:S01]  /*6a00*/  R2UR UR5, R224 ;  /* 0x00000000e00572ca */ /* 0x008fe200000e0000 */
[----:B------:R-:W-:Y:S01]  /*6a10*/  IMAD.U32 R7, RZ, RZ, UR31 ;  /* 0x0000001fff077e24 */ /* 0x000fe2000f8e00ff */
[----:B------:R-:W-:Y:S01]  /*6a20*/  R2UR UR4, R236 ;  /* 0x00000000ec0472ca */ /* 0x000fe200000e0000 */
[----:B------:R-:W-:Y:S01]  /*6a30*/  HGMMA.64x64x16.F32.BF16 R24, gdesc[UR28].tnspA, R24, gsb0 ;  /* 0x20e000001c1879f0 */ /* 0x000fe20008001818 */
[----:B------:R-:W-:Y:S01]  /*6a40*/  WARPGROUP.ARRIVE ;  /* 0x00000000000079c5 */ /* 0x000fe20000000000 */
[----:B------:R-:W-:Y:S01]  /*6a50*/  R2UR UR31, R9 ;  /* 0x00000000091f72ca */ /* 0x000fe200000e0000 */
[----:B------:R-:W-:Y:S01]  /*6a60*/  VIADD R9, R8, 0x480 ;  /* 0x0000048008097836 */ /* 0x000fe20000000000 */
[----:B------:R-:W-:Y:S01]  /*6a70*/  R2UR UR30, R23 ;  /* 0x00000000171e72ca */ /* 0x000fe200000e0000 */
[----:B------:R-:W-:-:S02]  /*6a80*/  UMOV UR29, 0x40000040 ;  /* 0x40000040001d7882 */ /* 0x000fc40000000000 */
        /* <DEDUP_REMOVED lines=19> */
[----:B------:R-:W-:Y:S01]  /*6bc0*/  UMOV UR25, UR29 ;  /* 0x0000001d00197c82 */ /* 0x000fe20008000000 */
[----:B------:R-:W-:Y:S01]  /*6bd0*/  VIADD R8, R8, 0x580 ;  /* 0x0000058008087836 */ /* 0x000fe20000000000 */
[----:B------:R-:W-:Y:S01]  /*6be0*/  SHF.R.U32.HI R216, RZ, 0x4, R216 ;  /* 0x00000004ffd87819 */ /* 0x000fe200000116d8 */
[----:B------:R-:W-:Y:S01]  /*6bf0*/  ULDC.64 UR56, c[0x0][0x208] ;  /* 0x0000820000387ab9 */ /* 0x000fe20000000a00 */
[----:B------:R-:W-:Y:S01]  /*6c00*/  R2UR UR28, R9 ;  /* 0x00000000091c72ca */ /* 0x000fe200000e0000 */
[----:B------:R-:W-:Y:S01]  /*6c10*/  IMAD.SHL.U32 R9, R16, 0x4000, RZ ;  /* 0x0000400010097824 */ /* 0x000fe200078e00ff */
[----:B------:R-:W-:-:S04]  /*6c20*/  R2UR UR8, R8 ;  /* 0x00000000080872ca */ /* 0x000fc800000e0000 */
[----:B------:R-:W-:-:S04]  /*6c30*/  IADD3 R23, P1, R9, R230, RZ ;  /* 0x000000e609177210 */ /* 0x000fc80007f3e0ff */
[----:B------:R-:W-:Y:S02]  /*6c40*/  LEA.HI.X.SX32 R218, R9, R234, 0x1, P1 ;  /* 0x000000ea09da7211 */ /* 0x000fe400008f0eff */
[C---:B------:R-:W-:Y:S01]  /*6c50*/  LEA R8, P1, R23.reuse, UR5, 0x2 ;  /* 0x0000000517087c11 */ /* 0x040fe2000f8210ff */
[----:B------:R-:W-:Y:S01]  /*6c60*/  UMOV UR40, UR28 ;  /* 0x0000001c00287c82 */ /* 0x000fe20008000000 */
[----:B------:R-:W-:Y:S01]  /*6c70*/  UMOV UR36, UR28 ;  /* 0x0000001c00247c82 */ /* 0x000fe20008000000 */
[----:B------:R-:W-:Y:S01]  /*6c80*/  UMOV UR32, UR28 ;  /* 0x0000001c00207c82 */ /* 0x000fe20008000000 */
[----:B------:R-:W-:Y:S01]  /*6c90*/  UMOV UR24, UR28 ;  /* 0x0000001c00187c82 */ /* 0x000fe20008000000 */
[----:B------:R-:W-:Y:S01]  /*6ca0*/  UMOV UR20, UR8 ;  /* 0x0000000800147c82 */ /* 0x000fe20008000000 */
[----:B------:R-:W-:Y:S01]  /*6cb0*/  UMOV UR16, UR8 ;  /* 0x0000000800107c82 */ /* 0x000fe20008000000 */
[----:B------:R-:W-:Y:S01]  /*6cc0*/  LEA.HI.X R9, R23, UR4, R218, 0x2, P1 ;  /* 0x0000000417097c11 */ /* 0x000fe200088f14da */
        /* <DEDUP_REMOVED lines=11> */
[----:B------:R-:W-:Y:S01]  /*6d80*/  UMOV UR53, UR49 ;  /* 0x0000003100357c82 */ /* 0x000fe20008000000 */
[----:B------:R-:W-:Y:S01]  /*6d90*/  HGMMA.64x16x16.F32.BF16 R176, gdesc[UR48].tnspA.tnspB, R176 ;  /* 0x6020000030b079f0 */ /* 0x000fe200087018b0 */
[----:B------:R-:W-:-:S03]  /*6da0*/  UMOV UR45, UR49 ;  /* 0x00000031002d7c82 */ /* 0x000fc60008000000 */
[----:B------:R-:W-:Y:S04]  /*6db0*/  HGMMA.64x16x16.F32.BF16 R192, gdesc[UR52].tnspA.tnspB, R192 ;  /* 0x6020000034c079f0 */ /* 0x000fe800087018c0 */
[----:B------:R-:W-:Y:S04]  /*6dc0*/  HGMMA.64x16x16.F32.BF16 R208, gdesc[UR44].tnspA.tnspB, R208 ;  /* 0x602000002cd079f0 */ /* 0x000fe800087018d0 */
[----:B------:R-:W-:Y:S04]  /*6dd0*/  HGMMA.64x16x16.F32.BF16 R144, gdesc[UR28].tnspA.tnspB, R144 ;  /* 0x602000001c9079f0 */ /* 0x000fe80008701890 */
[----:B------:R-:W-:Y:S04]  /*6de0*/  HGMMA.64x16x16.F32.BF16 R160, gdesc[UR40].tnspA.tnspB, R160 ;  /* 0x6020000028a079f0 */ /* 0x000fe800087018a0 */
[----:B------:R-:W-:Y:S04]  /*6df0*/  HGMMA.64x16x16.F32.BF16 R176, gdesc[UR36].tnspA.tnspB, R176 ;  /* 0x6020000024b079f0 */ /* 0x000fe800087018b0 */
[----:B------:R-:W-:Y:S04]  /*6e00*/  HGMMA.64x16x16.F32.BF16 R192, gdesc[UR32].tnspA.tnspB, R192 ;  /* 0x6020000020c079f0 */ /* 0x000fe800087018c0 */
[----:B------:R-:W-:Y:S01]  /*6e10*/  HGMMA.64x16x16.F32.BF16 R208, gdesc[UR24].tnspA.tnspB, R208 ;  /* 0x6020000018d079f0 */ /* 0x000fe200087018d0 */
[----:B------:R-:W-:-:S05]  /*6e20*/  LOP3.LUT R216, R216, 0x3fff, RZ, 0xc0, !PT ;  /* 0x00003fffd8d87812 */ /* 0x000fca00078ec0ff */
[----:B------:R-:W-:-:S05]  /*6e30*/  IMAD R237, R3, 0x800, R216 ;  /* 0x0000080003ed7824 */ /* 0x000fca00078e02d8 */
[----:B------:R-:W-:Y:S01]  /*6e40*/  R2UR UR52, R237 ;  /* 0x00000000ed3472ca */ /* 0x000fe200000e0000 */
[----:B------:R-:W-:Y:S04]  /*6e50*/  HGMMA.64x16x16.F32.BF16 R144, gdesc[UR8].tnspA.tnspB, R144 ;  /* 0x60200000089079f0 */ /* 0x000fe80008701890 */
[----:B------:R-:W-:Y:S04]  /*6e60*/  HGMMA.64x16x16.F32.BF16 R160, gdesc[UR20].tnspA.tnspB, R160 ;  /* 0x6020000014a079f0 */ /* 0x000fe800087018a0 */
[----:B------:R-:W-:Y:S04]  /*6e70*/  HGMMA.64x16x16.F32.BF16 R176, gdesc[UR16].tnspA.tnspB, R176 ;  /* 0x6020000010b079f0 */ /* 0x000fe800087018b0 */
[----:B------:R-:W-:Y:S04]  /*6e80*/  HGMMA.64x16x16.F32.BF16 R192, gdesc[UR12].tnspA.tnspB, R192 ;  /* 0x602000000cc079f0 */ /* 0x000fe800087018c0 */
[----:B------:R-:W-:Y:S03]  /*6e90*/  HGMMA.64x16x16.F32.BF16 R208, gdesc[UR4].tnspA.tnspB, R208, gsb0 ;  /* 0x6020000004d079f0 */ /* 0x000fe600080018d0 */
[----:B------:R-:W-:-:S02]  /*6ea0*/  WARPGROUP.DEPBAR.LE gsb0, 0x1 ;  /* 0x00008000000079c5 */ /* 0x000fc40000010100 */
[----:B------:R0:W-:Y:S01]  /*6eb0*/  REDG.E.ADD.F32x4.FTZ.RN.STRONG.GPU desc[UR56][R8.64], R24 ;  /* 0x00000018080079a6 */ /* 0x0001e2000c10f7b8 */
[----:B------:R-:W-:Y:S01]  /*6ec0*/  WARPGROUP.ARRIVE ;  /* 0x00000000000079c5 */ /* 0x000fe20000000000 */
[----:B------:R-:W-:Y:S01]  /*6ed0*/  UMOV UR53, 0x40000040 ;  /* 0x4000004000357882 */ /* 0x000fe20000000000 */
[----:B0-----:R-:W-:Y:S01]  /*6ee0*/  LOP3.LUT R24, R22, 0x80000, RZ, 0xfc, !PT ;  /* 0x0008000016187812 */ /* 0x001fe200078efcff */
[----:B------:R-:W-:Y:S01]  /*6ef0*/  UMOV UR55, 0x40 ;  /* 0x0000004000377882 */ /* 0x000fe20000000000 */
[----:B------:R-:W-:Y:S01]  /*6f00*/  UMOV UR8, UR52 ;  /* 0x0000003400087c82 */ /* 0x000fe20008000000 */
[----:B------:R-:W-:Y:S01]  /*6f10*/  UMOV UR11, 0x40 ;  /* 0x00000040000b7882 */ /* 0x000fe20000000000 */
[----:B------:R-:W-:Y:S01]  /*6f20*/  VIADD R25, R237, 0x80 ;  /* 0x00000080ed197836 */ /* 0x000fe20000000000 */
[----:B------:R-:W-:Y:S01]  /*6f30*/  UMOV UR45, 0x40000040 ;  /* 0x40000040002d7882 */ /* 0x000fe20000000000 */
[C---:B------:R-:W-:Y:S01]  /*6f40*/  VIADD R22, R24.reuse, 0x80 ;  /* 0x0000008018167836 */ /* 0x040fe20000000000 */
[----:B------:R-:W-:Y:S01]  /*6f50*/  UMOV UR47, 0x40 ;  /* 0x00000040002f7882 */ /* 0x000fe20000000000 */
[C---:B------:R-:W-:Y:S01]  /*6f60*/  VIADD R23, R24.reuse, 0x100 ;  /* 0x0000010018177836 */ /* 0x040fe20000000000 */
[----:B------:R-:W-:Y:S01]  /*6f70*/  R2UR UR54, R24 ;  /* 0x00000000183672ca */ /* 0x000fe200000e0000 */
[----:B------:R-:W-:Y:S01]  /*6f80*/  UMOV UR51, 0x40 ;  /* 0x0000004000337882 */ /* 0x000fe20000000000 */
[----:B------:R-:W-:Y:S01]  /*6f90*/  R2UR UR4, R22 ;  /* 0x00000000160472ca */ /* 0x000fe200000e0000 */
[C---:B------:R-:W-:Y:S01]  /*6fa0*/  VIADD R22, R24.reuse, 0x180 ;  /* 0x0000018018167836 */ /* 0x040fe20000000000 */
[----:B------:R-:W-:Y:S01]  /*6fb0*/  R2UR UR5, R23 ;  /* 0x00000000170572ca */ /* 0x000fe200000e0000 */
[----:B------:R-:W-:Y:S01]  /*6fc0*/  VIADD R23, R24, 0x200 ;  /* 0x0000020018177836 */ /* 0x000fe20000000000 */
[----:B------:R-:W-:Y:S01]  /*6fd0*/  UMOV UR25, 0x40000040 ;  /* 0x4000004000197882 */ /* 0x000fe20000000000 */
[----:B------:R-:W-:Y:S01]  /*6fe0*/  UMOV UR27, 0x40 ;  /* 0x00000040001b7882 */ /* 0x000fe20000000000 */
[----:B------:R-:W-:Y:S01]  /*6ff0*/  R2UR UR6, R22 ;  /* 0x00000000160672ca */ /* 0x000fe200000e0000 */
[----:B------:R-:W-:Y:S01]  /*7000*/  UMOV UR43, 0x40 ;  /* 0x00000040002b7882 */ /* 0x000fe20000000000 */
[----:B------:R-:W-:Y:S01]  /*7010*/  R2UR UR7, R23 ;  /* 0x00000000170772ca */ /* 0x000fe200000e0000 */
[----:B------:R-:W-:Y:S01]  /*7020*/  UMOV UR9, UR53 ;  /* 0x0000003500097c82 */ /* 0x000fe20008000000 */
[----:B------:R-:W-:Y:S01]  /*7030*/  IMAD.U32 R23, RZ, RZ, UR11 ;  /* 0x0000000bff177e24 */ /* 0x000fe2000f8e00ff */
[----:B------:R-:W-:Y:S01]  /*7040*/  HGMMA.64x16x16.F32.BF16 R56, gdesc[UR52].tnspA.tnspB, R56 ;  /* 0x60200000343879f0 */ /* 0x000fe20008701838 */
[----:B------:R-:W-:Y:S01]  /*7050*/  UMOV UR39, 0x40 ;  /* 0x0000004000277882 */ /* 0x000fe20000000000 */
[----:B------:R-:W-:Y:S01]  /*7060*/  UMOV UR10, UR4 ;  /* 0x00000004000a7c82 */ /* 0x000fe20008000000 */
[----:B------:R-:W-:Y:S01]  /*7070*/  UMOV UR35, 0x40 ;  /* 0x0000004000237882 */ /* 0x000fe20000000000 */
        /* <DEDUP_REMOVED lines=20> */
[----:B------:R-:W-:Y:S01]  /*71c0*/  UMOV UR31, 0x40 ;  /* 0x00000040001f7882 */ /* 0x000fe20000000000 */
[----:B------:R-:W-:Y:S01]  /*71d0*/  HGMMA.64x16x16.F32.BF16 R88, gdesc[UR8].tnspA.tnspB, R88 ;  /* 0x60200000085879f0 */ /* 0x000fe20008701858 */
[----:B------:R-:W-:Y:S01]  /*71e0*/  VIADD R26, R24, 0x10 ;  /* 0x00000010181a7836 */ /* 0x000fe20000000000 */
[----:B------:R-:W-:Y:S01]  /*71f0*/  R2UR UR44, R25 ;  /* 0x00000000192c72ca */ /* 0x000fe200000e0000 */
[----:B------:R-:W-:Y:S01]  /*7200*/  UMOV UR23, 0x40 ;  /* 0x0000004000177882 */ /* 0x000fe20000000000 */
[----:B------:R-:W-:Y:S01]  /*7210*/  UMOV UR19, 0x40 ;  /* 0x0000004000137882 */ /* 0x000fe20000000000 */
[----:B------:R0:W-:Y:S01]  /*7220*/  REDG.E.ADD.F32x4.FTZ.RN.STRONG.GPU desc[UR56][R8.64+0x800], R28 ;  /* 0x0008001c080079a6 */ /* 0x0001e2000c10f7b8 */
[----:B------:R-:W-:Y:S01]  /*7230*/  R2UR UR46, R26 ;  /* 0x000000001a2e72ca */ /* 0x000fe200000e0000 */
[----:B------:R-:W-:-:S02]  /*7240*/  VIADD R26, R24, 0x90 ;  /* 0x00000090181a7836 */ /* 0x000fc40000000000 */
[----:B------:R-:W-:Y:S01]  /*7250*/  VIADD R25, R24, 0x110 ;  /* 0x0000011018197836 */ /* 0x000fe20000000000 */
[----:B------:R-:W-:Y:S01]  /*7260*/  UMOV UR9, UR45 ;  /* 0x0000002d00097c82 */ /* 0x000fe20008000000 */
[----:B------:R-:W-:Y:S01]  /*7270*/  IMAD.U32 R220, RZ, RZ, UR10 ;  /* 0x0000000affdc7e24 */ /* 0x000fe2000f8e00ff */
[----:B------:R-:W-:Y:S01]  /*7280*/  R2UR UR4, R26 ;  /* 0x000000001a0472ca */ /* 0x000fe200000e0000 */
[C---:B------:R-:W-:Y:S01]  /*7290*/  VIADD R26, R24.reuse, 0x190 ;  /* 0x00000190181a7836 */ /* 0x040fe20000000000 */
[----:B------:R-:W-:Y:S01]  /*72a0*/  R2UR UR5, R25 ;  /* 0x00000000190572ca */ /* 0x000fe200000e0000 */
[----:B------:R-:W-:Y:S01]  /*72b0*/  VIADD R25, R24, 0x210 ;  /* 0x0000021018197836 */ /* 0x000fe20000000000 */
[----:B------:R-:W-:Y:S01]  /*72c0*/  UMOV UR8, UR44 ;  /* 0x0000002c00087c82 */ /* 0x000fe20008000000 */
[----:B------:R-:W-:Y:S01]  /*72d0*/  IMAD.U32 R221, RZ, RZ, UR11 ;  /* 0x0000000bffdd7e24 */ /* 0x000fe2000f8e00ff */
[----:B------:R-:W-:Y:S01]  /*72e0*/  R2UR UR6, R26 ;  /* 0x000000001a0672ca */ /* 0x000fe200000e0000 */
[----:B------:R-:W-:Y:S01]  /*72f0*/  UMOV UR48, UR44 ;  /* 0x0000002c00307c82 */ /* 0x000fe20008000000 */
[----:B------:R-:W-:Y:S01]  /*7300*/  R2UR UR50, R25 ;  /* 0x00000000193272ca */ /* 0x000fe200000e0000 */
[----:B------:R-:W-:Y:S01]  /*7310*/  UMOV UR11, 0x40 ;  /* 0x00000040000b7882 */ /* 0x000fe20000000000 */
[----:B------:R-:W-:Y:S01]  /*7320*/  UMOV UR49, UR45 ;  /* 0x0000002d00317c82 */ /* 0x000fe20008000000 */
[----:B------:R-:W-:Y:S01]  /*7330*/  IMAD.U32 R223, RZ, RZ, UR11 ;  /* 0x0000000bffdf7e24 */ /* 0x000fe2000f8e00ff */
[----:B------:R-:W-:Y:S01]  /*7340*/  UMOV UR41, UR25 ;  /* 0x0000001900297c82 */ /* 0x000fe20008000000 */
[----:B------:R-:W-:Y:S01]  /*7350*/  UMOV UR10, UR4 ;  /* 0x00000004000a7c82 */ /* 0x000fe20008000000 */
[----:B------:R-:W-:Y:S01]  /*7360*/  UMOV UR37, UR25 ;  /* 0x0000001900257c82 */ /* 0x000fe20008000000 */
[----:B------:R-:W-:Y:S01]  /*7370*/  HGMMA.64x16x16.F32.BF16 R56, gdesc[UR44].tnspA.tnspB, R56 ;  /* 0x602000002c3879f0 */ /* 0x000fe20008701838 */
[----:B------:R-:W-:Y:S01]  /*7380*/  IMAD.U32 R222, RZ, RZ, UR10 ;  /* 0x0000000affde7e24 */ /* 0x000fe2000f8e00ff */
        /* <DEDUP_REMOVED lines=17> */
[----:B------:R0:W-:Y:S01]  /*74a0*/  REDG.E.ADD.F32x4.FTZ.RN.STRONG.GPU desc[UR56][R8.64+0x1000], R32 ;  /* 0x00100020080079a6 */ /* 0x0001e2000c10f7b8 */
[----:B------:R-:W-:-:S02]  /*74b0*/  VIADD R26, R24, 0x20 ;  /* 0x00000020181a7836 */ /* 0x000fc40000000000 */
[----:B------:R-:W-:Y:S01]  /*74c0*/  VIADD R25, R237, 0x100 ;  /* 0x00000100ed197836 */ /* 0x000fe20000000000 */
[----:B------:R-:W-:Y:S01]  /*74d0*/  UMOV UR5, 0x40000040 ;  /* 0x4000004000057882 */ /* 0x000fe20000000000 */
[----:B------:R-:W-:Y:S01]  /*74e0*/  IMAD.U32 R226, RZ, RZ, UR10 ;  /* 0x0000000affe27e24 */ /* 0x000fe2000f8e00ff */
[----:B------:R-:W-:Y:S01]  /*74f0*/  HGMMA.64x16x16.F32.BF16 R88, gdesc[UR48].tnspA.tnspB, R88 ;  /* 0x60200000305879f0 */ /* 0x000fe20008701858 */
[----:B------:R-:W-:Y:S01]  /*7500*/  R2UR UR26, R26 ;  /* 0x000000001a1a72ca */ /* 0x000fe200000e0000 */
[C---:B------:R-:W-:Y:S01]  /*7510*/  VIADD R26, R24.reuse, 0xa0 ;  /* 0x000000a0181a7836 */ /* 0x040fe20000000000 */
[----:B------:R-:W-:Y:S01]  /*7520*/  R2UR UR24, R25 ;  /* 0x00000000191872ca */ /* 0x000fe200000e0000 */
[----:B------:R-:W-:Y:S01]  /*7530*/  VIADD R25, R24, 0x120 ;  /* 0x0000012018197836 */ /* 0x000fe20000000000 */
[----:B------:R0:W-:Y:S02]  /*7540*/  REDG.E.ADD.F32x4.FTZ.RN.STRONG.GPU desc[UR56][R8.64+0x1800], R36 ;  /* 0x00180024080079a6 */ /* 0x0001e4000c10f7b8 */
[----:B------:R-:W-:Y:S01]  /*7550*/  R2UR UR42, R26 ;  /* 0x000000001a2a72ca */ /* 0x000fe200000e0000 */
[C---:B------:R-:W-:Y:S01]  /*7560*/  VIADD R26, R24.reuse, 0x1a0 ;  /* 0x000001a0181a7836 */ /* 0x040fe20000000000 */
[----:B------:R-:W-:Y:S01]  /*7570*/  R2UR UR38, R25 ;  /* 0x00000000192672ca */ /* 0x000fe200000e0000 */
[----:B------:R-:W-:Y:S01]  /*7580*/  VIADD R25, R24, 0x220 ;  /* 0x0000022018197836 */ /* 0x000fe20000000000 */
[----:B------:R-:W-:Y:S01]  /*7590*/  UMOV UR21, UR5 ;  /* 0x0000000500157c82 */ /* 0x000fe20008000000 */
[----:B------:R-:W-:Y:S01]  /*75a0*/  UMOV UR17, UR5 ;  /* 0x0000000500117c82 */ /* 0x000fe20008000000 */
[----:B------:R-:W-:Y:S01]  /*75b0*/  R2UR UR34, R26 ;  /* 0x000000001a2272ca */ /* 0x000fe200000e0000 */
[----:B------:R-:W-:Y:S01]  /*75c0*/  IMAD.U32 R227, RZ, RZ, UR11 ;  /* 0x0000000bffe37e24 */ /* 0x000fe2000f8e00ff */
[----:B------:R-:W-:Y:S01]  /*75d0*/  R2UR UR30, R25 ;  /* 0x00000000191e72ca */ /* 0x000fe200000e0000 */
[----:B------:R-:W-:Y:S01]  /*75e0*/  UMOV UR40, UR24 ;  /* 0x0000001800287c82 */ /* 0x000fe20008000000 */
[----:B------:R-:W-:Y:S01]  /*75f0*/  UMOV UR36, UR24 ;  /* 0x0000001800247c82 */ /* 0x000fe20008000000 */
[----:B------:R-:W-:Y:S01]  /*7600*/  UMOV UR32, UR24 ;  /* 0x0000001800207c82 */ /* 0x000fe20008000000 */
[----:B------:R-:W-:Y:S01]  /*7610*/  UMOV UR28, UR24 ;  /* 0x00000018001c7c82 */ /* 0x000fe20008000000 */
[----:B------:R-:W-:Y:S01]  /*7620*/  HGMMA.64x16x16.F32.BF16 R56, gdesc[UR24].tnspA.tnspB, R56 ;  /* 0x60200000183879f0 */ /* 0x000fe20008701838 */
[----:B------:R-:W-:Y:S01]  /*7630*/  UMOV UR13, UR5 ;  /* 0x00000005000d7c82 */ /* 0x000fe20008000000 */
[----:B------:R-:W-:Y:S01]  /*7640*/  UMOV UR9, UR5 ;  /* 0x0000000500097c82 */ /* 0x000fe20008000000 */
[----:B------:R0:W-:Y:S01]  /*7650*/  REDG.E.ADD.F32x4.FTZ.RN.STRONG.GPU desc[UR56][R8.64+0x2000], R40 ;  /* 0x00200028080079a6 */ /* 0x0001e2000c10f7b8 */
[----:B------:R-:W-:Y:S01]  /*7660*/  HGMMA.64x16x16.F32.BF16 R64, gdesc[UR40].tnspA.tnspB, R64 ;  /* 0x60200000284079f0 */ /* 0x000fe20008701840 */
[----:B------:R-:W-:Y:S01]  /*7670*/  VIADD R26, R24, 0x30 ;  /* 0x00000030181a7836 */ /* 0x000fe20000000000 */
[----:B------:R-:W-:Y:S01]  /*7680*/  UMOV UR11, 0x40 ;  /* 0x00000040000b7882 */ /* 0x000fe20000000000 */
[----:B------:R-:W-:Y:S01]  /*7690*/  VIADD R25, R237, 0x180 ;  /* 0x00000180ed197836 */ /* 0x000fe20000000000 */
[----:B------:R0:W-:Y:S01]  /*76a0*/  REDG.E.ADD.F32x4.FTZ.RN.STRONG.GPU desc[UR56][R8.64+0x2800], R44 ;  /* 0x0028002c080079a6 */ /* 0x0001e2000c10f7b8 */
[----:B------:R-:W-:Y:S01]  /*76b0*/  HGMMA.64x16x16.F32.BF16 R72, gdesc[UR36].tnspA.tnspB, R72 ;  /* 0x60200000244879f0 */ /* 0x000fe20008701848 */
[----:B------:R-:W-:-:S02]  /*76c0*/  R2UR UR6, R26 ;  /* 0x000000001a0672ca */ /* 0x000fc400000e0000 */
[----:B------:R0:W-:Y:S01]  /*76d0*/  REDG.E.ADD.F32x4.FTZ.RN.STRONG.GPU desc[UR56][R8.64+0x3000], R48 ;  /* 0x00300030080079a6 */ /* 0x0001e2000c10f7b8 */
[----:B------:R-:W-:Y:S01]  /*76e0*/  HGMMA.64x16x16.F32.BF16 R80, gdesc[UR32].tnspA.tnspB, R80 ;  /* 0x60200000205079f0 */ /* 0x000fe20008701850 */
[C---:B------:R-:W-:Y:S01]  /*76f0*/  VIADD R26, R24.reuse, 0xb0 ;  /* 0x000000b0181a7836 */ /* 0x040fe20000000000 */
[----:B------:R-:W-:Y:S01]  /*7700*/  R2UR UR4, R25 ;  /* 0x00000000190472ca */ /* 0x000fe200000e0000 */
[----:B------:R0:W-:Y:S01]  /*7710*/  REDG.E.ADD.F32x4.FTZ.RN.STRONG.GPU desc[UR56][R8.64+0x3800], R52 ;  /* 0x00380034080079a6 */ /* 0x0001e2000c10f7b8 */
[----:B------:R-:W-:Y:S02]  /*7720*/  VIADD R25, R24, 0x130 ;  /* 0x0000013018197836 */ /* 0x000fe40000000000 */
[----:B------:R-:W-:Y:S01]  /*7730*/  R2UR UR22, R26 ;  /* 0x000000001a1672ca */ /* 0x000fe200000e0000 */
[----:B------:R-:W-:Y:S01]  /*7740*/  HGMMA.64x16x16.F32.BF16 R88, gdesc[UR28].tnspA.tnspB, R88 ;  /* 0x602000001c5879f0 */ /* 0x000fe20008701858 */
[C---:B------:R-:W-:Y:S01]  /*7750*/  VIADD R26, R24.reuse, 0x1b0 ;  /* 0x000001b0181a7836 */ /* 0x040fe20000000000 */
[----:B------:R-:W-:Y:S01]  /*7760*/  R2UR UR18, R25 ;  /* 0x00000000191272ca */ /* 0x000fe200000e0000 */
[----:B------:R-:W-:-:S03]  /*7770*/  VIADD R24, R24, 0x230 ;  /* 0x0000023018187836 */ /* 0x000fc60000000000 */
[----:B------:R-:W-:Y:S02]  /*7780*/  R2UR UR14, R26 ;  /* 0x000000001a0e72ca */ /* 0x000fe400000e0000 */
[----:B------:R-:W-:Y:S01]  /*7790*/  R2UR UR10, R24 ;  /* 0x00000000180a72ca */ /* 0x000fe200000e0000 */
[----:B------:R-:W-:Y:S01]  /*77a0*/  UMOV UR20, UR4 ;  /* 0x0000000400147c82 */ /* 0x000fe20008000000 */
[----:B------:R-:W-:Y:S01]  /*77b0*/  UMOV UR16, UR4 ;  /* 0x0000000400107c82 */ /* 0x000fe20008000000 */
[----:B------:R-:W-:Y:S01]  /*77c0*/  UMOV UR12, UR4 ;  /* 0x00000004000c7c82 */ /* 0x000fe20008000000 */
[----:B------:R-:W-:Y:S01]  /*77d0*/  UMOV UR8, UR4 ;  /* 0x0000000400087c82 */ /* 0x000fe20008000000 */
[----:B------:R-:W-:Y:S04]  /*77e0*/  HGMMA.64x16x16.F32.BF16 R56, gdesc[UR4].tnspA.tnspB, R56 ;  /* 0x60200000043879f0 */ /* 0x000fe80008701838 */
[----:B------:R-:W-:Y:S04]  /*77f0*/  HGMMA.64x16x16.F32.BF16 R64, gdesc[UR20].tnspA.tnspB, R64 ;  /* 0x60200000144079f0 */ /* 0x000fe80008701840 */
[----:B------:R-:W-:Y:S04]  /*7800*/  HGMMA.64x16x16.F32.BF16 R72, gdesc[UR16].tnspA.tnspB, R72 ;  /* 0x60200000104879f0 */ /* 0x000fe80008701848 */
[----:B------:R-:W-:Y:S04]  /*7810*/  HGMMA.64x16x16.F32.BF16 R80, gdesc[UR12].tnspA.tnspB, R80 ;  /* 0x602000000c5079f0 */ /* 0x000fe80008701850 */
[----:B------:R-:W-:Y:S03]  /*7820*/  HGMMA.64x16x16.F32.BF16 R88, gdesc[UR8].tnspA.tnspB, R88, gsb0 ;  /* 0x60200000085879f0 */ /* 0x000fe60008001858 */
[----:B------:R-:W-:-:S02]  /*7830*/  WARPGROUP.DEPBAR.LE gsb0, 0x1 ;  /* 0x00008000000079c5 */ /* 0x000fc40000010100 */
[----:B0-----:R-:W-:Y:S05]  /*7840*/  @!P0 BRA `(.L_x_132) ;  /* 0x0000000000048947 */ /* 0x001fea0003800000 */
[----:B------:R-:W-:Y:S01]  /*7850*/  BPT.TRAP 0x1 ;  /* 0x000000040000795c */ /* 0x000fe20000300000 */
.L_x_132:
[----:B------:R-:W-:Y:S01]  /*7860*/  VIADD R24, R5, 0x500 ;  /* 0x0000050005187836 */ /* 0x000fe20000000000 */
[----:B------:R-:W-:Y:S01]  /*7870*/  R2UR UR58, R20 ;  /* 0x00000000143a72ca */ /* 0x000fe200000e0000 */
[----:B------:R-:W-:Y:S01]  /*7880*/  UMOV UR57, 0x40000040 ;  /* 0x4000004000397882 */ /* 0x000fe20000000000 */
[----:B------:R-:W-:Y:S01]  /*7890*/  R2UR UR59, R21 ;  /* 0x00000000153b72ca */ /* 0x000fe200000e0000 */
[----:B------:R-:W-:Y:S01]  /*78a0*/  VIADD R20, R5, 0x580 ;  /* 0x0000058005147836 */ /* 0x000fe20000000000 */
[----:B------:R-:W-:Y:S01]  /*78b0*/  R2UR UR56, R24 ;  /* 0x00000000183872ca */ /* 0x000fe200000e0000 */
[----:B------:R-:W-:Y:S01]  /*78c0*/  VIADD R24, R18, 0x31638 ;  /* 0x0003163812187836 */ /* 0x000fe20000000000 */
[----:B------:R-:W-:-:S04]  /*78d0*/  ULDC.64 UR4, c[0x0][0x208] ;  /* 0x0000820000047ab9 */ /* 0x000fc80000000a00 */
[----:B------:R-:W-:-:S04]  /*78e0*/  PRMT R24, RZ, 0x654, R24 ;  /* 0x00000654ff187816 */ /* 0x000fc80000000018 */
[----:B------:R0:W-:Y:S02]  /*78f0*/  SYNCS.ARRIVE.TRANS64.RED.A1T0 RZ, [R24+URZ], RZ ;  /* 0x000000ff18ff79a7 */ /* 0x0001e4000810043f */
[----:B0-----:R-:W-:-:S06]  /*7900*/  WARPGROUP.ARRIVE ;  /* 0x00000000000079c5 */ /* 0x001fcc0000000000 */
        /* <DEDUP_REMOVED lines=34> */
[----:B------:R0:W-:Y:S02]  /*7b30*/  REDG.E.ADD.F32x4.FTZ.RN.STRONG.GPU desc[UR4][R8.64+0x4000], R24 ;  /* 0x00400018080079a6 */ /* 0x0001e4000c10f784 */
[----:B------:R-:W-:Y:S01]  /*7b40*/  HGMMA.64x16x16.F32.BF16 R96, gdesc[UR52].tnspA.tnspB, R96 ;  /* 0x60200000346079f0 */ /* 0x000fe20008701860 */
[----:B------:R-:W-:-:S02]  /*7b50*/  R2UR UR54, R22 ;  /* 0x00000000163672ca */ /* 0x000fc400000e0000 */
[----:B------:R-:W-:Y:S01]  /*7b60*/  R2UR UR24, R5 ;  /* 0x00000000051872ca */ /* 0x000fe200000e0000 */
[----:B------:R-:W-:Y:S01]  /*7b70*/  UMOV UR41, UR25 ;  /* 0x0000001900297c82 */ /* 0x000fe20008000000 */
[----:B------:R-:W-:Y:S01]  /*7b80*/  R2UR UR55, R23 ;  /* 0x00000000173772ca */ /* 0x000fe200000e0000 */
[----:B------:R-:W-:Y:S01]  /*7b90*/  UMOV UR37, UR25 ;  /* 0x0000001900257c82 */ /* 0x000fe20008000000 */
[----:B------:R-:W-:Y:S01]  /*7ba0*/  UMOV UR33, UR25 ;  /* 0x0000001900217c82 */ /* 0x000fe20008000000 */
[----:B------:R0:W-:Y:S01]  /*7bb0*/  REDG.E.ADD.F32x4.FTZ.RN.STRONG.GPU desc[UR4][R8.64+0x4800], R28 ;  /* 0x0048001c080079a6 */ /* 0x0001e2000c10f784 */
[----:B------:R-:W-:-:S03]  /*7bc0*/  VIADD R237, R237, 0x580 ;  /* 0x00000580eded7836 */ /* 0x000fc60000000000 */
[----:B------:R0:W-:Y:S04]  /*7bd0*/  REDG.E.ADD.F32x4.FTZ.RN.STRONG.GPU desc[UR4][R8.64+0x5000], R32 ;  /* 0x00500020080079a6 */ /* 0x0001e8000c10f784 */
[----:B------:R-:W-:Y:S01]  /*7be0*/  UMOV UR40, UR24 ;  /* 0x0000001800287c82 */ /* 0x000fe20008000000 */
[----:B------:R-:W-:Y:S01]  /*7bf0*/  UMOV UR36, UR24 ;  /* 0x0000001800247c82 */ /* 0x000fe20008000000 */
[----:B------:R-:W-:Y:S01]  /*7c00*/  HGMMA.64x16x16.F32.BF16 R104, gdesc[UR52].tnspA.tnspB, R104 ;  /* 0x60200000346879f0 */ /* 0x000fe20008701868 */
[----:B------:R-:W-:Y:S01]  /*7c10*/  R2UR UR54, R216 ;  /* 0x00000000d83672ca */ /* 0x000fe200000e0000 */
[----:B------:R-:W-:Y:S01]  /*7c20*/  UMOV UR32, UR24 ;  /* 0x0000001800207c82 */ /* 0x000fe20008000000 */
[----:B------:R-:W-:Y:S01]  /*7c30*/  R2UR UR55, R217 ;  /* 0x00000000d93772ca */ /* 0x000fe200000e0000 */
[----:B------:R0:W-:Y:S04]  /*7c40*/  REDG.E.ADD.F32x4.FTZ.RN.STRONG.GPU desc[UR4][R8.64+0x5800], R36 ;  /* 0x00580024080079a6 */ /* 0x0001e8000c10f784 */
[----:B------:R0:W-:Y:S04]  /*7c50*/  REDG.E.ADD.F32x4.FTZ.RN.STRONG.GPU desc[UR4][R8.64+0x6000], R40 ;  /* 0x00600028080079a6 */ /* 0x0001e8000c10f784 */
[----:B------:R0:W-:Y:S04]  /*7c60*/  REDG.E.ADD.F32x4.FTZ.RN.STRONG.GPU desc[UR4][R8.64+0x6800], R44 ;  /* 0x0068002c080079a6 */ /* 0x0001e8000c10f784 */
[----:B------:R-:W-:Y:S01]  /*7c70*/  HGMMA.64x16x16.F32.BF16 R112, gdesc[UR52].tnspA.tnspB, R112 ;  /* 0x60200000347079f0 */ /* 0x000fe20008701870 */
[----:B------:R-:W-:Y:S01]  /*7c80*/  R2UR UR54, R218 ;  /* 0x00000000da3672ca */ /* 0x000fe200000e0000 */
[----:B------:R0:W-:Y:S01]  /*7c90*/  REDG.E.ADD.F32x4.FTZ.RN.STRONG.GPU desc[UR4][R8.64+0x7000], R48 ;  /* 0x00700030080079a6 */ /* 0x0001e2000c10f784 */
[----:B------:R-:W-:-:S03]  /*7ca0*/  R2UR UR55, R219 ;  /* 0x00000000db3772ca */ /* 0x000fc600000e0000 */
[----:B------:R0:W-:Y:S01]  /*7cb0*/  REDG.E.ADD.F32x4.FTZ.RN.STRONG.GPU desc[UR4][R8.64+0x7800], R52 ;  /* 0x00780034080079a6 */ /* 0x0001e2000c10f784 */
[----:B------:R-:W-:Y:S01]  /*7cc0*/  R2UR UR4, R237 ;  /* 0x00000000ed0472ca */ /* 0x000fe200000e0000 */
[----:B------:R-:W-:Y:S02]  /*7cd0*/  UMOV UR5, 0x40000040 ;  /* 0x4000004000057882 */ /* 0x000fe40000000000 */
[----:B------:R-:W-:Y:S01]  /*7ce0*/  UMOV UR21, UR5 ;  /* 0x0000000500157c82 */ /* 0x000fe20008000000 */
[----:B------:R-:W-:Y:S01]  /*7cf0*/  UMOV UR17, UR5 ;  /* 0x0000000500117c82 */ /* 0x000fe20008000000 */
[----:B------:R-:W-:-:S04]  /*7d00*/  UMOV UR13, UR5 ;  /* 0x00000005000d7c82 */ /* 0x000fc80008000000 */
[----:B------:R-:W-:Y:S01]  /*7d10*/  HGMMA.64x16x16.F32.BF16 R120, gdesc[UR52].tnspA.tnspB, R120 ;  /* 0x60200000347879f0 */ /* 0x000fe20008701878 */
[----:B------:R-:W-:Y:S02]  /*7d20*/  R2UR UR54, R220 ;  /* 0x00000000dc3672ca */ /* 0x000fe400000e0000 */
[----:B------:R-:W-:Y:S01]  /*7d30*/  R2UR UR55, R221 ;  /* 0x00000000dd3772ca */ /* 0x000fe200000e0000 */
[----:B------:R-:W-:Y:S01]  /*7d40*/  UMOV UR20, UR4 ;  /* 0x0000000400147c82 */ /* 0x000fe20008000000 */
[----:B------:R-:W-:Y:S01]  /*7d50*/  UMOV UR16, UR4 ;  /* 0x0000000400107c82 */ /* 0x000fe20008000000 */
[----:B------:R-:W-:-:S10]  /*7d60*/  UMOV UR12, UR4 ;  /* 0x00000004000c7c82 */ /* 0x000fd40008000000 */
        /* <DEDUP_REMOVED lines=29> */
[----:B0-----:R-:W-:Y:S05]  /*7f40*/  @!P0 BRA `(.L_x_133) ;  /* 0x0000000000048947 */ /* 0x001fea0003800000 */
[----:B------:R-:W-:Y:S01]  /*7f50*/  BPT.TRAP 0x1 ;  /* 0x000000040000795c */ /* 0x000fe20000300000 */
.L_x_133:
        /* <DEDUP_REMOVED lines=12> */
[----:B------:R-:W-:Y:S01]  /*8020*/  ULDC UR4, c[0x0][0x740] ;  /* 0x0001d00000047ab9 */ /* 0x000fe20000000800 */
[----:B------:R-:W-:Y:S01]  /*8030*/  PLOP3.LUT P0, PT, PT, PT, PT, 0x8, 0x0 ;  /* 0x000000000000781c */ /* 0x000fe20003f0e170 */
        /* <DEDUP_REMOVED lines=79> */
[----:B------:R-:W-:-:S07]  /*8530*/  FMUL.FTZ R135, R135, UR4 ;  /* 0x0000000487877c20 */ /* 0x000fce0008410000 */
.L_x_121:
[----:B------:R-:W-:Y:S05]  /*8540*/  @P0 BRA `(.L_x_135) ;  /* 0x0000002400900947 */ /* 0x000fea0003800000 */
[----:B0-----:R-:W0:Y:S01]  /*8550*/  S2R R2, SR_TID.X ;  /* 0x0000000000027919 */ /* 0x001e220000002100 */
[----:B------:R-:W1:Y:S01]  /*8560*/  S2UR UR5, SR_CgaCtaId ;  /* 0x00000000000579c3 */ /* 0x000e620000008800 */
[----:B------:R-:W-:Y:S01]  /*8570*/  UMOV UR4, 0x400 ;  /* 0x0000040000047882 */ /* 0x000fe20000000000 */
[----:B------:R-:W-:-:S06]  /*8580*/  F2FP.BF16.F32.PACK_AB R136, R137, R136 ;  /* 0x000000888988723e */ /* 0x000fcc00000010ff */
[----:B------:R-:W-:Y:S01]  /*8590*/  BAR.SYNC.DEFER_BLOCKING 0x1, 0x100 ;  /* 0x0044000000007b1d */ /* 0x000fe20000010000 */
[----:B------:R-:W-:Y:S02]  /*85a0*/  F2FP.BF16.F32.PACK_AB R137, R139, R138 ;  /* 0x0000008a8b89723e */ /* 0x000fe400000010ff */
[----:B------:R-:W-:Y:S02]  /*85b0*/  F2FP.BF16.F32.PACK_AB R144, R145, R144 ;  /* 0x000000909190723e */ /* 0x000fe400000010ff */
[----:B------:R-:W-:Y:S01]  /*85c0*/  F2FP.BF16.F32.PACK_AB R138, R141, R140 ;  /* 0x0000008c8d8a723e */ /* 0x000fe200000010ff */
[----:B------:R-:W-:Y:S01]  /*85d0*/  ULDC.64 UR8, c[0x0][0x208] ;  /* 0x0000820000087ab9 */ /* 0x000fe20000000a00 */
[----:B------:R-:W-:Y:S02]  /*85e0*/  F2FP.BF16.F32.PACK_AB R139, R143, R142 ;  /* 0x0000008e8f8b723e */ /* 0x000fe400000010ff */
[----:B------:R-:W-:Y:S02]  /*85f0*/  F2FP.BF16.F32.PACK_AB R152, R153, R152 ;  /* 0x000000989998723e */ /* 0x000fe400000010ff */
[----:B------:R-:W-:-:S02]  /*8600*/  F2FP.BF16.F32.PACK_AB R160, R161, R160 ;  /* 0x000000a0a1a0723e */ /* 0x000fc400000010ff */
[----:B------:R-:W-:Y:S02]  /*8610*/  F2FP.BF16.F32.PACK_AB R168, R169, R168 ;  /* 0x000000a8a9a8723e */ /* 0x000fe400000010ff */
[----:B------:R-:W-:Y:S02]  /*8620*/  F2FP.BF16.F32.PACK_AB R176, R177, R176 ;  /* 0x000000b0b1b0723e */ /* 0x000fe400000010ff */
[----:B------:R-:W-:Y:S02]  /*8630*/  F2FP.BF16.F32.PACK_AB R184, R185, R184 ;  /* 0x000000b8b9b8723e */ /* 0x000fe400000010ff */
[----:B------:R-:W-:Y:S02]  /*8640*/  F2FP.BF16.F32.PACK_AB R192, R193, R192 ;  /* 0x000000c0c1c0723e */ /* 0x000fe400000010ff */
[----:B------:R-:W-:Y:S01]  /*8650*/  F2FP.BF16.F32.PACK_AB R200, R201, R200 ;  /* 0x000000c8c9c8723e */ /* 0x000fe200000010ff */
[----:B-1----:R-:W-:Y:S01]  /*8660*/  ULEA UR4, UR5, UR4, 0x18 ;  /* 0x0000000405047291 */ /* 0x002fe2000f8ec03f */
[----:B------:R-:W-:-:S02]  /*8670*/  F2FP.BF16.F32.PACK_AB R145, R147, R146 ;  /* 0x000000929391723e */ /* 0x000fc400000010ff */
[----:B------:R-:W-:Y:S02]  /*8680*/  F2FP.BF16.F32.PACK_AB R208, R209, R208 ;  /* 0x000000d0d1d0723e */ /* 0x000fe400000010ff */
[----:B------:R-:W-:Y:S01]  /*8690*/  F2FP.BF16.F32.PACK_AB R56, R57, R56 ;  /* 0x000000383938723e */ /* 0x000fe200000010ff */
[----:B0-----:R-:W-:Y:S01]  /*86a0*/  VIADD R2, R2, 0xffffff80 ;  /* 0xffffff8002027836 */ /* 0x001fe20000000000 */
[----:B------:R-:W-:Y:S02]  /*86b0*/  F2FP.BF16.F32.PACK_AB R146, R149, R148 ;  /* 0x000000949592723e */ /* 0x000fe400000010ff */
[----:B------:R-:W-:Y:S01]  /*86c0*/  F2FP.BF16.F32.PACK_AB R96, R97, R96 ;  /* 0x000000606160723e */ /* 0x000fe200000010ff */
[----:B------:R-:W-:Y:S01]  /*86d0*/  IMAD.SHL.U32 R3, R2, 0x40, RZ ;  /* 0x0000004002037824 */ /* 0x000fe200078e00ff */
[----:B------:R-:W-:Y:S02]  /*86e0*/  SHF.R.S32.HI R9, RZ, 0x1f, R2 ;  /* 0x0000001fff097819 */ /* 0x000fe40000011402 */
[----:B------:R-:W-:-:S02]  /*86f0*/  F2FP.BF16.F32.PACK_AB R64, R65, R64 ;  /* 0x000000404140723e */ /* 0x000fc400000010ff */
[----:B------:R-:W-:Y:S02]  /*8700*/  F2FP.BF16.F32.PACK_AB R104, R105, R104 ;  /* 0x000000686968723e */ /* 0x000fe400000010ff */
[----:B------:R-:W-:Y:S02]  /*8710*/  F2FP.BF16.F32.PACK_AB R72, R73, R72 ;  /* 0x000000484948723e */ /* 0x000fe400000010ff */
[----:B------:R-:W-:Y:S02]  /*8720*/  F2FP.BF16.F32.PACK_AB R112, R113, R112 ;  /* 0x000000707170723e */ /* 0x000fe400000010ff */
[----:B------:R-:W-:Y:S02]  /*8730*/  F2FP.BF16.F32.PACK_AB R80, R81, R80 ;  /* 0x000000505150723e */ /* 0x000fe400000010ff */
[----:B------:R-:W-:Y:S02]  /*8740*/  F2FP.BF16.F32.PACK_AB R120, R121, R120 ;  /* 0x000000787978723e */ /* 0x000fe400000010ff */
[----:B------:R-:W-:-:S02]  /*8750*/  F2FP.BF16.F32.PACK_AB R88, R89, R88 ;  /* 0x000000585958723e */ /* 0x000fc400000010ff */
[----:B------:R-:W-:Y:S01]  /*8760*/  F2FP.BF16.F32.PACK_AB R128, R129, R128 ;  /* 0x000000808180723e */ /* 0x000fe200000010ff */
[----:B------:R-:W0:Y:S01]  /*8770*/  S2R R39, SR_CTAID.X ;  /* 0x0000000000277919 */ /* 0x000e220000002500 */
[CC--:B------:R-:W-:Y:S01]  /*8780*/  LEA.HI R11, R9.reuse, R2.reuse, RZ, 0x5 ;  /* 0x00000002090b7211 */ /* 0x0c0fe200078f28ff */
[----:B------:R-:W1:Y:S01]  /*8790*/  LDC.64 R36, c[0x0][0x850] ;  /* 0x00021400ff247b82 */ /* 0x000e620000000a00 */
[----:B------:R-:W-:Y:S02]  /*87a0*/  LEA.HI R8, R9, R2, RZ, 0x4 ;  /* 0x0000000209087211 */ /* 0x000fe400078f20ff */
[----:B------:R-:W-:Y:S02]  /*87b0*/  SHF.R.S32.HI R0, RZ, 0x5, R11 ;  /* 0x00000005ff007819 */ /* 0x000fe4000001140b */
[----:B------:R-:W-:Y:S02]  /*87c0*/  SHF.R.S32.HI R7, RZ, 0x4, R8 ;  /* 0x00000004ff077819 */ /* 0x000fe40000011408 */
[----:B------:R-:W-:Y:S01]  /*87d0*/  LOP3.LUT R3, R3, 0x1c0, RZ, 0xc0, !PT ;  /* 0x000001c003037812 */ /* 0x000fe200078ec0ff */
[----:B------:R-:W-:Y:S01]  /*87e0*/  IMAD.SHL.U32 R6, R0, 0x10, RZ ;  /* 0x0000001000067824 */ /* 0x000fe200078e00ff */
[----:B------:R-:W-:-:S02]  /*87f0*/  LEA.HI R8, R8, R7, RZ, 0x1 ;  /* 0x0000000708087211 */ /* 0x000fc400078f08ff */
[-C--:B------:R-:W-:Y:S02]  /*8800*/  LEA.HI R4, R9, R2.reuse, RZ, 0x3 ;  /* 0x0000000209047211 */ /* 0x080fe400078f18ff */
[----:B------:R-:W-:Y:S02]  /*8810*/  LOP3.LUT R5, R3, 0x30, R6, 0xf8, !PT ;  /* 0x0000003003057812 */ /* 0x000fe400078ef806 */
[----:B------:R-:W-:Y:S02]  /*8820*/  LOP3.LUT R8, R8, 0x7ffffe, RZ, 0xc0, !PT ;  /* 0x007ffffe08087812 */ /* 0x000fe400078ec0ff */
[----:B------:R-:W-:Y:S02]  /*8830*/  LEA.HI R9, R9, R2, RZ, 0x7 ;  /* 0x0000000209097211 */ /* 0x000fe400078f38ff */
[----:B------:R-:W-:Y:S01]  /*8840*/  LOP3.LUT R4, R5, 0x8, R4, 0xf8, !PT ;  /* 0x0000000805047812 */ /* 0x000fe200078ef804 */
[----:B------:R-:W-:Y:S01]  /*8850*/  IMAD.IADD R8, R7, 0x1, -R8 ;  /* 0x0000000107087824 */ /* 0x000fe200078e0a08 */
[----:B------:R-:W-:Y:S01]  /*8860*/  SHF.R.U32.HI R3, RZ, 0x3, R3 ;  /* 0x00000003ff037819 */ /* 0x000fe20000011603 */
[----:B------:R-:W2:Y:S01]  /*8870*/  LDC.64 R6, c[0x0][0x870] ;  /* 0x00021c00ff067b82 */ /* 0x000ea20000000a00 */
[----:B------:R-:W-:-:S02]  /*8880*/  SHF.R.S32.HI R9, RZ, 0x7, R9 ;  /* 0x00000007ff097819 */ /* 0x000fc40000011409 */
[----:B------:R-:W-:Y:S02]  /*8890*/  LOP3.LUT R3, R4, R3, RZ, 0x3c, !PT ;  /* 0x0000000304037212 */ /* 0x000fe400078e3cff */
[----:B------:R-:W-:Y:S01]  /*88a0*/  F2FP.BF16.F32.PACK_AB R147, R151, R150 ;  /* 0x000000969793723e */ /* 0x000fe200000010ff */
[----:B------:R-:W-:Y:S01]  /*88b0*/  IMAD R8, R9, 0xa, R8 ;  /* 0x0000000a09087824 */ /* 0x000fe200078e0208 */
[----:B------:R-:W-:Y:S01]  /*88c0*/  F2FP.BF16.F32.PACK_AB R153, R155, R154 ;  /* 0x0000009a9b99723e */ /* 0x000fe200000010ff */
[----:B------:R-:W3:Y:S01]  /*88d0*/  LDC.64 R4, c[0x0][0x870] ;  /* 0x00021c00ff047b82 */ /* 0x000ee20000000a00 */
[----:B------:R-:W-:Y:S01]  /*88e0*/  F2FP.BF16.F32.PACK_AB R154, R157, R156 ;  /* 0x0000009c9d9a723e */ /* 0x000fe200000010ff */
[----:B------:R-:W-:Y:S01]  /*88f0*/  IMAD.U32 R3, R8, 0x200, R3 ;  /* 0x0000020008037824 */ /* 0x000fe200078e0003 */
[----:B------:R-:W-:Y:S02]  /*8900*/  F2FP.BF16.F32.PACK_AB R155, R159, R158 ;  /* 0x0000009e9f9b723e */ /* 0x000fe400000010ff */
[----:B------:R-:W-:-:S02]  /*8910*/  F2FP.BF16.F32.PACK_AB R161, R163, R162 ;  /* 0x000000a2a3a1723e */ /* 0x000fc400000010ff */
        /* <DEDUP_REMOVED lines=26> */
[----:B------:R-:W-:Y:S02]  /*8ac0*/  F2FP.BF16.F32.PACK_AB R209, R211, R210 ;  /* 0x000000d2d3d1723e */ /* 0x000fe400000010ff */
[----:B------:R-:W-:Y:S01]  /*8ad0*/  F2FP.BF16.F32.PACK_AB R210, R213, R212 ;  /* 0x000000d4d5d2723e */ /* 0x000fe200000010ff */
[----:B------:R-:W-:Y:S01]  /*8ae0*/  STSM.16.MT88.4 [R3+0xc000], R200 ;  /* 0x00c000c803007844 */ /* 0x000fe20000004200 */
[----:B------:R-:W-:Y:S02]  /*8af0*/  F2FP.BF16.F32.PACK_AB R211, R215, R214 ;  /* 0x000000d6d7d3723e */ /* 0x000fe400000010ff */
[----:B------:R-:W-:Y:S02]  /*8b00*/  F2FP.BF16.F32.PACK_AB R57, R59, R58 ;  /* 0x0000003a3b39723e */ /* 0x000fe400000010ff */
[----:B------:R-:W-:Y:S01]  /*8b10*/  F2FP.BF16.F32.PACK_AB R58, R61, R60 ;  /* 0x0000003c3d3a723e */ /* 0x000fe200000010ff */
[----:B------:R-:W-:Y:S01]  /*8b20*/  STSM.16.MT88.4 [R3+0x11000], R208 ;  /* 0x011000d003007844 */ /* 0x000fe20000004200 */
[----:B------:R-:W-:-:S02]  /*8b30*/  F2FP.BF16.F32.PACK_AB R59, R63, R62 ;  /* 0x0000003e3f3b723e */ /* 0x000fc400000010ff */
[----:B------:R-:W-:Y:S02]  /*8b40*/  F2FP.BF16.F32.PACK_AB R97, R99, R98 ;  /* 0x000000626361723e */ /* 0x000fe400000010ff */
[----:B------:R-:W-:Y:S01]  /*8b50*/  F2FP.BF16.F32.PACK_AB R98, R101, R100 ;  /* 0x000000646562723e */ /* 0x000fe200000010ff */
[----:B------:R-:W-:Y:S01]  /*8b60*/  STSM.16.MT88.4 [R3], R56 ;  /* 0x0000003803007844 */ /* 0x000fe20000004200 */
[----:B------:R-:W-:Y:S02]  /*8b70*/  F2FP.BF16.F32.PACK_AB R99, R103, R102 ;  /* 0x000000666763723e */ /* 0x000fe400000010ff */
        /* <DEDUP_REMOVED lines=32> */
[----:B--2---:R-:W-:-:S03]  /*8d80*/  ISETP.NE.U32.AND P0, PT, R6, RZ, PT ;  /* 0x000000ff0600720c */ /* 0x004fc60003f05070 */
[----:B------:R2:W-:Y:S01]  /*8d90*/  STSM.16.MT88.4 [R3+0x7000], R128 ;  /* 0x0070008003007844 */ /* 0x0005e20000004200 */
[----:B------:R-:W-:Y:S01]  /*8da0*/  BAR.SYNC.DEFER_BLOCKING 0x1, 0x100 ;  /* 0x0044000000007b1d */ /* 0x000fe20000010000 */
[----:B------:R-:W-:Y:S01]  /*8db0*/  ISETP.NE.AND.EX P0, PT, R7, RZ, PT, P0 ;  /* 0x000000ff0700720c */ /* 0x000fe20003f05300 */
[----:B---3--:R-:W-:-:S06]  /*8dc0*/  IMAD.WIDE R6, R233, 0x4, R4 ;  /* 0x00000004e9067825 */ /* 0x008fcc00078e0204 */
[----:B------:R-:W3:Y:S06]  /*8dd0*/  LDC.64 R4, c[0x0][0x878] ;  /* 0x00021e00ff047b82 */ /* 0x000eec0000000a00 */
[----:B------:R-:W4:Y:S01]  /*8de0*/  @P0 LDG.E R9, desc[UR8][R6.64] ;  /* 0x0000000806090981 */ /* 0x000f22000c1e1900 */
[----:B------:R-:W-:Y:S01]  /*8df0*/  LOP3.LUT R11, R11, 0xffffffe0, RZ, 0xc0, !PT ;  /* 0xffffffe00b0b7812 */ /* 0x000fe200078ec0ff */
[----:B------:R-:W-:Y:S01]  /*8e00*/  ULDC UR5, c[0x0][0x808] ;  /* 0x0002020000057ab9 */ /* 0x000fe20000000800 */
[----:B------:R-:W0:Y:S01]  /*8e10*/  S2UR UR7, SR_CTAID.Y ;  /* 0x00000000000779c3 */ /* 0x000e220000002600 */
[----:B------:R-:W-:Y:S01]  /*8e20*/  IMAD.U32 R8, RZ, RZ, UR5 ;  /* 0x00000005ff087e24 */ /* 0x000fe2000f8e00ff */
[----:B---3--:R-:W-:Y:S01]  /*8e30*/  ISETP.NE.U32.AND P1, PT, R4, RZ, PT ;  /* 0x000000ff0400720c */ /* 0x008fe20003f25070 */
[----:B------:R-:W-:-:S02]  /*8e40*/  IMAD.IADD R11, R2, 0x1, -R11 ;  /* 0x00000001020b7824 */ /* 0x000fc400078e0a0b */
[----:B------:R-:W-:Y:S01]  /*8e50*/  IMAD.SHL.U32 R2, R0, 0x40, RZ ;  /* 0x0000004000027824 */ /* 0x000fe200078e00ff */
[----:B------:R-:W-:Y:S01]  /*8e60*/  ISETP.NE.AND.EX P1, PT, R5, RZ, PT, P1 ;  /* 0x000000ff0500720c */ /* 0x000fe20003f25310 */
[----:B------:R-:W-:Y:S01]  /*8e70*/  IMAD.SHL.U32 R28, R11, 0x8, RZ ;  /* 0x000000080b1c7824 */ /* 0x000fe200078e00ff */
[----:B------:R-:W-:Y:S02]  /*8e80*/  SHF.R.S32.HI R10, RZ, 0x1f, R11 ;  /* 0x0000001fff0a7819 */ /* 0x000fe4000001140b */
[----:B--2---:R-:W-:Y:S02]  /*8e90*/  LOP3.LUT R3, R2, 0x1c0, RZ, 0xc0, !PT ;  /* 0x000001c002037812 */ /* 0x004fe400078ec0ff */
[----:B------:R-:W-:Y:S02]  /*8ea0*/  LEA.HI R10, R10, R11, RZ, 0x3 ;  /* 0x0000000b0a0a7211 */ /* 0x000fe400078f18ff */
[----:B------:R-:W-:Y:S02]  /*8eb0*/  LOP3.LUT R2, R3, 0x38, R28, 0xf8, !PT ;  /* 0x0000003803027812 */ /* 0x000fe400078ef81c */
[----:B------:R-:W-:-:S03]  /*8ec0*/  SHF.R.U32.HI R3, RZ, 0x3, R3 ;  /* 0x00000003ff037819 */ /* 0x000fc60000011603 */
[----:B------:R-:W2:Y:S01]  /*8ed0*/  @P1 LDC.64 R4, c[0x0][0x878] ;  /* 0x00021e00ff041b82 */ /* 0x000ea20000000a00 */
[----:B------:R-:W-:Y:S02]  /*8ee0*/  LOP3.LUT R3, R2, R3, RZ, 0x3c, !PT ;  /* 0x0000000302037212 */ /* 0x000fe400078e3cff */
[----:B------:R-:W-:-:S05]  /*8ef0*/  SHF.R.S32.HI R10, RZ, 0x3, R10 ;  /* 0x00000003ff0a7819 */ /* 0x000fca000001140a */
[----:B------:R-:W-:Y:S01]  /*8f00*/  IMAD R10, R10, 0x1400, R3 ;  /* 0x000014000a0a7824 */ /* 0x000fe200078e0203 */
[----:B------:R-:W-:Y:S01]  /*8f10*/  CS2R R2, SRZ ;  /* 0x0000000000027805 */ /* 0x000fe2000001ff00 */
[----:B--2---:R-:W-:-:S05]  /*8f20*/  @P1 IMAD.WIDE R4, R233, 0x4, R4 ;  /* 0x00000004e9041825 */ /* 0x004fca00078e0204 */
[----:B------:R2:W5:Y:S01]  /*8f30*/  @P1 LDG.E R8, desc[UR8][R4.64] ;  /* 0x0000000804081981 */ /* 0x000562000c1e1900 */
[----:B----4-:R-:W-:Y:S01]  /*8f40*/  @P0 SHF.R.S32.HI R12, RZ, 0x1f, R9 ;  /* 0x0000001fff0c0819 */ /* 0x010fe20000011409 */
[----:B012---:R-:W-:Y:S06]  /*8f50*/  @P1 BRA `(.L_x_136) ;  /* 0x0000000000141947 */ /* 0x007fec0003800000 */
[----:B------:R-:W-:Y:S05]  /*8f60*/  @!P0 BRA `(.L_x_136) ;  /* 0x0000000000108947 */ /* 0x000fea0003800000 */
[----:B------:R-:W-:Y:S02]  /*8f70*/  ULDC.64 UR8, c[0x0][0x208] ;  /* 0x0000820000087ab9 */ /* 0x000fe40000000a00 */
[----:B------:R-:W2:Y:S04]  /*8f80*/  LDG.E R5, desc[UR8][R6.64] ;  /* 0x0000000806057981 */ /* 0x000ea8000c1e1900 */
[----:B-----5:R-:W2:Y:S02]  /*8f90*/  LDG.E R8, desc[UR8][R6.64+0x4] ;  /* 0x0000040806087981 */ /* 0x020ea4000c1e1900 */
[----:B--2---:R-:W-:-:S07]  /*8fa0*/  IMAD.IADD R8, R8, 0x1, -R5 ;  /* 0x0000000108087824 */ /* 0x004fce00078e0a05 */
.L_x_136:
[----:B-----5:R-:W-:Y:S01]  /*8fb0*/  IMAD R8, R39, -0x50, R8 ;  /* 0xffffffb027087824 */ /* 0x020fe200078e0208 */
[----:B------:R-:W-:Y:S01]  /*8fc0*/  LEA R30, R10, UR4, 0x1 ;  /* 0x000000040a1e7c11 */ /* 0x000fe2000f8e08ff */
[----:B------:R-:W-:Y:S01]  /*8fd0*/  @P0 IMAD.MOV.U32 R2, RZ, RZ, R9 ;  /* 0x000000ffff020224 */ /* 0x000fe200078e0009 */
[----:B------:R-:W-:Y:S01]  /*8fe0*/  USHF.R.S32.HI UR8, URZ, 0x1f, UR7 ;  /* 0x0000001f3f087899 */ /* 0x000fe20008011407 */
[----:B------:R-:W-:Y:S01]  /*8ff0*/  @P0 IMAD.MOV.U32 R3, RZ, RZ, R12 ;  /* 0x000000ffff030224 */ /* 0x000fe200078e000c */
[----:B------:R-:W-:Y:S01]  /*9000*/  VIMNMX R52, R8, 0x50, PT ;  /* 0x0000005008347848 */ /* 0x000fe20003fe0100 */
[----:B------:R0:W1:Y:S01]  /*9010*/  LDS.128 R40, [R30+0xa400] ;  /* 0x00a400001e287984 */ /* 0x0000620000000c00 */
[C---:B------:R-:W-:Y:S01]  /*9020*/  VIADD R32, R0.reuse, 0x18 ;  /* 0x0000001800207836 */ /* 0x040fe20000000000 */
[C---:B------:R-:W-:Y:S01]  /*9030*/  IADD3 R2, P1, R0.reuse, R2, RZ ;  /* 0x0000000200027210 */ /* 0x040fe20007f3e0ff */
[C---:B------:R-:W-:Y:S01]  /*9040*/  VIADD R29, R0.reuse, 0x8 ;  /* 0x00000008001d7836 */ /* 0x040fe20000000000 */
[----:B------:R0:W2:Y:S01]  /*9050*/  LDS.128 R4, [R30+0x1000] ;  /* 0x001000001e047984 */ /* 0x0000a20000000c00 */
[----:B------:R-:W-:Y:S01]  /*9060*/  VIADD R31, R0, 0x10 ;  /* 0x00000010001f7836 */ /* 0x000fe20000000000 */
[-C--:B------:R-:W-:Y:S01]  /*9070*/  ISETP.GE.AND P2, PT, R32, R52.reuse, PT ;  /* 0x000000342000720c */ /* 0x080fe20003f46270 */
[----:B------:R-:W-:Y:S01]  /*9080*/  IMAD R34, R36, UR8, RZ ;  /* 0x0000000824227c24 */ /* 0x000fe2000f8e02ff */
[----:B------:R0:W3:Y:S01]  /*9090*/  LDS.128 R8, [R30+0x1400] ;  /* 0x001400001e087984 */ /* 0x0000e20000000c00 */
[----:B------:R-:W4:Y:S01]  /*90a0*/  LDC.64 R32, c[0x0][0x820] ;  /* 0x00020800ff207b82 */ /* 0x000f220000000a00 */
[CC--:B------:R-:W-:Y:S01]  /*90b0*/  ISETP.GE.AND P4, PT, R0.reuse, R52.reuse, PT ;  /* 0x000000340000720c */ /* 0x0c0fe20003f86270 */
[----:B------:R-:W-:Y:S01]  /*90c0*/  ULDC UR6, c[0x0][0x83c] ;  /* 0x00020f0000067ab9 */ /* 0x000fe20000000800 */
[----:B------:R0:W0:Y:S01]  /*90d0*/  LDS.128 R12, [R30+0x1800] ;  /* 0x001800001e0c7984 */ /* 0x0000220000000c00 */
[-C--:B------:R-:W-:Y:S01]  /*90e0*/  ISETP.GE.AND P6, PT, R29, R52.reuse, PT ;  /* 0x000000341d00720c */ /* 0x080fe20003fc6270 */
[----:B------:R-:W-:Y:S01]  /*90f0*/  IMAD R37, R37, UR7, R34 ;  /* 0x0000000725257c24 */ /* 0x000fe2000f8e0222 */
[--C-:B------:R-:W-:Y:S01]  /*9100*/  SHF.R.S32.HI R29, RZ, 0x1f, R28.reuse ;  /* 0x0000001fff1d7819 */ /* 0x100fe2000001141c */
[----:B------:R0:W0:Y:S01]  /*9110*/  LDS.128 R16, [R30+0x1c00] ;  /* 0x001c00001e107984 */ /* 0x0000220000000c00 */
[----:B------:R-:W-:Y:S01]  /*9120*/  SHF.R.S32.HI R50, RZ, 0x1f, R233 ;  /* 0x0000001fff327819 */ /* 0x000fe200000114e9 */
[----:B------:R-:W-:Y:S01]  /*9130*/  ULDC.64 UR4, c[0x0][0x858] ;  /* 0x0002160000047ab9 */ /* 0x000fe20000000a00 */
[C---:B------:R-:W-:Y:S01]  /*9140*/  LEA.HI.X.SX32 R3, R0.reuse, R3, 0x1, P1 ;  /* 0x0000000300037211 */ /* 0x040fe200008f0eff */
[----:B------:R0:W0:Y:S01]  /*9150*/  LDS.128 R20, [R30+0x2000] ;  /* 0x002000001e147984 */ /* 0x0000220000000c00 */
[-C--:B------:R-:W-:Y:S01]  /*9160*/  ISETP.GE.AND P3, PT, R31, R52.reuse, PT ;  /* 0x000000341f00720c */ /* 0x080fe20003f66270 */
[----:B------:R-:W-:Y:S01]  /*9170*/  VIADD R31, R0, 0x20 ;  /* 0x00000020001f7836 */ /* 0x000fe20000000000 */
[----:B------:R-:W-:Y:S01]  /*9180*/  ISETP.GE.OR P1, PT, R28, UR6, P4 ;  /* 0x000000061c007c0c */ /* 0x000fe2000a726670 */
[----:B------:R0:W0:Y:S01]  /*9190*/  LDS.128 R24, [R30+0x2400] ;  /* 0x002400001e187984 */ /* 0x0000220000000c00 */
[----:B------:R-:W-:Y:S01]  /*91a0*/  SEL R50, R50, RZ, !P0 ;  /* 0x000000ff32327207 */ /* 0x000fe20004000000 */
[----:B------:R-:W-:Y:S01]  /*91b0*/  IMAD.WIDE.U32 R34, R36, UR7, R28 ;  /* 0x0000000724227c25 */ /* 0x000fe2000f8e001c */
[----:B------:R-:W-:Y:S01]  /*91c0*/  ISETP.GE.AND P5, PT, R31, R52, PT ;  /* 0x000000341f00720c */ /* 0x000fe20003fa6270 */
[----:B------:R-:W-:Y:S01]  /*91d0*/  BSSY B1, `(.L_x_137) ;  /* 0x0000019000017945 */ /* 0x000fe20003800000 */
[----:B------:R-:W-:Y:S01]  /*91e0*/  SEL R233, R233, RZ, !P0 ;  /* 0x000000ffe9e97207 */ /* 0x000fe20004000000 */
[----:B------:R-:W-:Y:S01]  /*91f0*/  IMAD.IADD R35, R35, 0x1, R37 ;  /* 0x0000000123237824 */ /* 0x000fe200078e0225 */
[----:B------:R-:W-:Y:S01]  /*9200*/  P2R R51, PR, RZ, 0x40 ;  /* 0x00000040ff337803 */ /* 0x000fe20000000000 */
[----:B------:R-:W-:Y:S01]  /*9210*/  IMAD R31, R50, UR4, RZ ;  /* 0x00000004321f7c24 */ /* 0x000fe2000f8e02ff */
[----:B------:R-:W-:Y:S01]  /*9220*/  P2R R53, PR, RZ, 0x8 ;  /* 0x00000008ff357803 */ /* 0x000fe20000000000 */
[----:B------:R-:W-:Y:S01]  /*9230*/  IMAD.WIDE.U32 R34, R233, UR4, R34 ;  /* 0x00000004e9227c25 */ /* 0x000fe2000f8e0022 */
[----:B------:R-:W-:-:S02]  /*9240*/  P2R R54, PR, RZ, 0x4 ;  /* 0x00000004ff367803 */ /* 0x000fc40000000000 */
[----:B------:R-:W-:Y:S01]  /*9250*/  ISETP.GE.OR P0, PT, R28, UR6, P6 ;  /* 0x000000061c007c0c */ /* 0x000fe2000b706670 */
[----:B------:R-:W-:Y:S02]  /*9260*/  IMAD R31, R233, UR5, R31 ;  /* 0x00000005e91f7c24 */ /* 0x000fe4000f8e021f */
[----:B------:R-:W-:-:S04]  /*9270*/  IMAD.WIDE R2, R39, 0x50, R2 ;  /* 0x0000005027027825 */ /* 0x000fc800078e0202 */
[----:B------:R-:W-:Y:S01]  /*9280*/  IMAD.IADD R37, R35, 0x1, R31 ;  /* 0x0000000123257824 */ /* 0x000fe200078e021f */
[----:B-12---:R-:W-:Y:S06]  /*9290*/  @P1 BRA `(.L_x_138) ;  /* 0x0000000000301947 */ /* 0x006fec0003800000 */
[----:B------:R-:W1:Y:S01]  /*92a0*/  LDS.128 R44, [R30+0xa000] ;  /* 0x00a000001e2c7984 */ /* 0x000e620000000c00 */
[----:B------:R-:W-:Y:S01]  /*92b0*/  ULDC.64 UR4, c[0x0][0x848] ;  /* 0x0002120000047ab9 */ /* 0x000fe20000000a00 */
[----:B------:R-:W-:Y:S01]  /*92c0*/  IMAD.MOV.U32 R36, RZ, RZ, R34 ;  /* 0x000000ffff247224 */ /* 0x000fe200078e0022 */
[----:B------:R-:W-:Y:S01]  /*92d0*/  ULDC.64 UR10, c[0x0][0x208] ;  /* 0x00008200000a7ab9 */ /* 0x000fe20000000a00 */
[----:B------:R-:W-:Y:S02]  /*92e0*/  IMAD R31, R3, UR4, RZ ;  /* 0x00000004031f7c24 */ /* 0x000fe4000f8e02ff */
[----:B------:R-:W-:-:S04]  /*92f0*/  IMAD.WIDE.U32 R38, R2, UR4, R36 ;  /* 0x0000000402267c25 */ /* 0x000fc8000f8e0024 */
[----:B------:R-:W-:Y:S01]  /*9300*/  IMAD R31, R2, UR5, R31 ;  /* 0x00000005021f7c24 */ /* 0x000fe2000f8e021f */
[----:B------:R-:W-:Y:S02]  /*9310*/  ULDC.64 UR4, c[0x0][0x830] ;  /* 0x00020c0000047ab9 */ /* 0x000fe40000000a00 */
[----:B------:R-:W-:Y:S01]  /*9320*/  LEA R48, P1, R38, UR4, 0x1 ;  /* 0x0000000426307c11 */ /* 0x000fe2000f8208ff */
[----:B------:R-:W-:-:S05]  /*9330*/  IMAD.IADD R31, R39, 0x1, R31 ;  /* 0x00000001271f7824 */ /* 0x000fca00078e021f */
[----:B------:R-:W-:-:S05]  /*9340*/  LEA.HI.X R49, R38, UR5, R31, 0x1, P1 ;  /* 0x0000000526317c11 */ /* 0x000fca00088f0c1f */
[----:B-1----:R1:W-:Y:S02]  /*9350*/  STG.E.128 desc[UR10][R48.64], R44 ;  /* 0x0000002c30007986 */ /* 0x0023e4000c101d0a */
.L_x_138:
[----:B------:R-:W-:Y:S05]  /*9360*/  BSYNC B1 ;  /* 0x0000000000017941 */ /* 0x000fea0003800000 */
.L_x_137:
[----:B------:R-:W-:Y:S04]  /*9370*/  BSSY B1, `(.L_x_139) ;  /* 0x0000010000017945 */ /* 0x000fe80003800000 */
[----:B------:R-:W-:Y:S05]  /*9380*/  @P0 BRA `(.L_x_140) ;  /* 0x0000000000380947 */ /* 0x000fea0003800000 */
[----:B------:R-:W-:Y:S01]  /*9390*/  IADD3 R31, P0, R2, 0x8, RZ ;  /* 0x00000008021f7810 */ /* 0x000fe20007f1e0ff */
[----:B------:R-:W-:Y:S01]  /*93a0*/  ULDC.64 UR4, c[0x0][0x848] ;  /* 0x0002120000047ab9 */ /* 0x000fe20000000a00 */
[----:B------:R-:W-:Y:S01]  /*93b0*/  IMAD.MOV.U32 R39, RZ, RZ, R37 ;  /* 0x000000ffff277224 */ /* 0x000fe200078e0025 */
[----:B------:R-:W-:Y:S02]  /*93c0*/  ULDC.64 UR10, c[0x0][0x208] ;  /* 0x00008200000a7ab9 */ /* 0x000fe40000000a00 */
[----:B------:R-:W-:-:S04]  /*93d0*/  IMAD.X R38, RZ, RZ, R3, P0 ;  /* 0x000000ffff267224 */ /* 0x000fc800000e0603 */
[----:B-1----:R-:W-:Y:S02]  /*93e0*/  IMAD R44, R38, UR4, RZ ;  /* 0x00000004262c7c24 */ /* 0x002fe4000f8e02ff */
[----:B------:R-:W-:-:S04]  /*93f0*/  IMAD.MOV.U32 R38, RZ, RZ, R34 ;  /* 0x000000ffff267224 */ /* 0x000fc800078e0022 */
[----:B------:R-:W-:-:S04]  /*9400*/  IMAD.WIDE.U32 R38, R31, UR4, R38 ;  /* 0x000000041f267c25 */ /* 0x000fc8000f8e0026 */
[----:B------:R-:W-:Y:S01]  /*9410*/  IMAD R31, R31, UR5, R44 ;  /* 0x000000051f1f7c24 */ /* 0x000fe2000f8e022c */
[----:B------:R-:W-:Y:S02]  /*9420*/  ULDC.64 UR4, c[0x0][0x830] ;  /* 0x00020c0000047ab9 */ /* 0x000fe40000000a00 */
[----:B------:R-:W-:Y:S01]  /*9430*/  LEA R44, P0, R38, UR4, 0x1 ;  /* 0x00000004262c7c11 */ /* 0x000fe2000f8008ff */
[----:B------:R-:W-:-:S05]  /*9440*/  IMAD.IADD R31, R39, 0x1, R31 ;  /* 0x00000001271f7824 */ /* 0x000fca00078e021f */
[----:B------:R-:W-:-:S05]  /*9450*/  LEA.HI.X R45, R38, UR5, R31, 0x1, P0 ;  /* 0x00000005262d7c11 */ /* 0x000fca00080f0c1f */
[----:B------:R2:W-:Y:S02]  /*9460*/  STG.E.128 desc[UR10][R44.64], R40 ;  /* 0x000000282c007986 */ /* 0x0005e4000c101d0a */
.L_x_140:
[----:B------:R-:W-:Y:S05]  /*9470*/  BSYNC B1 ;  /* 0x0000000000017941 */ /* 0x000fea0003800000 */
.L_x_139:
[----:B--2---:R2:W0:Y:S01]  /*9480*/  LDS.128 R40, [R30+0xa800] ;  /* 0x00a800001e287984 */ /* 0x0044220000000c00 */
[C---:B------:R-:W-:Y:S01]  /*9490*/  ISETP.GE.OR P1, PT, R28.reuse, UR6, P3 ;  /* 0x000000061c007c0c */ /* 0x040fe20009f26670 */
[----:B------:R-:W-:Y:S01]  /*94a0*/  BSSY B1, `(.L_x_141) ;  /* 0x0000011000017945 */ /* 0x000fe20003800000 */
[----:B------:R-:W-:-:S11]  /*94b0*/  ISETP.GE.OR P0, PT, R28, UR6, P2 ;  /* 0x000000061c007c0c */ /* 0x000fd60009706670 */
[----:B--2---:R-:W-:Y:S05]  /*94c0*/  @P1 BRA `(.L_x_142) ;  /* 0x0000000000381947 */ /* 0x004fea0003800000 */
        /* <DEDUP_REMOVED lines=13> */
[----:B0-----:R2:W-:Y:S02]  /*95a0*/  STG.E.128 desc[UR10][R44.64], R40 ;  /* 0x000000282c007986 */ /* 0x0015e4000c101d0a */
.L_x_142:
[----:B------:R-:W-:Y:S05]  /*95b0*/  BSYNC B1 ;  /* 0x0000000000017941 */ /* 0x000fea0003800000 */
.L_x_141:
[----:B0-2---:R0:W2:Y:S01]  /*95c0*/  LDS.128 R40, [R30+0xac00] ;  /* 0x00ac00001e287984 */ /* 0x0050a20000000c00 */
[----:B------:R-:W-:Y:S01]  /*95d0*/  BSSY B1, `(.L_x_143) ;  /* 0x0000011000017945 */ /* 0x000fe20003800000 */
[----:B------:R-:W-:-:S03]  /*95e0*/  VIADD R31, R0, 0x28 ;  /* 0x00000028001f7836 */ /* 0x000fc60000000000 */
[----:B------:R-:W-:Y:S05]  /*95f0*/  @P0 BRA `(.L_x_144) ;  /* 0x0000000000380947 */ /* 0x000fea0003800000 */
[----:B-1----:R-:W-:Y:S01]  /*9600*/  IADD3 R45, P0, R2, 0x18, RZ ;  /* 0x00000018022d7810 */ /* 0x002fe20007f1e0ff */
[----:B------:R-:W-:Y:S01]  /*9610*/  ULDC.64 UR4, c[0x0][0x848] ;  /* 0x0002120000047ab9 */ /* 0x000fe20000000a00 */
[----:B------:R-:W-:Y:S01]  /*9620*/  IMAD.MOV.U32 R39, RZ, RZ, R37 ;  /* 0x000000ffff277224 */ /* 0x000fe200078e0025 */
[----:B------:R-:W-:Y:S02]  /*9630*/  ULDC.64 UR10, c[0x0][0x208] ;  /* 0x00008200000a7ab9 */ /* 0x000fe40000000a00 */
[----:B------:R-:W-:-:S04]  /*9640*/  IMAD.X R38, RZ, RZ, R3, P0 ;  /* 0x000000ffff267224 */ /* 0x000fc800000e0603 */
[----:B------:R-:W-:Y:S02]  /*9650*/  IMAD R44, R38, UR4, RZ ;  /* 0x00000004262c7c24 */ /* 0x000fe4000f8e02ff */
[----:B------:R-:W-:-:S04]  /*9660*/  IMAD.MOV.U32 R38, RZ, RZ, R34 ;  /* 0x000000ffff267224 */ /* 0x000fc800078e0022 */
[----:B------:R-:W-:-:S04]  /*9670*/  IMAD.WIDE.U32 R38, R45, UR4, R38 ;  /* 0x000000042d267c25 */ /* 0x000fc8000f8e0026 */
[----:B------:R-:W-:Y:S01]  /*9680*/  IMAD R45, R45, UR5, R44 ;  /* 0x000000052d2d7c24 */ /* 0x000fe2000f8e022c */
[----:B------:R-:W-:Y:S02]  /*9690*/  ULDC.64 UR4, c[0x0][0x830] ;  /* 0x00020c0000047ab9 */ /* 0x000fe40000000a00 */
[----:B------:R-:W-:Y:S01]  /*96a0*/  LEA R44, P0, R38, UR4, 0x1 ;  /* 0x00000004262c7c11 */ /* 0x000fe2000f8008ff */
[----:B------:R-:W-:-:S05]  /*96b0*/  IMAD.IADD R39, R39, 0x1, R45 ;  /* 0x0000000127277824 */ /* 0x000fca00078e022d */
[----:B------:R-:W-:-:S05]  /*96c0*/  LEA.HI.X R45, R38, UR5, R39, 0x1, P0 ;  /* 0x00000005262d7c11 */ /* 0x000fca00080f0c27 */
[----:B--2---:R1:W-:Y:S02]  /*96d0*/  STG.E.128 desc[UR10][R44.64], R40 ;  /* 0x000000282c007986 */ /* 0x0043e4000c101d0a */
.L_x_144:
[----:B------:R-:W-:Y:S05]  /*96e0*/  BSYNC B1 ;  /* 0x0000000000017941 */ /* 0x000fea0003800000 */
.L_x_143:
[----:B-12---:R1:W2:Y:S01]  /*96f0*/  LDS.128 R40, [R30+0xb000] ;  /* 0x00b000001e287984 */ /* 0x0062a20000000c00 */
[----:B------:R-:W-:Y:S01]  /*9700*/  ISETP.GE.OR P0, PT, R28, UR6, P5 ;  /* 0x000000061c007c0c */ /* 0x000fe2000af06670 */
[----:B------:R-:W-:Y:S01]  /*9710*/  BSSY B1, `(.L_x_145) ;  /* 0x0000011000017945 */ /* 0x000fe20003800000 */
[----:B------:R-:W-:-:S11]  /*9720*/  ISETP.GE.AND P3, PT, R31, R52, PT ;  /* 0x000000341f00720c */ /* 0x000fd60003f66270 */
[----:B-1----:R-:W-:Y:S05]  /*9730*/  @P0 BRA `(.L_x_146) ;  /* 0x0000000000380947 */ /* 0x002fea0003800000 */
[----:B------:R-:W-:Y:S01]  /*9740*/  IADD3 R31, P0, R2, 0x20, RZ ;  /* 0x00000020021f7810 */ /* 0x000fe20007f1e0ff */
        /* <DEDUP_REMOVED lines=13> */
.L_x_146:
[----:B------:R-:W-:Y:S05]  /*9820*/  BSYNC B1 ;  /* 0x0000000000017941 */ /* 0x000fea0003800000 */
.L_x_145:
[----:B-12---:R1:W2:Y:S01]  /*9830*/  LDS.128 R40, [R30+0xb400] ;  /* 0x00b400001e287984 */ /* 0x0062a20000000c00 */
[----:B------:R-:W-:Y:S01]  /*9840*/  ISETP.GE.OR P0, PT, R28, UR6, P3 ;  /* 0x000000061c007c0c */ /* 0x000fe20009f06670 */
[----:B------:R-:W-:Y:S01]  /*9850*/  BSSY B1, `(.L_x_147) ;  /* 0x0000011000017945 */ /* 0x000fe20003800000 */
[----:B------:R-:W-:-:S11]  /*9860*/  VIADD R31, R0, 0x30 ;  /* 0x00000030001f7836 */ /* 0x000fd60000000000 */
        /* <DEDUP_REMOVED lines=15> */
.L_x_148:
[----:B------:R-:W-:Y:S05]  /*9960*/  BSYNC B1 ;  /* 0x0000000000017941 */ /* 0x000fea0003800000 */
.L_x_147:
[----:B-12---:R1:W2:Y:S01]  /*9970*/  LDS.128 R40, [R30+0xb800] ;  /* 0x00b800001e287984 */ /* 0x0062a20000000c00 */
[----:B------:R-:W-:Y:S01]  /*9980*/  ISETP.GE.AND P2, PT, R31, R52, PT ;  /* 0x000000341f00720c */ /* 0x000fe20003f46270 */
[----:B------:R-:W-:Y:S01]  /*9990*/  BSSY B1, `(.L_x_149) ;  /* 0x0000012000017945 */ /* 0x000fe20003800000 */
[----:B------:R-:W-:Y:S02]  /*99a0*/  VIADD R31, R0, 0x38 ;  /* 0x00000038001f7836 */ /* 0x000fe40000000000 */
[----:B------:R-:W-:-:S13]  /*99b0*/  ISETP.GE.OR P0, PT, R28, UR6, P2 ;  /* 0x000000061c007c0c */ /* 0x000fda0009706670 */
        /* <DEDUP_REMOVED lines=15> */
.L_x_150:
[----:B------:R-:W-:Y:S05]  /*9ab0*/  BSYNC B1 ;  /* 0x0000000000017941 */ /* 0x000fea0003800000 */
.L_x_149:
        /* <DEDUP_REMOVED lines=20> */
.L_x_152:
[----:B------:R-:W-:Y:S05]  /*9c00*/  BSYNC B1 ;  /* 0x0000000000017941 */ /* 0x000fea0003800000 */
.L_x_151:
[----:B-12---:R1:W2:Y:S01]  /*9c10*/  LDS.128 R40, [R30+0xc000] ;  /* 0x00c000001e287984 */ /* 0x0062a20000000c00 */
[----:B------:R-:W-:Y:S01]  /*9c20*/  ISETP.GE.AND P0, PT, R46, R52, PT ;  /* 0x000000342e00720c */ /* 0x000fe20003f06270 */
[----:B------:R-:W-:Y:S01]  /*9c30*/  BSSY B1, `(.L_x_153) ;  /* 0x0000012000017945 */ /* 0x000fe20003800000 */
[----:B----4-:R-:W-:Y:S02]  /*9c40*/  IMAD R48, R32, UR8, RZ ;  /* 0x0000000820307c24 */ /* 0x010fe4000f8e02ff */
        /* <DEDUP_REMOVED lines=16> */
.L_x_154:
[----:B------:R-:W-:Y:S05]  /*9d50*/  BSYNC B1 ;  /* 0x0000000000017941 */ /* 0x000fea0003800000 */
.L_x_153:
[----:B-12---:R1:W2:Y:S01]  /*9d60*/  LDS.128 R40, [R30+0xc400] ;  /* 0x00c400001e287984 */ /* 0x0062a20000000c00 */
[----:B------:R-:W-:Y:S01]  /*9d70*/  VIADD R0, R0, 0x48 ;  /* 0x0000004800007836 */ /* 0x000fe20000000000 */
[----:B------:R-:W-:Y:S01]  /*9d80*/  BSSY B1, `(.L_x_155) ;  /* 0x0000015000017945 */ /* 0x000fe20003800000 */
[----:B------:R-:W-:Y:S02]  /*9d90*/  IMAD R45, R33, UR7, R48 ;  /* 0x00000007212d7c24 */ /* 0x000fe4000f8e0230 */
[----:B------:R-:W-:Y:S01]  /*9da0*/  IMAD.WIDE.U32 R38, R32, UR7, R28 ;  /* 0x0000000720267c25 */ /* 0x000fe2000f8e001c */
[----:B------:R-:W-:-:S04]  /*9db0*/  ISETP.GE.AND P6, PT, R0, R52, PT ;  /* 0x000000340000720c */ /* 0x000fc80003fc6270 */
[----:B------:R-:W-:Y:S02]  /*9dc0*/  P2R R44, PR, RZ, 0x40 ;  /* 0x00000040ff2c7803 */ /* 0x000fe40000000000 */
[----:B------:R-:W-:-:S13]  /*9dd0*/  ISETP.GE.OR P6, PT, R28, UR6, P6 ;  /* 0x000000061c007c0c */ /* 0x000fda000b7c6670 */
[----:B-1----:R-:W-:Y:S05]  /*9de0*/  @P6 BRA `(.L_x_156) ;  /* 0x0000000000386947 */ /* 0x002fea0003800000 */
[----:B------:R-:W-:Y:S01]  /*9df0*/  IADD3 R31, P6, R2, 0x48, RZ ;  /* 0x00000048021f7810 */ /* 0x000fe20007fde0ff */
[----:B------:R-:W-:Y:S01]  /*9e00*/  ULDC.64 UR4, c[0x0][0x848] ;  /* 0x0002120000047ab9 */ /* 0x000fe20000000a00 */
[----:B------:R-:W-:Y:S01]  /*9e10*/  IMAD.MOV.U32 R32, RZ, RZ, R34 ;  /* 0x000000ffff207224 */ /* 0x000fe200078e0022 */
[----:B------:R-:W-:Y:S01]  /*9e20*/  ULDC.64 UR10, c[0x0][0x208] ;  /* 0x00008200000a7ab9 */ /* 0x000fe20000000a00 */
[----:B------:R-:W-:Y:S02]  /*9e30*/  IMAD.MOV.U32 R33, RZ, RZ, R37 ;  /* 0x000000ffff217224 */ /* 0x000fe400078e0025 */
[----:B------:R-:W-:Y:S02]  /*9e40*/  IMAD.X R0, RZ, RZ, R3, P6 ;  /* 0x000000ffff007224 */ /* 0x000fe400030e0603 */
[----:B------:R-:W-:-:S04]  /*9e50*/  IMAD.WIDE.U32 R32, R31, UR4, R32 ;  /* 0x000000041f207c25 */ /* 0x000fc8000f8e0020 */
[----:B------:R-:W-:-:S04]  /*9e60*/  IMAD R0, R0, UR4, RZ ;  /* 0x0000000400007c24 */ /* 0x000fc8000f8e02ff */
[----:B------:R-:W-:Y:S01]  /*9e70*/  IMAD R31, R31, UR5, R0 ;  /* 0x000000051f1f7c24 */ /* 0x000fe2000f8e0200 */
[----:B------:R-:W-:Y:S02]  /*9e80*/  ULDC.64 UR4, c[0x0][0x830] ;  /* 0x00020c0000047ab9 */ /* 0x000fe40000000a00 */
[----:B------:R-:W-:Y:S01]  /*9e90*/  LEA R34, P6, R32, UR4, 0x1 ;  /* 0x0000000420227c11 */ /* 0x000fe2000f8c08ff */
[----:B------:R-:W-:-:S05]  /*9ea0*/  IMAD.IADD R31, R33, 0x1, R31 ;  /* 0x00000001211f7824 */ /* 0x000fca00078e021f */
[----:B------:R-:W-:-:S05]  /*9eb0*/  LEA.HI.X R35, R32, UR5, R31, 0x1, P6 ;  /* 0x0000000520237c11 */ /* 0x000fca000b0f0c1f */
[----:B--2---:R1:W-:Y:S02]  /*9ec0*/  STG.E.128 desc[UR10][R34.64], R40 ;  /* 0x0000002822007986 */ /* 0x0043e4000c101d0a */
.L_x_156:
[----:B------:R-:W-:Y:S05]  /*9ed0*/  BSYNC B1 ;  /* 0x0000000000017941 */ /* 0x000fea0003800000 */
.L_x_155:
[----:B-1----:R1:W4:Y:S01]  /*9ee0*/  LDS.128 R32, [R30] ;  /* 0x000000001e207984 */ /* 0x0023220000000c00 */
[----:B------:R-:W-:Y:S01]  /*9ef0*/  P2R R0, PR, RZ, 0x4 ;  /* 0x00000004ff007803 */ /* 0x000fe20000000000 */
[----:B------:R-:W-:Y:S01]  /*9f00*/  ULDC UR6, c[0x0][0x80c] ;  /* 0x0002030000067ab9 */ /* 0x000fe20000000800 */
[----:B------:R-:W-:Y:S01]  /*9f10*/  ISETP.NE.AND P2, PT, R51, RZ, PT ;  /* 0x000000ff3300720c */ /* 0x000fe20003f45270 */
[----:B------:R-:W-:Y:S01]  /*9f20*/  ULDC.64 UR4, c[0x0][0x828] ;  /* 0x00020a0000047ab9 */ /* 0x000fe20000000a00 */
[C---:B------:R-:W-:Y:S01]  /*9f30*/  ISETP.GE.OR P4, PT, R28.reuse, UR6, P4 ;  /* 0x000000061c007c0c */ /* 0x040fe2000a786670 */
[----:B------:R-:W-:Y:S01]  /*9f40*/  IMAD.IADD R39, R39, 0x1, R45 ;  /* 0x0000000127277824 */ /* 0x000fe200078e022d */
[----:B------:R-:W-:Y:S01]  /*9f50*/  P2R R29, PR, RZ, 0x2 ;  /* 0x00000002ff1d7803 */ /* 0x000fe20000000000 */
[----:B------:R-:W-:Y:S01]  /*9f60*/  BSSY B1, `(.L_x_157) ;  /* 0x0000024000017945 */ /* 0x000fe20003800000 */
[----:B------:R-:W-:Y:S01]  /*9f70*/  P2R R31, PR, RZ, 0x1 ;  /* 0x00000001ff1f7803 */ /* 0x000fe20000000000 */
[----:B--2---:R-:W-:Y:S01]  /*9f80*/  IMAD.WIDE.U32 R40, R233, UR4, R38 ;  /* 0x00000004e9287c25 */ /* 0x004fe2000f8e0026 */
[----:B------:R-:W-:-:S02]  /*9f90*/  ISETP.GE.OR P2, PT, R28, UR6, P2 ;  /* 0x000000061c007c0c */ /* 0x000fc40009746670 */
[----:B------:R-:W-:Y:S02]  /*9fa0*/  ISETP.NE.AND P1, PT, R53, RZ, PT ;  /* 0x000000ff3500720c */ /* 0x000fe40003f25270 */
[----:B------:R-:W-:Y:S02]  /*9fb0*/  ISETP.NE.AND P0, PT, R54, RZ, PT ;  /* 0x000000ff3600720c */ /* 0x000fe40003f05270 */
[----:B------:R-:W-:Y:S02]  /*9fc0*/  P2R R42, PR, RZ, 0x4 ;  /* 0x00000004ff2a7803 */ /* 0x000fe40000000000 */
[----:B------:R-:W-:Y:S01]  /*9fd0*/  ISETP.NE.AND P2, PT, R0, RZ, PT ;  /* 0x000000ff0000720c */ /* 0x000fe20003f45270 */
[----:B------:R-:W-:Y:S01]  /*9fe0*/  IMAD R0, R50, UR4, RZ ;  /* 0x0000000432007c24 */ /* 0x000fe2000f8e02ff */
[C---:B------:R-:W-:Y:S02]  /*9ff0*/  ISETP.GE.OR P1, PT, R28.reuse, UR6, P1 ;  /* 0x000000061c007c0c */ /* 0x040fe40008f26670 */
[----:B------:R-:W-:Y:S01]  /*a000*/  ISETP.GE.OR P0, PT, R28, UR6, P0 ;  /* 0x000000061c007c0c */ /* 0x000fe20008706670 */
[----:B------:R-:W-:Y:S01]  /*a010*/  IMAD R37, R233, UR5, R0 ;  /* 0x00000005e9257c24 */ /* 0x000fe2000f8e0200 */
[----:B------:R-:W-:-:S02]  /*a020*/  ISETP.NE.AND P6, PT, R44, RZ, PT ;  /* 0x000000ff2c00720c */ /* 0x000fc40003fc5270 */
[----:B------:R-:W-:Y:S01]  /*a030*/  P2R R43, PR, RZ, 0x2 ;  /* 0x00000002ff2b7803 */ /* 0x000fe20000000000 */
[----:B------:R-:W-:Y:S01]  /*a040*/  IMAD.IADD R37, R41, 0x1, R37 ;  /* 0x0000000129257824 */ /* 0x000fe200078e0225 */
[----:B------:R-:W-:Y:S02]  /*a050*/  P2R R44, PR, RZ, 0x1 ;  /* 0x00000001ff2c7803 */ /* 0x000fe40000000000 */
[----:B------:R-:W-:Y:S02]  /*a060*/  ISETP.NE.AND P1, PT, R29, RZ, PT ;  /* 0x000000ff1d00720c */ /* 0x000fe40003f25270 */
[----:B------:R-:W-:Y:S02]  /*a070*/  ISETP.NE.AND P0, PT, R31, RZ, PT ;  /* 0x000000ff1f00720c */ /* 0x000fe40003f05270 */
[C---:B------:R-:W-:Y:S02]  /*a080*/  ISETP.GE.OR P5, PT, R28.reuse, UR6, P5 ;  /* 0x000000061c007c0c */ /* 0x040fe4000afa6670 */
[----:B------:R-:W-:-:S02]  /*a090*/  ISETP.GE.OR P3, PT, R28, UR6, P3 ;  /* 0x000000061c007c0c */ /* 0x000fc40009f66670 */
[C---:B------:R-:W-:Y:S02]  /*a0a0*/  ISETP.GE.OR P2, PT, R28.reuse, UR6, P2 ;  /* 0x000000061c007c0c */ /* 0x040fe40009746670 */
[C---:B------:R-:W-:Y:S02]  /*a0b0*/  ISETP.GE.OR P1, PT, R28.reuse, UR6, P1 ;  /* 0x000000061c007c0c */ /* 0x040fe40008f26670 */
[C---:B------:R-:W-:Y:S02]  /*a0c0*/  ISETP.GE.OR P0, PT, R28.reuse, UR6, P0 ;  /* 0x000000061c007c0c */ /* 0x040fe40008706670 */
[----:B------:R-:W-:Y:S01]  /*a0d0*/  ISETP.GE.OR P6, PT, R28, UR6, P6 ;  /* 0x000000061c007c0c */ /* 0x000fe2000b7c6670 */
[----:B-1--4-:R-:W-:-:S12]  /*a0e0*/  @P4 BRA `(.L_x_158) ;  /* 0x00000000002c4947 */ /* 0x012fd80003800000 */
        /* <DEDUP_REMOVED lines=10> */
[----:B------:R1:W-:Y:S02]  /*a190*/  STG.E.128 desc[UR8][R38.64], R32 ;  /* 0x0000002026007986 */ /* 0x0003e4000c101d08 */
.L_x_158:
[----:B------:R-:W-:Y:S05]  /*a1a0*/  BSYNC B1 ;  /* 0x0000000000017941 */ /* 0x000fea0003800000 */
.L_x_157:
[----:B-1----:R1:W2:Y:S01]  /*a1b0*/  LDS.128 R32, [R30+0x400] ;  /* 0x000400001e207984 */ /* 0x0022a20000000c00 */
[----:B------:R-:W-:Y:S01]  /*a1c0*/  ISETP.NE.AND P4, PT, R42, RZ, PT ;  /* 0x000000ff2a00720c */ /* 0x000fe20003f85270 */
[----:B------:R-:W-:-:S12]  /*a1d0*/  BSSY B1, `(.L_x_159) ;  /* 0x0000010000017945 */ /* 0x000fd80003800000 */
        /* <DEDUP_REMOVED lines=15> */
.L_x_160:
[----:B------:R-:W-:Y:S05]  /*a2d0*/  BSYNC B1 ;  /* 0x0000000000017941 */ /* 0x000fea0003800000 */
.L_x_159:
[----:B-12---:R1:W2:Y:S01]  /*a2e0*/  LDS.128 R32, [R30+0x800] ;  /* 0x000800001e207984 */ /* 0x0062a20000000c00 */
        /* <DEDUP_REMOVED lines=17> */
.L_x_162:
[----:B------:R-:W-:Y:S05]  /*a400*/  BSYNC B1 ;  /* 0x0000000000017941 */ /* 0x000fea0003800000 */
.L_x_161:
[----:B0-----:R-:W0:Y:S01]  /*a410*/  LDS.128 R28, [R30+0xc00] ;  /* 0x000c00001e1c7984 */ /* 0x001e220000000c00 */
[----:B------:R-:W-:Y:S01]  /*a420*/  ISETP.NE.AND P4, PT, R44, RZ, PT ;  /* 0x000000ff2c00720c */ /* 0x000fe20003f85270 */
[----:B------:R-:W-:-:S12]  /*a430*/  BSSY B1, `(.L_x_163) ;  /* 0x0000010000017945 */ /* 0x000fd80003800000 */
[----:B------:R-:W-:Y:S05]  /*a440*/  @P4 BRA `(.L_x_164) ;  /* 0x0000000000384947 */ /* 0x000fea0003800000 */
[----:B-12---:R-:W-:Y:S01]  /*a450*/  IADD3 R35, P4, R2, 0x18, RZ ;  /* 0x0000001802237810 */ /* 0x006fe20007f9e0ff */
        /* <DEDUP_REMOVED lines=12> */
[----:B0-----:R4:W-:Y:S02]  /*a520*/  STG.E.128 desc[UR8][R34.64], R28 ;  /* 0x0000001c22007986 */ /* 0x0019e4000c101d08 */
.L_x_164:
[----:B------:R-:W-:Y:S05]  /*a530*/  BSYNC B1 ;  /* 0x0000000000017941 */ /* 0x000fea0003800000 */
.L_x_163:
[----:B------:R-:W-:Y:S04]  /*a540*/  BSSY B1, `(.L_x_165) ;  /* 0x0000010000017945 */ /* 0x000fe80003800000 */
[----:B------:R-:W-:Y:S05]  /*a550*/  @P5 BRA `(.L_x_166) ;  /* 0x0000000000385947 */ /* 0x000fea0003800000 */
[----:B0---4-:R-:W-:Y:S01]  /*a560*/  IADD3 R31, P4, R2, 0x20, RZ ;  /* 0x00000020021f7810 */ /* 0x011fe20007f9e0ff */
        /* <DEDUP_REMOVED lines=12> */
[----:B------:R0:W-:Y:S02]  /*a630*/  STG.E.128 desc[UR8][R30.64], R4 ;  /* 0x000000041e007986 */ /* 0x0001e4000c101d08 */
.L_x_166:
[----:B------:R-:W-:Y:S05]  /*a640*/  BSYNC B1 ;  /* 0x0000000000017941 */ /* 0x000fea0003800000 */
.L_x_165:
[----:B------:R-:W-:Y:S04]  /*a650*/  BSSY B1, `(.L_x_167) ;  /* 0x0000010000017945 */ /* 0x000fe80003800000 */
[----:B------:R-:W-:Y:S05]  /*a660*/  @P3 BRA `(.L_x_168) ;  /* 0x0000000000383947 */ /* 0x000fea0003800000 */
[----:B0-----:R-:W-:Y:S01]  /*a670*/  IADD3 R7, P3, R2, 0x28, RZ ;  /* 0x0000002802077810 */ /* 0x001fe20007f7e0ff */
        /* <DEDUP_REMOVED lines=12> */
[----:B---3--:R0:W-:Y:S02]  /*a740*/  STG.E.128 desc[UR8][R6.64], R8 ;  /* 0x0000000806007986 */ /* 0x0081e4000c101d08 */
.L_x_168:
[----:B------:R-:W-:Y:S05]  /*a750*/  BSYNC B1 ;  /* 0x0000000000017941 */ /* 0x000fea0003800000 */
.L_x_167:
        /* <DEDUP_REMOVED lines=16> */
.L_x_170:
[----:B------:R-:W-:Y:S05]  /*a860*/  BSYNC B1 ;  /* 0x0000000000017941 */ /* 0x000fea0003800000 */
.L_x_169:
        /* <DEDUP_REMOVED lines=16> */
.L_x_172:
[----:B------:R-:W-:Y:S05]  /*a970*/  BSYNC B1 ;  /* 0x0000000000017941 */ /* 0x000fea0003800000 */
.L_x_171:
        /* <DEDUP_REMOVED lines=16> */
.L_x_174:
[----:B------:R-:W-:Y:S05]  /*aa80*/  BSYNC B1 ;  /* 0x0000000000017941 */ /* 0x000fea0003800000 */
.L_x_173:
[----:B------:R-:W-:Y:S05]  /*aa90*/  @P6 BRA `(.L_x_117) ;  /* 0x0000003c00486947 */ /* 0x000fea0003800000 */
[----:B0-----:R-:W-:Y:S01]  /*aaa0*/  IADD3 R5, P0, R2, 0x48, RZ ;  /* 0x0000004802057810 */ /* 0x001fe20007f1e0ff */
[----:B------:R-:W-:Y:S01]  /*aab0*/  ULDC.64 UR4, c[0x0][0x818] ;  /* 0x0002060000047ab9 */ /* 0x000fe20000000a00 */
[----:B------:R-:W-:Y:S01]  /*aac0*/  IMAD.MOV.U32 R2, RZ, RZ, R40 ;  /* 0x000000ffff027224 */ /* 0x000fe200078e0028 */
[----:B------:R-:W-:Y:S02]  /*aad0*/  ULDC.64 UR6, c[0x0][0x208] ;  /* 0x0000820000067ab9 */ /* 0x000fe40000000a00 */
[----:B------:R-:W-:Y:S02]  /*aae0*/  IMAD.X R0, RZ, RZ, R3, P0 ;  /* 0x000000ffff007224 */ /* 0x000fe400000e0603 */
[----:B------:R-:W-:Y:S02]  /*aaf0*/  IMAD.MOV.U32 R3, RZ, RZ, R37 ;  /* 0x000000ffff037224 */ /* 0x000fe400078e0025 */
[----:B------:R-:W-:Y:S02]  /*ab00*/  IMAD R0, R0, UR4, RZ ;  /* 0x0000000400007c24 */ /* 0x000fe4000f8e02ff */
[----:B------:R-:W-:-:S04]  /*ab10*/  IMAD.WIDE.U32 R2, R5, UR4, R2 ;  /* 0x0000000405027c25 */ /* 0x000fc8000f8e0002 */
[----:B------:R-:W-:Y:S01]  /*ab20*/  IMAD R5, R5, UR5, R0 ;  /* 0x0000000505057c24 */ /* 0x000fe2000f8e0200 */
[----:B------:R-:W-:Y:S02]  /*ab30*/  ULDC.64 UR4, c[0x0][0x800] ;  /* 0x0002000000047ab9 */ /* 0x000fe40000000a00 */
[----:B------:R-:W-:Y:S01]  /*ab40*/  LEA R4, P0, R2, UR4, 0x1 ;  /* 0x0000000402047c11 */ /* 0x000fe2000f8008ff */
[----:B------:R-:W-:-:S05]  /*ab50*/  IMAD.IADD R3, R3, 0x1, R5 ;  /* 0x0000000103037824 */ /* 0x000fca00078e0205 */
[----:B------:R-:W-:-:S05]  /*ab60*/  LEA.HI.X R5, R2, UR5, R3, 0x1, P0 ;  /* 0x0000000502057c11 */ /* 0x000fca00080f0c03 */
[----:B------:R0:W-:Y:S01]  /*ab70*/  STG.E.128 desc[UR6][R4.64], R24 ;  /* 0x0000001804007986 */ /* 0x0001e2000c101d06 */
[----:B------:R-:W-:Y:S05]  /*ab80*/  BRA `(.L_x_117) ;  /* 0x0000003c000c7947 */ /* 0x000fea0003800000 */
.L_x_135:
[----:B------:R-:W1:Y:S01]  /*ab90*/  LDC.64 R4, c[0x0][0x870] ;  /* 0x00021c00ff047b82 */ /* 0x000e620000000a00 */
[----:B------:R-:W-:-:S07]  /*aba0*/  ULDC.64 UR6, c[0x0][0x208] ;  /* 0x0000820000067ab9 */ /* 0x000fce0000000a00 */
[----:B0-----:R-:W0:Y:S01]  /*abb0*/  LDC.64 R2, c[0x0][0x870] ;  /* 0x00021c00ff027b82 */ /* 0x001e220000000a00 */
[----:B------:R-:W2:Y:S01]  /*abc0*/  S2R R8, SR_TID.X ;  /* 0x0000000000087919 */ /* 0x000ea20000002100 */
[----:B------:R-:W3:Y:S06]  /*abd0*/  S2R R13, SR_CTAID.X ;  /* 0x00000000000d7919 */ /* 0x000eec0000002500 */
[----:B------:R-:W4:Y:S01]  /*abe0*/  LDC.64 R16, c[0x0][0x820] ;  /* 0x00020800ff107b82 */ /* 0x000f220000000a00 */
[----:B-1----:R-:W-:-:S04]  /*abf0*/  ISETP.NE.U32.AND P1, PT, R4, RZ, PT ;  /* 0x000000ff0400720c */ /* 0x002fc80003f25070 */
[----:B------:R-:W-:Y:S01]  /*ac00*/  ISETP.NE.AND.EX P1, PT, R5, RZ, PT, P1 ;  /* 0x000000ff0500720c */ /* 0x000fe20003f25310 */
[----:B0-----:R-:W-:Y:S02]  /*ac10*/  IMAD.WIDE R4, R233, 0x4, R2 ;  /* 0x00000004e9047825 */ /* 0x001fe400078e0202 */
[----:B------:R-:W0:Y:S10]  /*ac20*/  LDC.64 R2, c[0x0][0x878] ;  /* 0x00021e00ff027b82 */ /* 0x000e340000000a00 */
[----:B------:R-:W3:Y:S01]  /*ac30*/  @P1 LDG.E R9, desc[UR6][R4.64] ;  /* 0x0000000604091981 */ /* 0x000ee2000c1e1900 */
[----:B------:R-:W-:Y:S01]  /*ac40*/  ULDC UR4, c[0x0][0x808] ;  /* 0x0002020000047ab9 */ /* 0x000fe20000000800 */
[----:B--2---:R-:W-:Y:S01]  /*ac50*/  VIADD R11, R8, 0xffffff80 ;  /* 0xffffff80080b7836 */ /* 0x004fe20000000000 */
[----:B------:R-:W1:Y:S01]  /*ac60*/  S2UR UR5, SR_CTAID.Y ;  /* 0x00000000000579c3 */ /* 0x000e620000002600 */
[----:B------:R-:W-:Y:S01]  /*ac70*/  IMAD.U32 R0, RZ, RZ, UR4 ;  /* 0x00000004ff007e24 */ /* 0x000fe2000f8e00ff */
[----:B0-----:R-:W-:-:S04]  /*ac80*/  ISETP.NE.U32.AND P0, PT, R2, RZ, PT ;  /* 0x000000ff0200720c */ /* 0x001fc80003f05070 */
[----:B------:R-:W-:-:S13]  /*ac90*/  ISETP.NE.AND.EX P0, PT, R3, RZ, PT, P0 ;  /* 0x000000ff0300720c */ /* 0x000fda0003f05300 */
[----:B------:R-:W0:Y:S01]  /*aca0*/  @P0 LDC.64 R2, c[0x0][0x878] ;  /* 0x00021e00ff020b82 */ /* 0x000e220000000a00 */
[----:B------:R-:W-:-:S04]  /*acb0*/  SHF.R.S32.HI R8, RZ, 0x1f, R11 ;  /* 0x0000001fff087819 */ /* 0x000fc8000001140b */
[----:B------:R-:W-:-:S04]  /*acc0*/  LEA.HI R8, R8, R11, RZ, 0x5 ;  /* 0x0000000b08087211 */ /* 0x000fc800078f28ff */
[----:B------:R-:W-:Y:S01]  /*acd0*/  SHF.R.S32.HI R15, RZ, 0x5, R8 ;  /* 0x00000005ff0f7819 */ /* 0x000fe20000011408 */
[----:B0-----:R-:W-:Y:S01]  /*ace0*/  @P0 IMAD.WIDE R6, R233, 0x4, R2 ;  /* 0x00000004e9060825 */ /* 0x001fe200078e0202 */
[----:B------:R-:W-:-:S04]  /*acf0*/  CS2R R2, SRZ ;  /* 0x0000000000027805 */ /* 0x000fc8000001ff00 */
[----:B------:R0:W5:Y:S01]  /*ad00*/  @P0 LDG.E R0, desc[UR6][R6.64] ;  /* 0x0000000606000981 */ /* 0x000162000c1e1900 */
[--C-:B---3--:R-:W-:Y:S01]  /*ad10*/  @P1 SHF.R.S32.HI R3, RZ, 0x1f, R9.reuse ;  /* 0x0000001fff031819 */ /* 0x108fe20000011409 */
[----:B------:R-:W-:Y:S01]  /*ad20*/  @P1 IMAD.MOV.U32 R2, RZ, RZ, R9 ;  /* 0x000000ffff021224 */ /* 0x000fe200078e0009 */
[----:B01--4-:R-:W-:Y:S06]  /*ad30*/  @P0 BRA `(.L_x_175) ;  /* 0x0000000000140947 */ /* 0x013fec0003800000 */
[----:B------:R-:W-:Y:S05]  /*ad40*/  @!P1 BRA `(.L_x_175) ;  /* 0x0000000000109947 */ /* 0x000fea0003800000 */
[----:B------:R-:W-:Y:S02]  /*ad50*/  ULDC.64 UR6, c[0x0][0x208] ;  /* 0x0000820000067ab9 */ /* 0x000fe40000000a00 */
[----:B------:R-:W2:Y:S04]  /*ad60*/  LDG.E R7, desc[UR6][R4.64] ;  /* 0x0000000604077981 */ /* 0x000ea8000c1e1900 */
[----:B-----5:R-:W2:Y:S02]  /*ad70*/  LDG.E R0, desc[UR6][R4.64+0x4] ;  /* 0x0000040604007981 */ /* 0x020ea4000c1e1900 */
[----:B--2---:R-:W-:-:S07]  /*ad80*/  IMAD.IADD R0, R0, 0x1, -R7 ;  /* 0x0000000100007824 */ /* 0x004fce00078e0a07 */
.L_x_175:
[----:B------:R-:W-:Y:S01]  /*ad90*/  LOP3.LUT R4, R8, 0x1fffffe0, RZ, 0xc0, !PT ;  /* 0x1fffffe008047812 */ /* 0x000fe200078ec0ff */
[----:B------:R-:W-:Y:S01]  /*ada0*/  USHF.R.S32.HI UR6, URZ, 0x1f, UR5 ;  /* 0x0000001f3f067899 */ /* 0x000fe20008011405 */
[----:B------:R-:W-:Y:S01]  /*adb0*/  IADD3 R2, P0, R15, R2, RZ ;  /* 0x000000020f027210 */ /* 0x000fe20007f1e0ff */
[----:B-----5:R-:W-:Y:S01]  /*adc0*/  IMAD R12, R13, -0x50, R0 ;  /* 0xffffffb00d0c7824 */ /* 0x020fe200078e0200 */
[----:B------:R-:W0:Y:S01]  /*add0*/  LDC.64 R18, c[0x0][0x850] ;  /* 0x00021400ff127b82 */ /* 0x000e220000000a00 */
[----:B------:R-:W-:Y:S01]  /*ade0*/  IMAD.IADD R4, R11, 0x1, -R4 ;  /* 0x000000010b047824 */ /* 0x000fe200078e0a04 */
[C---:B------:R-:W-:Y:S01]  /*adf0*/  LEA.HI.X.SX32 R3, R15.reuse, R3, 0x1, P0 ;  /* 0x000000030f037211 */ /* 0x040fe200000f0eff */
[C---:B------:R-:W-:Y:S01]  /*ae00*/  VIADD R5, R15.reuse, 0x8 ;  /* 0x000000080f057836 */ /* 0x040fe20000000000 */
[-C--:B------:R-:W-:Y:S01]  /*ae10*/  ISETP.GE.AND P0, PT, R15, R12.reuse, PT ;  /* 0x0000000c0f00720c */ /* 0x080fe20003f06270 */
[----:B------:R-:W-:Y:S01]  /*ae20*/  IMAD.SHL.U32 R4, R4, 0x8, RZ ;  /* 0x0000000804047824 */ /* 0x000fe200078e00ff */
[----:B------:R-:W-:Y:S01]  /*ae30*/  ULDC UR7, c[0x0][0x80c] ;  /* 0x0002030000077ab9 */ /* 0x000fe20000000800 */
[----:B------:R-:W-:Y:S01]  /*ae40*/  IMAD R0, R16, UR6, RZ ;  /* 0x0000000610007c24 */ /* 0x000fe2000f8e02ff */
[-C--:B------:R-:W-:Y:S01]  /*ae50*/  ISETP.GE.AND P6, PT, R5, R12.reuse, PT ;  /* 0x0000000c0500720c */ /* 0x080fe20003fc6270 */
[----:B------:R-:W-:Y:S01]  /*ae60*/  VIADD R7, R15, 0x10 ;  /* 0x000000100f077836 */ /* 0x000fe20000000000 */
[----:B------:R-:W-:Y:S01]  /*ae70*/  SHF.R.S32.HI R5, RZ, 0x1f, R4 ;  /* 0x0000001fff057819 */ /* 0x000fe20000011404 */
[----:B------:R-:W-:Y:S01]  /*ae80*/  IMAD R17, R17, UR5, R0 ;  /* 0x0000000511117c24 */ /* 0x000fe2000f8e0200 */
[----:B------:R-:W-:Y:S01]  /*ae90*/  SHF.R.S32.HI R0, RZ, 0x1f, R233 ;  /* 0x0000001fff007819 */ /* 0x000fe200000114e9 */
[----:B------:R-:W-:Y:S01]  /*aea0*/  VIADD R9, R15, 0x18 ;  /* 0x000000180f097836 */ /* 0x000fe20000000000 */
[----:B------:R-:W-:Y:S01]  /*aeb0*/  ISETP.GE.OR P2, PT, R4, UR7, P0 ;  /* 0x0000000704007c0c */ /* 0x000fe20008746670 */
[----:B------:R-:W-:Y:S01]  /*aec0*/  ULDC.64 UR8, c[0x0][0x828] ;  /* 0x00020a0000087ab9 */ /* 0x000fe20000000a00 */
[-C--:B------:R-:W-:Y:S01]  /*aed0*/  ISETP.GE.AND P5, PT, R7, R12.reuse, PT ;  /* 0x0000000c0700720c */ /* 0x080fe20003fa6270 */
[----:B------:R-:W-:Y:S01]  /*aee0*/  IMAD.WIDE.U32 R6, R16, UR5, R4 ;  /* 0x0000000510067c25 */ /* 0x000fe2000f8e0004 */
[----:B------:R-:W-:Y:S01]  /*aef0*/  SEL R14, R0, RZ, !P1 ;  /* 0x000000ff000e7207 */ /* 0x000fe20004800000 */
[----:B------:R-:W-:Y:S01]  /*af00*/  BSSY B1, `(.L_x_176) ;  /* 0x000001c000017945 */ /* 0x000fe20003800000 */
[-C--:B------:R-:W-:Y:S01]  /*af10*/  ISETP.GE.AND P4, PT, R9, R12.reuse, PT ;  /* 0x0000000c0900720c */ /* 0x080fe20003f86270 */
[----:B------:R-:W-:Y:S01]  /*af20*/  VIADD R9, R15, 0x20 ;  /* 0x000000200f097836 */ /* 0x000fe20000000000 */
[----:B------:R-:W-:Y:S01]  /*af30*/  SEL R233, R233, RZ, !P1 ;  /* 0x000000ffe9e97207 */ /* 0x000fe20004800000 */
[----:B------:R-:W-:Y:S01]  /*af40*/  IMAD.IADD R7, R17, 0x1, R7 ;  /* 0x0000000111077824 */ /* 0x000fe200078e0207 */
[----:B------:R-:W-:Y:S01]  /*af50*/  P2R R20, PR, RZ, 0x40 ;  /* 0x00000040ff147803 */ /* 0x000fe20000000000 */
[----:B------:R-:W-:Y:S01]  /*af60*/  IMAD R0, R14, UR8, RZ ;  /* 0x000000080e007c24 */ /* 0x000fe2000f8e02ff */
[----:B------:R-:W-:Y:S01]  /*af70*/  ISETP.GE.AND P3, PT, R9, R12, PT ;  /* 0x0000000c0900720c */ /* 0x000fe20003f66270 */
[----:B------:R-:W-:Y:S01]  /*af80*/  IMAD.WIDE.U32 R10, R233, UR8, R6 ;  /* 0x00000008e90a7c25 */ /* 0x000fe2000f8e0006 */
[----:B------:R-:W-:-:S02]  /*af90*/  P2R R22, PR, RZ, 0x20 ;  /* 0x00000020ff167803 */ /* 0x000fc40000000000 */
[----:B------:R-:W-:Y:S01]  /*afa0*/  P2R R16, PR, RZ, 0x10 ;  /* 0x00000010ff107803 */ /* 0x000fe20000000000 */
[----:B------:R-:W-:Y:S01]  /*afb0*/  IMAD R9, R233, UR9, R0 ;  /* 0x00000009e9097c24 */ /* 0x000fe2000f8e0200 */
[----:B------:R-:W-:Y:S01]  /*afc0*/  P2R R23, PR, RZ, 0x8 ;  /* 0x00000008ff177803 */ /* 0x000fe20000000000 */
[----:B------:R-:W-:Y:S01]  /*afd0*/  IMAD.WIDE R2, R13, 0x50, R2 ;  /* 0x000000500d027825 */ /* 0x000fe200078e0202 */
[----:B------:R-:W-:-:S03]  /*afe0*/  ISETP.GE.OR P1, PT, R4, UR7, P6 ;  /* 0x0000000704007c0c */ /* 0x000fc6000b726670 */
[----:B------:R-:W-:Y:S01]  /*aff0*/  IMAD.IADD R9, R11, 0x1, R9 ;  /* 0x000000010b097824 */ /* 0x000fe200078e0209 */
[----:B------:R-:W-:Y:S09]  /*b000*/  @P2 BRA `(.L_x_177) ;  /* 0x00000000002c2947 */ /* 0x000ff20003800000 */
        /* <DEDUP_REMOVED lines=10> */
[----:B------:R1:W-:Y:S02]  /*b0b0*/  STG.E.128 desc[UR10][R24.64], RZ ;  /* 0x000000ff18007986 */ /* 0x0003e4000c101d0a */
.L_x_177:
[----:B------:R-:W-:Y:S05]  /*b0c0*/  BSYNC B1 ;  /* 0x0000000000017941 */ /* 0x000fea0003800000 */
.L_x_176:
[----:B------:R-:W-:Y:S01]  /*b0d0*/  BSSY B1, `(.L_x_178) ;  /* 0x0000011000017945 */ /* 0x000fe20003800000 */
[----:B------:R-:W-:-:S03]  /*b0e0*/  ISETP.GE.OR P2, PT, R4, UR7, P5 ;  /* 0x0000000704007c0c */ /* 0x000fc6000af46670 */
[----:B------:R-:W-:Y:S10]  /*b0f0*/  @P1 BRA `(.L_x_179) ;  /* 0x0000000000381947 */ /* 0x000ff40003800000 */
        /* <DEDUP_REMOVED lines=10> */
[----:B-1----:R-:W-:Y:S01]  /*b1a0*/  LEA R24, P1, R6, UR8, 0x1 ;  /* 0x0000000806187c11 */ /* 0x002fe2000f8208ff */
[----:B------:R-:W-:-:S05]  /*b1b0*/  IMAD.IADD R7, R7, 0x1, R13 ;  /* 0x0000000107077824 */ /* 0x000fca00078e020d */
[----:B------:R-:W-:-:S05]  /*b1c0*/  LEA.HI.X R25, R6, UR9, R7, 0x1, P1 ;  /* 0x0000000906197c11 */ /* 0x000fca00088f0c07 */
[----:B------:R2:W-:Y:S02]  /*b1d0*/  STG.E.128 desc[UR10][R24.64], RZ ;  /* 0x000000ff18007986 */ /* 0x0005e4000c101d0a */
.L_x_179:
[----:B------:R-:W-:Y:S05]  /*b1e0*/  BSYNC B1 ;  /* 0x0000000000017941 */ /* 0x000fea0003800000 */
.L_x_178:
        /* <DEDUP_REMOVED lines=13> */
[----:B-12---:R-:W-:Y:S01]  /*b2c0*/  LEA R24, P2, R6, UR8, 0x1 ;  /* 0x0000000806187c11 */ /* 0x006fe2000f8408ff */
[----:B------:R-:W-:-:S05]  /*b2d0*/  IMAD.IADD R7, R7, 0x1, R13 ;  /* 0x0000000107077824 */ /* 0x000fca00078e020d */
[----:B------:R-:W-:-:S05]  /*b2e0*/  LEA.HI.X R25, R6, UR9, R7, 0x1, P2 ;  /* 0x0000000906197c11 */ /* 0x000fca00090f0c07 */
[----:B------:R3:W-:Y:S02]  /*b2f0*/  STG.E.128 desc[UR10][R24.64], RZ ;  /* 0x000000ff18007986 */ /* 0x0007e4000c101d0a */
.L_x_181:
[----:B------:R-:W-:Y:S05]  /*b300*/  BSYNC B1 ;  /* 0x0000000000017941 */ /* 0x000fea0003800000 */
.L_x_180:
[----:B------:R-:W-:Y:S01]  /*b310*/  BSSY B1, `(.L_x_182) ;  /* 0x0000012000017945 */ /* 0x000fe20003800000 */
[----:B------:R-:W-:Y:S01]  /*b320*/  ISETP.GE.OR P2, PT, R4, UR7, P3 ;  /* 0x0000000704007c0c */ /* 0x000fe20009f46670 */
[----:B------:R-:W-:Y:S02]  /*b330*/  VIADD R17, R15, 0x28 ;  /* 0x000000280f117836 */ /* 0x000fe40000000000 */
        /* <DEDUP_REMOVED lines=11> */
[----:B-123--:R-:W-:Y:S01]  /*b3f0*/  LEA R24, P1, R6, UR8, 0x1 ;  /* 0x0000000806187c11 */ /* 0x00efe2000f8208ff */
[----:B------:R-:W-:-:S05]  /*b400*/  IMAD.IADD R7, R7, 0x1, R13 ;  /* 0x0000000107077824 */ /* 0x000fca00078e020d */
[----:B------:R-:W-:-:S05]  /*b410*/  LEA.HI.X R25, R6, UR9, R7, 0x1, P1 ;  /* 0x0000000906197c11 */ /* 0x000fca00088f0c07 */
[----:B------:R4:W-:Y:S02]  /*b420*/  STG.E.128 desc[UR10][R24.64], RZ ;  /* 0x000000ff18007986 */ /* 0x0009e4000c101d0a */
.L_x_183:
[----:B------:R-:W-:Y:S05]  /*b430*/  BSYNC B1 ;  /* 0x0000000000017941 */ /* 0x000fea0003800000 */
.L_x_182:
[----:B------:R-:W-:Y:S01]  /*b440*/  BSSY B1, `(.L_x_184) ;  /* 0x0000011000017945 */ /* 0x000fe20003800000 */
[----:B------:R-:W-:-:S03]  /*b450*/  ISETP.GE.AND P1, PT, R17, R12, PT ;  /* 0x0000000c1100720c */ /* 0x000fc60003f26270 */
        /* <DEDUP_REMOVED lines=11> */
[----:B-1234-:R-:W-:Y:S01]  /*b510*/  LEA R24, P2, R6, UR8, 0x1 ;  /* 0x0000000806187c11 */ /* 0x01efe2000f8408ff */
[----:B------:R-:W-:-:S05]  /*b520*/  IMAD.IADD R7, R7, 0x1, R13 ;  /* 0x0000000107077824 */ /* 0x000fca00078e020d */
[----:B------:R-:W-:-:S05]  /*b530*/  LEA.HI.X R25, R6, UR9, R7, 0x1, P2 ;  /* 0x0000000906197c11 */ /* 0x000fca00090f0c07 */
[----:B------:R1:W-:Y:S02]  /*b540*/  STG.E.128 desc[UR10][R24.64], RZ ;  /* 0x000000ff18007986 */ /* 0x0003e4000c101d0a */
.L_x_185:
[----:B------:R-:W-:Y:S05]  /*b550*/  BSYNC B1 ;  /* 0x0000000000017941 */ /* 0x000fea0003800000 */
.L_x_184:
[----:B------:R-:W-:Y:S01]  /*b560*/  ISETP.GE.OR P2, PT, R4, UR7, P1 ;  /* 0x0000000704007c0c */ /* 0x000fe20008f46670 */
[----:B0-----:R-:W-:Y:S01]  /*b570*/  IMAD R0, R18, UR6, RZ ;  /* 0x0000000612007c24 */ /* 0x001fe2000f8e02ff */
[----:B------:R-:W-:Y:S01]  /*b580*/  BSSY B1, `(.L_x_186) ;  /* 0x0000012000017945 */ /* 0x000fe20003800000 */
[----:B------:R-:W-:Y:S02]  /*b590*/  VIADD R17, R15, 0x30 ;  /* 0x000000300f117836 */ /* 0x000fe40000000000 */
[----:B------:R-:W-:-:S08]  /*b5a0*/  IMAD R21, R19, UR5, R0 ;  /* 0x0000000513157c24 */ /* 0x000fd0000f8e0200 */
[----:B------:R-:W-:Y:S05]  /*b5b0*/  @P2 BRA `(.L_x_187) ;  /* 0x0000000000382947 */ /* 0x000fea0003800000 */
        /* <DEDUP_REMOVED lines=14> */
.L_x_187:
[----:B------:R-:W-:Y:S05]  /*b6a0*/  BSYNC B1 ;  /* 0x0000000000017941 */ /* 0x000fea0003800000 */
.L_x_186:
[----:B------:R-:W-:Y:S01]  /*b6b0*/  ISETP.GE.AND P2, PT, R17, R12, PT ;  /* 0x0000000c1100720c */ /* 0x000fe20003f46270 */
[----:B------:R-:W-:Y:S01]  /*b6c0*/  ULDC UR4, c[0x0][0x83c] ;  /* 0x00020f0000047ab9 */ /* 0x000fe20000000800 */
[----:B------:R-:W-:Y:S01]  /*b6d0*/  BSSY B1, `(.L_x_188) ;  /* 0x0000014000017945 */ /* 0x000fe20003800000 */
[C---:B------:R-:W-:Y:S01]  /*b6e0*/  VIADD R17, R15.reuse, 0x38 ;  /* 0x000000380f117836 */ /* 0x040fe20000000000 */
[----:B------:R-:W-:Y:S01]  /*b6f0*/  ISETP.GE.OR P3, PT, R4, UR7, P2 ;  /* 0x0000000704007c0c */ /* 0x000fe20009766670 */
[C---:B------:R-:W-:Y:S02]  /*b700*/  VIADD R19, R15.reuse, 0x40 ;  /* 0x000000400f137836 */ /* 0x040fe40000000000 */
[----:B------:R-:W-:-:S10]  /*b710*/  VIADD R15, R15, 0x48 ;  /* 0x000000480f0f7836 */ /* 0x000fd40000000000 */
        /* <DEDUP_REMOVED lines=11> */
[----:B01234-:R-:W-:Y:S01]  /*b7d0*/  LEA R24, P3, R6, UR8, 0x1 ;  /* 0x0000000806187c11 */ /* 0x01ffe2000f8608ff */
[----:B------:R-:W-:-:S05]  /*b7e0*/  IMAD.IADD R7, R7, 0x1, R13 ;  /* 0x0000000107077824 */ /* 0x000fca00078e020d */
[----:B------:R-:W-:-:S05]  /*b7f0*/  LEA.HI.X R25, R6, UR9, R7, 0x1, P3 ;  /* 0x0000000906197c11 */ /* 0x000fca00098f0c07 */
[----:B------:R0:W-:Y:S02]  /*b800*/  STG.E.128 desc[UR10][R24.64], RZ ;  /* 0x000000ff18007986 */ /* 0x0001e4000c101d0a */
.L_x_189:
[----:B------:R-:W-:Y:S05]  /*b810*/  BSYNC B1 ;  /* 0x0000000000017941 */ /* 0x000fea0003800000 */
.L_x_188:
[----:B------:R-:W-:Y:S01]  /*b820*/  ISETP.GE.AND P3, PT, R17, R12, PT ;  /* 0x0000000c1100720c */ /* 0x000fe20003f66270 */
[----:B------:R-:W-:Y:S03]  /*b830*/  BSSY B1, `(.L_x_190) ;  /* 0x0000011000017945 */ /* 0x000fe60003800000 */
[----:B------:R-:W-:-:S13]  /*b840*/  ISETP.GE.OR P4, PT, R4, UR7, P3 ;  /* 0x0000000704007c0c */ /* 0x000fda0009f86670 */
        /* <DEDUP_REMOVED lines=15> */
.L_x_191:
[----:B------:R-:W-:Y:S05]  /*b940*/  BSYNC B1 ;  /* 0x0000000000017941 */ /* 0x000fea0003800000 */
.L_x_190:
        /* <DEDUP_REMOVED lines=18> */
.L_x_193:
[----:B------:R-:W-:Y:S05]  /*ba70*/  BSYNC B1 ;  /* 0x0000000000017941 */ /* 0x000fea0003800000 */
.L_x_192:
        /* <DEDUP_REMOVED lines=17> */
[----:B------:R0:W-:Y:S02]  /*bb90*/  STG.E.128 desc[UR10][R8.64], RZ ;  /* 0x000000ff08007986 */ /* 0x0001e4000c101d0a */
.L_x_195:
[----:B------:R-:W-:Y:S05]  /*bba0*/  BSYNC B1 ;  /* 0x0000000000017941 */ /* 0x000fea0003800000 */
.L_x_194:
[----:B------:R-:W-:Y:S01]  /*bbb0*/  P2R R0, PR, RZ, 0x8 ;  /* 0x00000008ff007803 */ /* 0x000fe20000000000 */
[----:B------:R-:W-:Y:S01]  /*bbc0*/  IMAD.WIDE.U32 R6, R18, UR5, R4 ;  /* 0x0000000512067c25 */ /* 0x000fe2000f8e0004 */
[----:B------:R-:W-:Y:S01]  /*bbd0*/  ISETP.NE.AND P3, PT, R20, RZ, PT ;  /* 0x000000ff1400720c */ /* 0x000fe20003f65270 */
[----:B------:R-:W-:Y:S01]  /*bbe0*/  ULDC.64 UR6, c[0x0][0x858] ;  /* 0x0002160000067ab9 */ /* 0x000fe20000000a00 */
[----:B0-----:R-:W-:Y:S01]  /*bbf0*/  P2R R8, PR, RZ, 0x10 ;  /* 0x00000010ff087803 */ /* 0x001fe20000000000 */
[----:B------:R-:W-:Y:S01]  /*bc00*/  IMAD.IADD R7, R21, 0x1, R7 ;  /* 0x0000000115077824 */ /* 0x000fe200078e0207 */
[----:B------:R-:W-:Y:S01]  /*bc10*/  P2R R9, PR, RZ, 0x20 ;  /* 0x00000020ff097803 */ /* 0x000fe20000000000 */
[----:B------:R-:W-:Y:S01]  /*bc20*/  BSSY B1, `(.L_x_196) ;  /* 0x0000024000017945 */ /* 0x000fe20003800000 */
[----:B------:R-:W-:Y:S02]  /*bc30*/  ISETP.GE.OR P0, PT, R4, UR4, P0 ;  /* 0x0000000404007c0c */ /* 0x000fe40008706670 */
[----:B------:R-:W-:-:S02]  /*bc40*/  ISETP.NE.AND P4, PT, R22, RZ, PT ;  /* 0x000000ff1600720c */ /* 0x000fc40003f85270 */
[----:B------:R-:W-:Y:S02]  /*bc50*/  ISETP.NE.AND P5, PT, R16, RZ, PT ;  /* 0x000000ff1000720c */ /* 0x000fe40003fa5270 */
[C---:B------:R-:W-:Y:S02]  /*bc60*/  ISETP.GE.OR P3, PT, R4.reuse, UR4, P3 ;  /* 0x0000000404007c0c */ /* 0x040fe40009f66670 */
[C---:B------:R-:W-:Y:S02]  /*bc70*/  ISETP.GE.OR P4, PT, R4.reuse, UR4, P4 ;  /* 0x0000000404007c0c */ /* 0x040fe4000a786670 */
[----:B------:R-:W-:Y:S02]  /*bc80*/  P2R R10, PR, RZ, 0x8 ;  /* 0x00000008ff0a7803 */ /* 0x000fe40000000000 */
[----:B------:R-:W-:Y:S02]  /*bc90*/  ISETP.GE.OR P5, PT, R4, UR4, P5 ;  /* 0x0000000404007c0c */ /* 0x000fe4000afa6670 */
[----:B------:R-:W-:Y:S01]  /*bca0*/  ISETP.NE.AND P3, PT, R0, RZ, PT ;  /* 0x000000ff0000720c */ /* 0x000fe20003f65270 */
[----:B------:R-:W-:Y:S01]  /*bcb0*/  IMAD R0, R14, UR6, RZ ;  /* 0x000000060e007c24 */ /* 0x000fe2000f8e02ff */
[----:B------:R-:W-:-:S02]  /*bcc0*/  P2R R12, PR, RZ, 0x10 ;  /* 0x00000010ff0c7803 */ /* 0x000fc40000000000 */
[----:B------:R-:W-:Y:S01]  /*bcd0*/  P2R R13, PR, RZ, 0x20 ;  /* 0x00000020ff0d7803 */ /* 0x000fe20000000000 */
[----:B------:R-:W-:Y:S01]  /*bce0*/  IMAD R5, R233, UR7, R0 ;  /* 0x00000007e9057c24 */ /* 0x000fe2000f8e0200 */
[----:B------:R-:W-:Y:S02]  /*bcf0*/  ISETP.NE.AND P4, PT, R8, RZ, PT ;  /* 0x000000ff0800720c */ /* 0x000fe40003f85270 */
[----:B------:R-:W-:Y:S01]  /*bd00*/  ISETP.NE.AND P5, PT, R9, RZ, PT ;  /* 0x000000ff0900720c */ /* 0x000fe20003fa5270 */
[----:B------:R-:W-:Y:S01]  /*bd10*/  IMAD.WIDE.U32 R8, R233, UR6, R6 ;  /* 0x00000006e9087c25 */ /* 0x000fe2000f8e0006 */
[----:B------:R-:W-:Y:S02]  /*bd20*/  ISETP.NE.AND P6, PT, R23, RZ, PT ;  /* 0x000000ff1700720c */ /* 0x000fe40003fc5270 */
[C---:B------:R-:W-:Y:S01]  /*bd30*/  ISETP.GE.OR P1, PT, R4.reuse, UR4, P1 ;  /* 0x0000000404007c0c */ /* 0x040fe20008f26670 */
[----:B------:R-:W-:Y:S01]  /*bd40*/  IMAD.IADD R7, R9, 0x1, R5 ;  /* 0x0000000109077824 */ /* 0x000fe200078e0205 */
[----:B------:R-:W-:-:S02]  /*bd50*/  ISETP.GE.OR P6, PT, R4, UR4, P6 ;  /* 0x0000000404007c0c */ /* 0x000fc4000b7c6670 */
[C---:B------:R-:W-:Y:S02]  /*bd60*/  ISETP.GE.OR P2, PT, R4.reuse, UR4, P2 ;  /* 0x0000000404007c0c */ /* 0x040fe40009746670 */
[C---:B------:R-:W-:Y:S02]  /*bd70*/  ISETP.GE.OR P3, PT, R4.reuse, UR4, P3 ;  /* 0x0000000404007c0c */ /* 0x040fe40009f66670 */
[C---:B------:R-:W-:Y:S02]  /*bd80*/  ISETP.GE.OR P4, PT, R4.reuse, UR4, P4 ;  /* 0x0000000404007c0c */ /* 0x040fe4000a786670 */
[----:B------:R-:W-:Y:S01]  /*bd90*/  ISETP.GE.OR P5, PT, R4, UR4, P5 ;  /* 0x0000000404007c0c */ /* 0x000fe2000afa6670 */
[----:B------:R-:W-:-:S12]  /*bda0*/  @P0 BRA `(.L_x_197) ;  /* 0x00000000002c0947 */ /* 0x000fd80003800000 */
        /* <DEDUP_REMOVED lines=11> */
.L_x_197:
[----:B------:R-:W-:Y:S05]  /*be60*/  BSYNC B1 ;  /* 0x0000000000017941 */ /* 0x000fea0003800000 */
.L_x_196:
[----:B------:R-:W-:Y:S01]  /*be70*/  ISETP.NE.AND P0, PT, R10, RZ, PT ;  /* 0x000000ff0a00720c */ /* 0x000fe20003f05270 */
[----:B------:R-:W-:-:S12]  /*be80*/  BSSY B1, `(.L_x_198) ;  /* 0x0000010000017945 */ /* 0x000fd80003800000 */
        /* <DEDUP_REMOVED lines=15> */
.L_x_199:
[----:B------:R-:W-:Y:S05]  /*bf80*/  BSYNC B1 ;  /* 0x0000000000017941 */ /* 0x000fea0003800000 */
.L_x_198:
[----:B------:R-:W-:Y:S01]  /*bf90*/  ISETP.NE.AND P0, PT, R12, RZ, PT ;  /* 0x000000ff0c00720c */ /* 0x000fe20003f05270 */
[----:B------:R-:W-:-:S12]  /*bfa0*/  BSSY B1, `(.L_x_200) ;  /* 0x0000010000017945 */ /* 0x000fd80003800000 */
        /* <DEDUP_REMOVED lines=15> */
.L_x_201:
[----:B------:R-:W-:Y:S05]  /*c0a0*/  BSYNC B1 ;  /* 0x0000000000017941 */ /* 0x000fea0003800000 */
.L_x_200:
        /* <DEDUP_REMOVED lines=17> */
.L_x_203:
[----:B------:R-:W-:Y:S05]  /*c1c0*/  BSYNC B1 ;  /* 0x0000000000017941 */ /* 0x000fea0003800000 */
.L_x_202:
        /* <DEDUP_REMOVED lines=16> */
.L_x_205:
[----:B------:R-:W-:Y:S05]  /*c2d0*/  BSYNC B1 ;  /* 0x0000000000017941 */ /* 0x000fea0003800000 */
.L_x_204:
        /* <DEDUP_REMOVED lines=16> */
.L_x_207:
[----:B------:R-:W-:Y:S05]  /*c3e0*/  BSYNC B1 ;  /* 0x0000000000017941 */ /* 0x000fea0003800000 */
.L_x_206:
        /* <DEDUP_REMOVED lines=16> */
.L_x_209:
[----:B------:R-:W-:Y:S05]  /*c4f0*/  BSYNC B1 ;  /* 0x0000000000017941 */ /* 0x000fea0003800000 */
.L_x_208:
        /* <DEDUP_REMOVED lines=16> */
.L_x_211:
[----:B------:R-:W-:Y:S05]  /*c600*/  BSYNC B1 ;  /* 0x0000000000017941 */ /* 0x000fea0003800000 */
.L_x_210:
        /* <DEDUP_REMOVED lines=16> */
.L_x_213:
[----:B------:R-:W-:Y:S05]  /*c710*/  BSYNC B1 ;  /* 0x0000000000017941 */ /* 0x000fea0003800000 */
.L_x_212:
[----:B------:R-:W-:Y:S05]  /*c720*/  @P5 BRA `(.L_x_117) ;  /* 0x0000002000245947 */ /* 0x000fea0003800000 */
[----:B------:R-:W-:Y:S01]  /*c730*/  IADD3 R5, P0, R2, 0x48, RZ ;  /* 0x0000004802057810 */ /* 0x000fe20007f1e0ff */
        /* <DEDUP_REMOVED lines=12> */
[----:B------:R0:W-:Y:S01]  /*c800*/  STG.E.128 desc[UR6][R4.64], RZ ;  /* 0x000000ff04007986 */ /* 0x0001e2000c101d06 */
[----:B------:R-:W-:Y:S05]  /*c810*/  BRA `(.L_x_117) ;  /* 0x0000001c00e87947 */ /* 0x000fea0003800000 */
.L_x_112:
[----:B------:R-:W-:-:S08]  /*c820*/  NOP ;  /* 0x0000000000007918 */ /* 0x000fd00000000000 */
[----:B------:R-:W0:-:S00]  /*c830*/  USETMAXREG.DEALLOC.CTAPOOL 0x18 ;  /* 0x00000018000079c8 */ /* 0x000e0000080e0500 */
[----:B0-----:R-:W-:-:S06]  /*c840*/  LOP3.LUT R0, R0, 0x3, RZ, 0xc0, !PT ;  /* 0x0000000300007812 */ /* 0x001fcc00078ec0ff */
[----:B------:R-:W0:Y:S02]  /*c850*/  SHFL.IDX PT, R0, R0, RZ, 0x1f ;  /* 0x00001fff00007589 */ /* 0x000e2400000e0000 */
[----:B0-----:R-:W-:-:S13]  /*c860*/  ISETP.NE.AND P0, PT, R0, RZ, PT ;  /* 0x000000ff0000720c */ /* 0x001fda0003f05270 */
[----:B------:R-:W-:Y:S05]  /*c870*/  @P0 BRA `(.L_x_117) ;  /* 0x0000001c00d00947 */ /* 0x000fea0003800000 */
[----:B------:R-:W-:Y:S01]  /*c880*/  ULDC.64 UR4, c[0x0][0x8d8] ;  /* 0x0002360000047ab9 */ /* 0x000fe20000000a00 */
[----:B------:R-:W0:Y:S01]  /*c890*/  S2R R9, SR_CTAID.Z ;  /* 0x0000000000097919 */ /* 0x000e220000002700 */
[----:B------:R-:W-:Y:S01]  /*c8a0*/  ISETP.NE.U32.AND P0, PT, RZ, UR4, PT ;  /* 0x00000004ff007c0c */ /* 0x000fe2000bf05070 */
[----:B------:R-:W1:Y:S03]  /*c8b0*/  S2UR UR20, SR_CTAID.Y ;  /* 0x00000000001479c3 */ /* 0x000e660000002600 */
[----:B------:R-:W-:-:S13]  /*c8c0*/  ISETP.NE.AND.EX P0, PT, RZ, UR5, PT, P0 ;  /* 0x00000005ff007c0c */ /* 0x000fda000bf05300 */
[----:B------:R-:W-:Y:S05]  /*c8d0*/  @!P0 BRA `(.L_x_214) ;  /* 0x0000000000148947 */ /* 0x000fea0003800000 */
[----:B------:R-:W0:Y:S01]  /*c8e0*/  LDC.64 R2, c[0x0][0x8d8] ;  /* 0x00023600ff027b82 */ /* 0x000e220000000a00 */
[----:B------:R-:W-:Y:S01]  /*c8f0*/  ULDC.64 UR4, c[0x0][0x208] ;  /* 0x0000820000047ab9 */ /* 0x000fe20000000a00 */
[----:B0-----:R-:W-:-:S05]  /*c900*/  IMAD.WIDE R2, R9, 0x4, R2 ;  /* 0x0000000409027825 */ /* 0x001fca00078e0202 */
[----:B------:R0:W5:Y:S01]  /*c910*/  LDG.E R5, desc[UR4][R2.64] ;  /* 0x0000000402057981 */ /* 0x000162000c1e1900 */
[----:B------:R-:W-:Y:S05]  /*c920*/  BRA `(.L_x_215) ;  /* 0x0000000000307947 */ /* 0x000fea0003800000 */
.L_x_214:
        /* <DEDUP_REMOVED lines=9> */
[----:B--2---:R-:W-:Y:S01]  /*c9c0*/  IMAD.IADD R5, R0, 0x1, -R5 ;  /* 0x0000000100057824 */ /* 0x004fe200078e0a05 */
[----:B------:R-:W-:Y:S06]  /*c9d0*/  BRA `(.L_x_215) ;  /* 0x0000000000047947 */ /* 0x000fec0003800000 */
.L_x_216:
[----:B------:R-:W2:Y:S02]  /*c9e0*/  LDC R5, c[0x0][0x8bc] ;  /* 0x00022f00ff057b82 */ /* 0x000ea40000000800 */
.L_x_215:
[----:B------:R-:W3:Y:S01]  /*c9f0*/  S2R R12, SR_CTAID.X ;  /* 0x00000000000c7919 */ /* 0x000ee20000002500 */
[----:B------:R-:W-:Y:S02]  /*ca00*/  IMAD.MOV.U32 R0, RZ, RZ, 0x1 ;  /* 0x00000001ff007424 */ /* 0x000fe400078e00ff */
[----:B------:R-:W-:Y:S02]  /*ca10*/  IMAD.MOV.U32 R4, RZ, RZ, 0x1 ;  /* 0x00000001ff047424 */ /* 0x000fe400078e00ff */
[----:B---3--:R-:W-:-:S05]  /*ca20*/  IMAD R12, R12, 0x50, RZ ;  /* 0x000000500c0c7824 */ /* 0x008fca00078e02ff */
[----:B--2--5:R-:W-:Y:S01]  /*ca30*/  ISETP.GE.AND P0, PT, R12, R5, PT ;  /* 0x000000050c00720c */ /* 0x024fe20003f06270 */
[----:B------:R-:W-:-:S03]  /*ca40*/  IMAD.MOV.U32 R5, RZ, RZ, RZ ;  /* 0x000000ffff057224 */ /* 0x000fc600078e00ff */
[----:B0-----:R-:W-:-:S04]  /*ca50*/  SEL R9, R9, 0xffffffff, !P0 ;  /* 0xffffffff09097807 */ /* 0x001fc80004000000 */
[----:B------:R-:W-:-:S13]  /*ca60*/  ISETP.GE.AND P0, PT, R9, RZ, PT ;  /* 0x000000ff0900720c */ /* 0x000fda0003f06270 */
[----:B------:R-:W-:Y:S05]  /*ca70*/  @!P0 BRA `(.L_x_217) ;  /* 0x0000001800d48947 */ /* 0x000fea0003800000 */
[----:B------:R-:W0:Y:S01]  /*ca80*/  LDC.64 R10, c[0x0][0x770] ;  /* 0x0001dc00ff0a7b82 */ /* 0x000e220000000a00 */
[----:B------:R-:W-:-:S07]  /*ca90*/  ULDC.64 UR6, c[0x0][0x208] ;  /* 0x0000820000067ab9 */ /* 0x000fce0000000a00 */
[----:B------:R-:W2:Y:S08]  /*caa0*/  LDC.64 R4, c[0x0][0x770] ;  /* 0x0001dc00ff047b82 */ /* 0x000eb00000000a00 */
[----:B------:R-:W3:Y:S01]  /*cab0*/  LDC.64 R6, c[0x0][0x778] ;  /* 0x0001de00ff067b82 */ /* 0x000ee20000000a00 */
[----:B0-----:R-:W-:-:S07]  /*cac0*/  ISETP.NE.U32.AND P1, PT, R10, RZ, PT ;  /* 0x000000ff0a00720c */ /* 0x001fce0003f25070 */
[----:B------:R-:W0:Y:S01]  /*cad0*/  LDC.64 R2, c[0x0][0x780] ;  /* 0x0001e000ff027b82 */ /* 0x000e220000000a00 */
[----:B------:R-:W-:Y:S01]  /*cae0*/  ISETP.NE.AND.EX P1, PT, R11, RZ, PT, P1 ;  /* 0x000000ff0b00720c */ /* 0x000fe20003f25310 */
[----:B--2---:R-:W-:Y:S01]  /*caf0*/  IMAD.WIDE R4, R9, 0x4, R4 ;  /* 0x0000000409047825 */ /* 0x004fe200078e0204 */
[----:B---3--:R-:W-:-:S11]  /*cb00*/  ISETP.NE.U32.AND P0, PT, R6, RZ, PT ;  /* 0x000000ff0600720c */ /* 0x008fd60003f05070 */
[----:B------:R-:W2:Y:S01]  /*cb10*/  @P1 LDG.E R14, desc[UR6][R4.64] ;  /* 0x00000006040e1981 */ /* 0x000ea2000c1e1900 */
[----:B------:R-:W-:-:S03]  /*cb20*/  ISETP.NE.AND.EX P0, PT, R7, RZ, PT, P0 ;  /* 0x000000ff0700720c */ /* 0x000fc60003f05300 */
[----:B------:R-:W3:Y:S01]  /*cb30*/  @P1 LDG.E R15, desc[UR6][R4.64] ;  /* 0x00000006040f1981 */ /* 0x000ee2000c1e1900 */
[----:B0-----:R-:W-:-:S04]  /*cb40*/  ISETP.NE.U32.AND P2, PT, R2, RZ, PT ;  /* 0x000000ff0200720c */ /* 0x001fc80003f45070 */
[----:B------:R-:W-:-:S05]  /*cb50*/  ISETP.NE.AND.EX P2, PT, R3, RZ, PT, P2 ;  /* 0x000000ff0300720c */ /* 0x000fca0003f45320 */
[----:B------:R-:W0:Y:S08]  /*cb60*/  @P0 LDC.64 R2, c[0x0][0x778] ;  /* 0x0001de00ff020b82 */ /* 0x000e300000000a00 */
[----:B------:R-:W4:Y:S01]  /*cb70*/  @P2 LDC.64 R6, c[0x0][0x780] ;  /* 0x0001e000ff062b82 */ /* 0x000f220000000a00 */
[----:B------:R-:W-:Y:S01]  /*cb80*/  IMAD.MOV.U32 R13, RZ, RZ, RZ ;  /* 0x000000ffff0d7224 */ /* 0x000fe200078e00ff */
[----:B------:R-:W-:Y:S01]  /*cb90*/  ULDC UR4, c[0x0][0x280] ;  /* 0x0000a00000047ab9 */ /* 0x000fe20000000800 */
[----:B0-----:R-:W-:-:S05]  /*cba0*/  @P0 IMAD.WIDE R2, R9, 0x4, R2 ;  /* 0x0000000409020825 */ /* 0x001fca00078e0202 */
[----:B------:R4:W5:Y:S01]  /*cbb0*/  @P0 LDG.E R13, desc[UR6][R2.64] ;  /* 0x00000006020d0981 */ /* 0x000962000c1e1900 */
[----:B------:R-:W-:Y:S02]  /*cbc0*/  IMAD.U32 R8, RZ, RZ, UR4 ;  /* 0x00000004ff087e24 */ /* 0x000fe4000f8e00ff */
[----:B----4-:R-:W-:Y:S01]  /*cbd0*/  @P2 IMAD.WIDE R2, R9, 0x4, R6 ;  /* 0x0000000409022825 */ /* 0x010fe200078e0206 */
[----:B------:R-:W-:-:S04]  /*cbe0*/  VOTEU.ANY UP0, P1 ;  /* 0x00000000003f7886 */ /* 0x000fc80000800100 */
[----:B------:R0:W5:Y:S02]  /*cbf0*/  @P2 LDG.E R8, desc[UR6][R2.64] ;  /* 0x0000000602082981 */ /* 0x000164000c1e1900 */
[----:B0-----:R-:W-:Y:S01]  /*cc00*/  CS2R R2, SRZ ;  /* 0x0000000000027805 */ /* 0x001fe2000001ff00 */
[----:B--2---:R-:W-:-:S05]  /*cc10*/  @P1 IMAD R14, R9, 0x40, R14 ;  /* 0x00000040090e1824 */ /* 0x004fca00078e020e */
[----:B------:R-:W-:-:S04]  /*cc20*/  @P1 SHF.R.S32.HI R7, RZ, 0x1f, R14 ;  /* 0x0000001fff071819 */ /* 0x000fc8000001140e */
[----:B------:R-:W-:-:S04]  /*cc30*/  @P1 LEA.HI R7, R7, R14, RZ, 0x6 ;  /* 0x0000000e07071211 */ /* 0x000fc800078f30ff */
[----:B------:R-:W-:Y:S02]  /*cc40*/  @P1 LOP3.LUT R7, R7, 0xffffffc0, RZ, 0xc0, !PT ;  /* 0xffffffc007071812 */ /* 0x000fe400078ec0ff */
[----:B---3--:R-:W-:Y:S02]  /*cc50*/  @P1 R2UR UR4, R15 ;  /* 0x000000000f0412ca */ /* 0x008fe400000e0000 */
[--C-:B------:R-:W-:Y:S01]  /*cc60*/  @P1 SHF.R.S32.HI R6, RZ, 0x1f, R7.reuse ;  /* 0x0000001fff061819 */ /* 0x100fe20000011407 */
[----:B------:R-:W-:-:S04]  /*cc70*/  @P1 IMAD.MOV.U32 R2, RZ, RZ, R7 ;  /* 0x000000ffff021224 */ /* 0x000fc800078e0007 */
[----:B------:R-:W-:Y:S01]  /*cc80*/  @P1 IMAD.MOV.U32 R3, RZ, RZ, R6 ;  /* 0x000000ffff031224 */ /* 0x000fe200078e0006 */
[----:B------:R-:W-:Y:S07]  /*cc90*/  @P2 BRA `(.L_x_218) ;  /* 0x0000000000142947 */ /* 0x000fee0003800000 */
[----:B------:R-:W-:Y:S05]  /*cca0*/  @!P1 BRA `(.L_x_218) ;  /* 0x0000000000109947 */ /* 0x000fea0003800000 */
[----:B------:R-:W-:Y:S02]  /*ccb0*/  ULDC.64 UR6, c[0x0][0x208] ;  /* 0x0000820000067ab9 */ /* 0x000fe40000000a00 */
[----:B------:R-:W2:Y:S04]  /*ccc0*/  LDG.E R7, desc[UR6][R4.64] ;  /* 0x0000000604077981 */ /* 0x000ea8000c1e1900 */
[----:B-----5:R-:W2:Y:S02]  /*ccd0*/  LDG.E R8, desc[UR6][R4.64+0x4] ;  /* 0x0000040604087981 */ /* 0x020ea4000c1e1900 */
[----:B--2---:R-:W-:-:S07]  /*cce0*/  IMAD.IADD R8, R8, 0x1, -R7 ;  /* 0x0000000108087824 */ /* 0x004fce00078e0a07 */
.L_x_218:
[----:B-----5:R-:W-:Y:S01]  /*ccf0*/  ISETP.GE.AND P1, PT, R8, 0x1, PT ;  /* 0x000000010800780c */ /* 0x020fe20003f26270 */
[----:B------:R-:W-:Y:S01]  /*cd00*/  UMOV UR51, URZ ;  /* 0x0000003f00337c82 */ /* 0x000fe20008000000 */
[----:B------:R-:W-:Y:S01]  /*cd10*/  @UP0 UMOV UR51, UR4 ;  /* 0x0000000400330c82 */ /* 0x000fe20008000000 */
[----:B------:R-:W-:Y:S02]  /*cd20*/  IMAD.MOV.U32 R5, RZ, RZ, RZ ;  /* 0x000000ffff057224 */ /* 0x000fe400078e00ff */
[----:B------:R-:W-:-:S08]  /*cd30*/  IMAD.MOV.U32 R4, RZ, RZ, 0x1 ;  /* 0x00000001ff047424 */ /* 0x000fd000078e00ff */
[----:B------:R-:W-:Y:S05]  /*cd40*/  @!P1 BRA `(.L_x_217) ;  /* 0x0000001800209947 */ /* 0x000fea0003800000 */
[----:B------:R-:W-:Y:S01]  /*cd50*/  R2UR UR11, R12 ;  /* 0x000000000c0b72ca */ /* 0x000fe200000e0000 */
[----:B------:R-:W-:Y:S01]  /*cd60*/  ULDC UR5, c[0x0][0x2e8] ;  /* 0x0000ba0000057ab9 */ /* 0x000fe20000000800 */
[----:B------:R-:W-:Y:S01]  /*cd70*/  R2UR UR4, R13 ;  /* 0x000000000d0472ca */ /* 0x000fe200000e0000 */
[----:B------:R-:W-:Y:S01]  /*cd80*/  UISETP.NE.AND UP0, UPT, UR5, 0x1, UPT ;  /* 0x000000010500788c */ /* 0x000fe2000bf05270 */
[----:B------:R-:W0:Y:S01]  /*cd90*/  LDC.64 R12, c[0x0][0x720] ;  /* 0x0001c800ff0c7b82 */ /* 0x000e220000000a00 */
[----:B------:R-:W-:Y:S01]  /*cda0*/  ISETP.NE.U32.AND P1, PT, R10, RZ, PT ;  /* 0x000000ff0a00720c */ /* 0x000fe20003f25070 */
[----:B------:R-:W-:Y:S01]  /*cdb0*/  VOTEU.ANY UP1, P0 ;  /* 0x00000000003f7886 */ /* 0x000fe20000020100 */
[----:B------:R-:W-:Y:S02]  /*cdc0*/  R2UR UR21, R9 ;  /* 0x00000000091572ca */ /* 0x000fe400000e0000 */
[----:B------:R-:W-:Y:S02]  /*cdd0*/  ELECT P0, URZ, PT ;  /* 0x00000000003f782f */ /* 0x000fe40003800000 */
[----:B------:R-:W-:Y:S01]  /*cde0*/  ISETP.NE.AND.EX P1, PT, R11, RZ, PT, P1 ;  /* 0x000000ff0b00720c */ /* 0x000fe20003f25310 */
[----:B-1----:R-:W-:Y:S01]  /*cdf0*/  UMOV UR12, UR20 ;  /* 0x00000014000c7c82 */ /* 0x002fe20008000000 */
[----:B------:R-:W-:Y:S01]  /*ce00*/  SHF.R.S32.HI R15, RZ, 0x1f, R9 ;  /* 0x0000001fff0f7819 */ /* 0x000fe20000011409 */
[----:B------:R-:W-:Y:S01]  /*ce10*/  IMAD.MOV.U32 R5, RZ, RZ, RZ ;  /* 0x000000ffff057224 */ /* 0x000fe200078e00ff */
[----:B------:R-:W-:Y:S01]  /*ce20*/  @UP0 ULDC UR6, c[0x0][0x2f0] ;  /* 0x0000bc0000060ab9 */ /* 0x000fe20000000800 */
[----:B------:R-:W-:Y:S01]  /*ce30*/  UIADD3 UR11, UR11, UR4, URZ ;  /* 0x000000040b0b7290 */ /* 0x000fe2000fffe03f */
[----:B------:R-:W-:Y:S01]  /*ce40*/  SEL R15, R15, RZ, !P1 ;  /* 0x000000ff0f0f7207 */ /* 0x000fe20004800000 */
[----:B------:R-:W-:Y:S01]  /*ce50*/  IMAD.MOV.U32 R4, RZ, RZ, 0x1 ;  /* 0x00000001ff047424 */ /* 0x000fe200078e00ff */
[----:B------:R-:W-:Y:S01]  /*ce60*/  @UP0 ULDC UR4, c[0x0][0x2ec] ;  /* 0x0000bb0000040ab9 */ /* 0x000fe20000000800 */
[----:B------:R-:W-:-:S02]  /*ce70*/  USEL UR13, UR21, URZ, !UP1 ;  /* 0x0000003f150d7287 */ /* 0x000fc4000c800000 */
[----:B------:R-:W-:Y:S02]  /*ce80*/  UIMAD.WIDE.U32 UR4, UR20, UR4, URZ ;  /* 0x00000004140472a5 */ /* 0x000fe4000f8e003f */
[----:B------:R-:W-:Y:S01]  /*ce90*/  VOTEU.ANY UP1, P1 ;  /* 0x00000000003f7886 */ /* 0x000fe20000820100 */
[----:B------:R-:W-:Y:S02]  /*cea0*/  USEL UR21, UR21, URZ, !UP1 ;  /* 0x0000003f15157287 */ /* 0x000fe4000c800000 */
[----:B------:R-:W-:Y:S01]  /*ceb0*/  @UP0 USHF.R.U32.HI UR12, URZ, UR6, UR5 ;  /* 0x000000063f0c0299 */ /* 0x000fe20008011605 */
[----:B0-----:R-:W-:-:S04]  /*cec0*/  IMAD R14, R15, R12, RZ ;  /* 0x0000000c0f0e7224 */ /* 0x001fc800078e02ff */
[----:B------:R-:W-:Y:S01]  /*ced0*/  IMAD R14, R13, UR21, R14 ;  /* 0x000000150d0e7c24 */ /* 0x000fe2000f8e020e */
[----:B------:R-:W-:Y:S06]  /*cee0*/  @!P0 BRA `(.L_x_217) ;  /* 0x0000001400b88947 */ /* 0x000fec0003800000 */
[----:B------:R-:W0:Y:S01]  /*cef0*/  S2R R5, SR_CgaCtaId ;  /* 0x0000000000057919 */ /* 0x000e220000008800 */
[----:B------:R-:W-:Y:S01]  /*cf00*/  MOV R0, 0x400 ;  /* 0x0000040000007802 */ /* 0x000fe20000000f00 */
[----:B------:R-:W1:Y:S03]  /*cf10*/  S2R R4, SR_CTAID.Y ;  /* 0x0000000000047919 */ /* 0x000e660000002600 */
[----:B0-----:R-:W-:Y:S01]  /*cf20*/  LEA R0, R5, R0, 0x18 ;  /* 0x0000000005007211 */ /* 0x001fe200078ec0ff */
[----:B------:R-:W-:-:S05]  /*cf30*/  IMAD.MOV.U32 R5, RZ, RZ, 0x1 ;  /* 0x00000001ff057424 */ /* 0x000fca00078e00ff */
[----:B------:R-:W-:-:S04]  /*cf40*/  SHF.L.U32 R5, R5, 0x1f, RZ ;  /* 0x0000001f05057819 */ /* 0x000fc800000006ff */
[----:B------:R-:W0:Y:S02]  /*cf50*/  SYNCS.PHASECHK.TRANS64.TRYWAIT P0, [R0+URZ+0x31620], R5 ;  /* 0x03162005000075a7 */ /* 0x000e24000800017f */
[----:B01----:R-:W-:Y:S05]  /*cf60*/  @!P0 BRA `(.L_x_219) ;  /* 0x0000001800588947 */ /* 0x003fea0003800000 */
.L_x_234:
[----:B------:R-:W1:Y:S01]  /*cf70*/  S2R R6, SR_TID.X ;  /* 0x0000000000067919 */ /* 0x000e620000002100 */
[----:B------:R-:W-:Y:S01]  /*cf80*/  IMAD.WIDE.U32 R18, R12, UR21, RZ ;  /* 0x000000150c127c25 */ /* 0x000fe2000f8e00ff */
[----:B------:R-:W-:-:S03]  /*cf90*/  SHF.R.S32.HI R4, RZ, 0x1f, R4 ;  /* 0x0000001fff047819 */ /* 0x000fc60000011404 */
[----:B------:R-:W-:Y:S01]  /*cfa0*/  IMAD.IADD R7, R19, 0x1, R14 ;  /* 0x0000000113077824 */ /* 0x000fe200078e020e */
[----:B-1----:R-:W-:-:S04]  /*cfb0*/  LOP3.LUT R6, R6, 0x7f, RZ, 0xc0, !PT ;  /* 0x0000007f06067812 */ /* 0x002fc800078ec0ff */
[----:B------:R-:W-:Y:S01]  /*cfc0*/  ISETP.NE.AND P0, PT, R6, RZ, PT ;  /* 0x000000ff0600720c */ /* 0x000fe20003f05270 */
[----:B------:R-:W-:-:S12]  /*cfd0*/  IMAD.MOV.U32 R6, RZ, RZ, 0x1 ;  /* 0x00000001ff067424 */ /* 0x000fd800078e00ff */
[----:B------:R-:W-:Y:S05]  /*cfe0*/  @P0 BRA `(.L_x_220) ;  /* 0x0000000000180947 */ /* 0x000fea0003800000 */
[----:B------:R-:W1:Y:S01]  /*cff0*/  S2R R9, SR_TID.X ;  /* 0x0000000000097919 */ /* 0x000e620000002100 */
[----:B0-----:R-:W-:-:S04]  /*d000*/  IMAD.MOV.U32 R5, RZ, RZ, 0x8100 ;  /* 0x00008100ff057424 */ /* 0x001fc800078e00ff */
[----:B------:R2:W-:Y:S01]  /*d010*/  SYNCS.ARRIVE.TRANS64 RZ, [R0+URZ+0x31610], R5 ;  /* 0x0316100500ff79a7 */ /* 0x0005e2000800003f */
[----:B-1----:R-:W-:-:S13]  /*d020*/  LOP3.LUT P1, RZ, R9, 0x1f, RZ, 0xc0, !PT ;  /* 0x0000001f09ff7812 */ /* 0x002fda000782c0ff */
[----:B--2---:R-:W-:Y:S05]  /*d030*/  @!P1 BRA `(.L_x_220) ;  /* 0x0000000000049947 */ /* 0x004fea0003800000 */
[----:B------:R-:W-:Y:S01]  /*d040*/  BPT.TRAP 0x1 ;  /* 0x000000040000795c */ /* 0x000fe20000300000 */
.L_x_220:
[----:B------:R-:W1:Y:S01]  /*d050*/  LDC.64 R16, c[0x0][0x198] ;  /* 0x00006600ff107b82 */ /* 0x000e620000000a00 */
[----:B------:R-:W-:Y:S01]  /*d060*/  R2UR UR8, R0 ;  /* 0x00000000000872ca */ /* 0x000fe200000e0000 */
[----:B------:R-:W-:Y:S01]  /*d070*/  UMOV UR6, 0x0 ;  /* 0x0000000000067882 */ /* 0x000fe20000000000 */
[----:B------:R-:W-:Y:S01]  /*d080*/  UMOV UR7, 0x14f00000 ;  /* 0x14f0000000077882 */ /* 0x000fe20000000000 */
[----:B------:R-:W-:Y:S01]  /*d090*/  UMOV UR50, URZ ;  /* 0x0000003f00327c82 */ /* 0x000fe20008000000 */
[----:B------:R-:W-:Y:S01]  /*d0a0*/  UMOV UR52, UR20 ;  /* 0x0000001400347c82 */ /* 0x000fe20008000000 */
[----:B------:R-:W-:Y:S01]  /*d0b0*/  UMOV UR53, UR21 ;  /* 0x0000001500357c82 */ /* 0x000fe20008000000 */
[----:B------:R-:W-:Y:S01]  /*d0c0*/  UMOV UR34, 0x40 ;  /* 0x0000004000227882 */ /* 0x000fe20000000000 */
[----:B------:R-:W2:Y:S01]  /*d0d0*/  LDC.64 R10, c[0x0][0x718] ;  /* 0x0001c600ff0a7b82 */ /* 0x000ea20000000a00 */
[----:B------:R-:W-:Y:S01]  /*d0e0*/  UMOV UR35, UR51 ;  /* 0x0000003300237c82 */ /* 0x000fe20008000000 */
[----:B------:R-:W-:Y:S01]  /*d0f0*/  UMOV UR36, UR20 ;  /* 0x0000001400247c82 */ /* 0x000fe20008000000 */
[----:B------:R-:W-:Y:S01]  /*d100*/  UMOV UR37, UR21 ;  /* 0x0000001500257c82 */ /* 0x000fe20008000000 */
[----:B------:R-:W-:Y:S01]  /*d110*/  UMOV UR26, 0x80 ;  /* 0x00000080001a7882 */ /* 0x000fe20000000000 */
[----:B------:R-:W-:Y:S01]  /*d120*/  UMOV UR27, UR51 ;  /* 0x00000033001b7c82 */ /* 0x000fe20008000000 */
[----:B------:R-:W-:-:S02]  /*d130*/  UIADD3 UR48, UR8, 0x14100, URZ ;  /* 0x0001410008307890 */ /* 0x000fc4000fffe03f */
[----:B------:R-:W-:Y:S02]  /*d140*/  UIADD3 UR49, UR8, 0x31610, URZ ;  /* 0x0003161008317890 */ /* 0x000fe4000fffe03f */
[----:B------:R-:W-:Y:S02]  /*d150*/  UIADD3 UR32, UR8, 0x16100, URZ ;  /* 0x0001610008207890 */ /* 0x000fe4000fffe03f */
[----:B------:R-:W-:Y:S02]  /*d160*/  UIADD3 UR24, UR8, 0x18100, URZ ;  /* 0x0001810008187890 */ /* 0x000fe4000fffe03f */
[----:B------:R-:W-:Y:S01]  /*d170*/  UIADD3 UR16, UR8, 0x1a100, URZ ;  /* 0x0001a10008107890 */ /* 0x000fe2000fffe03f */
[----:B-1----:R-:W-:Y:S01]  /*d180*/  IMAD.MOV.U32 R9, RZ, RZ, R16 ;  /* 0x000000ffff097224 */ /* 0x002fe200078e0010 */
[----:B------:R-:W-:Y:S01]  /*d190*/  UIADD3 UR30, UR8, 0x2c100, URZ ;  /* 0x0002c100081e7890 */ /* 0x000fe2000fffe03f */
[----:B------:R-:W-:Y:S01]  /*d1a0*/  UMOV UR33, UR49 ;  /* 0x0000003100217c82 */ /* 0x000fe20008000000 */
[----:B------:R-:W-:Y:S01]  /*d1b0*/  UMOV UR28, UR20 ;  /* 0x00000014001c7c82 */ /* 0x000fe20008000000 */
[----:B------:R-:W-:Y:S01]  /*d1c0*/  UMOV UR29, UR21 ;  /* 0x00000015001d7c82 */ /* 0x000fe20008000000 */
[----:B------:R-:W-:Y:S01]  /*d1d0*/  UMOV UR25, UR49 ;  /* 0x0000003100197c82 */ /* 0x000fe20008000000 */
[----:B------:R-:W-:Y:S01]  /*d1e0*/  UMOV UR18, 0xc0 ;  /* 0x000000c000127882 */ /* 0x000fe20000000000 */
[----:B--2---:R-:W-:Y:S01]  /*d1f0*/  IMAD R20, R4, R10, RZ ;  /* 0x0000000a04147224 */ /* 0x004fe200078e02ff */
[----:B------:R-:W-:Y:S01]  /*d200*/  IADD3 R4, P1, R9, 0xf0, RZ ;  /* 0x000000f009047810 */ /* 0x000fe20007f3e0ff */
[----:B------:R-:W-:Y:S01]  /*d210*/  UMOV UR19, UR51 ;  /* 0x0000003300137c82 */ /* 0x000fe20008000000 */
[----:B------:R-:W-:Y:S01]  /*d220*/  UMOV UR17, UR49 ;  /* 0x0000003100117c82 */ /* 0x000fe20008000000 */
[----:B------:R-:W-:Y:S01]  /*d230*/  IMAD R20, R11, UR20, R20 ;  /* 0x000000140b147c24 */ /* 0x000fe2000f8e0214 */
[----:B------:R-:W-:Y:S01]  /*d240*/  R2UR UR4, R4 ;  /* 0x00000000040472ca */ /* 0x000fe200000e0000 */
[----:B------:R-:W-:Y:S01]  /*d250*/  IMAD.MOV.U32 R11, RZ, RZ, R17 ;  /* 0x000000ffff0b7224 */ /* 0x000fe200078e0011 */
[----:B------:R-:W-:Y:S01]  /*d260*/  UMOV UR9, 0x10 ;  /* 0x0000001000097882 */ /* 0x000fe20000000000 */
[----:B------:R-:W-:Y:S01]  /*d270*/  UMOV UR31, UR49 ;  /* 0x00000031001f7c82 */ /* 0x000fe20008000000 */
[----:B------:R-:W-:Y:S01]  /*d280*/  UIADD3 UR40, UR8, 0x5000, URZ ;  /* 0x0000500008287890 */ /* 0x000fe2000fffe03f */
[----:B------:R-:W-:Y:S01]  /*d290*/  IMAD.X R4, RZ, RZ, R11, P1 ;  /* 0x000000ffff047224 */ /* 0x000fe200008e060b */
[----:B------:R-:W-:Y:S01]  /*d2a0*/  UMOV UR43, UR11 ;  /* 0x0000000b002b7c82 */ /* 0x000fe20008000000 */
[----:B------:R-:W-:Y:S01]  /*d2b0*/  UMOV UR44, UR12 ;  /* 0x0000000c002c7c82 */ /* 0x000fe20008000000 */
[----:B------:R-:W-:Y:S01]  /*d2c0*/  UMOV UR45, UR13 ;  /* 0x0000000d002d7c82 */ /* 0x000fe20008000000 */
[----:B------:R-:W-:Y:S01]  /*d2d0*/  UMOV UR10, UR50 ;  /* 0x00000032000a7c82 */ /* 0x000fe20008000000 */
[----:B------:R-:W-:Y:S01]  /*d2e0*/  R2UR UR5, R4 ;  /* 0x00000000040572ca */ /* 0x000fe200000e0000 */
[----:B0-----:R-:W-:Y:S01]  /*d2f0*/  IMAD.WIDE.U32 R4, R10, UR20, R2 ;  /* 0x000000140a047c25 */ /* 0x001fe2000f8e0002 */
[----:B------:R-:W-:Y:S01]  /*d300*/  UMOV UR42, 0x80 ;  /* 0x00000080002a7882 */ /* 0x000fe20000000000 */
[----:B------:R-:W-:-:S02]  /*d310*/  UIADD3 UR56, UR8, 0x7800, URZ ;  /* 0x0000780008387890 */ /* 0x000fc4000fffe03f */
[----:B------:R-:W-:Y:S01]  /*d320*/  IMAD.IADD R5, R5, 0x1, R20 ;  /* 0x0000000105057824 */ /* 0x000fe200078e0214 */
[----:B------:R-:W-:Y:S01]  /*d330*/  UMOV UR58, 0xc0 ;  /* 0x000000c0003a7882 */ /* 0x000fe20000000000 */
[----:B------:R-:W-:Y:S01]  /*d340*/  UMOV UR59, UR11 ;  /* 0x0000000b003b7c82 */ /* 0x000fe20008000000 */
[----:B------:R-:W-:Y:S01]  /*d350*/  UMOV UR60, UR12 ;  /* 0x0000000c003c7c82 */ /* 0x000fe20008000000 */
[----:B------:R-:W-:Y:S01]  /*d360*/  IMAD.WIDE.U32 R4, R12, UR21, R4 ;  /* 0x000000150c047c25 */ /* 0x000fe2000f8e0004 */
[----:B------:R-:W-:Y:S01]  /*d370*/  UMOV UR61, UR13 ;  /* 0x0000000d003d7c82 */ /* 0x000fe20008000000 */
[----:B------:R-:W0:Y:S02]  /*d380*/  LDC.64 R12, c[0x0][0x700] ;  /* 0x0001c000ff0c7b82 */ /* 0x000e240000000a00 */
[----:B------:R-:W-:Y:S01]  /*d390*/  IMAD.IADD R14, R14, 0x1, R5 ;  /* 0x000000010e0e7824 */ /* 0x000fe200078e0205 */
[----:B------:R-:W-:Y:S01]  /*d3a0*/  UTMALDG.4D [UR48], [UR4], desc[UR6] ;  /* 0x00000630040075b4 */ /* 0x000fe20008019000 */
[----:B------:R1:W-:Y:S01]  /*d3b0*/  UTMALDG.4D [UR32], [UR4], desc[UR6] ;  /* 0x00000620040075b4 */ /* 0x0003e20008019000 */
[----:B------:R2:W-:Y:S01]  /*d3c0*/  UTMALDG.4D [UR24], [UR4], desc[UR6] ;  /* 0x00000618040075b4 */ /* 0x0005e20008019000 */
[C---:B0-----:R-:W-:Y:S01]  /*d3d0*/  LEA R5, P1, R4.reuse, R12, 0x2 ;  /* 0x0000000c04057211 */ /* 0x041fe200078210ff */
[----:B------:R0:W-:Y:S03]  /*d3e0*/  UTMALDG.4D [UR16], [UR4], desc[UR6] ;  /* 0x00000610040075b4 */ /* 0x0001e60008019000 */
[----:B------:R-:W-:-:S02]  /*d3f0*/  LEA.HI.X R14, R4, R13, R14, 0x2, P1 ;  /* 0x0000000d040e7211 */ /* 0x000fc400008f140e */
[----:B------:R-:W-:Y:S01]  /*d400*/  R2UR UR14, R5 ;  /* 0x00000000050e72ca */ /* 0x000fe200000e0000 */
[----:B------:R-:W-:Y:S01]  /*d410*/  IMAD.MOV.U32 R5, RZ, RZ, 0x14000 ;  /* 0x00014000ff057424 */ /* 0x000fe200078e00ff */
[----:B------:R-:W-:Y:S02]  /*d420*/  R2UR UR15, R14 ;  /* 0x000000000e0f72ca */ /* 0x000fe400000e0000 */
[----:B------:R-:W-:Y:S02]  /*d430*/  IADD3 R4, P1, R9, 0x2f0, RZ ;  /* 0x000002f009047810 */ /* 0x000fe40007f3e0ff */
[----:B------:R-:W-:Y:S01]  /*d440*/  MOV R14, UR45 ;  /* 0x0000002d000e7c02 */ /* 0x000fe20008000f00 */
[----:B-1----:R-:W-:Y:S01]  /*d450*/  UIADD3 UR32, UR8, 0xc800, URZ ;  /* 0x0000c80008207890 */ /* 0x002fe2000fffe03f */
[----:B------:R-:W-:Y:S01]  /*d460*/  R2UR UR22, R4 ;  /* 0x00000000041672ca */ /* 0x000fe200000e0000 */
[----:B------:R-:W-:Y:S01]  /*d470*/  IMAD.X R4, RZ, RZ, R11, P1 ;  /* 0x000000ffff047224 */ /* 0x000fe200008e060b */
[----:B------:R-:W-:Y:S01]  /*d480*/  UMOV UR35, UR11 ;  /* 0x0000000b00237c82 */ /* 0x000fe20008000000 */
[----:B------:R-:W-:Y:S01]  /*d490*/  UMOV UR36, UR12 ;  /* 0x0000000c00247c82 */ /* 0x000fe20008000000 */
[----:B------:R-:W-:-:S02]  /*d4a0*/  UMOV UR37, UR13 ;  /* 0x0000000d00257c82 */ /* 0x000fc40008000000 */
[----:B------:R-:W-:Y:S01]  /*d4b0*/  R2UR UR23, R4 ;  /* 0x00000000041772ca */ /* 0x000fe200000e0000 */
[----:B------:R1:W-:Y:S01]  /*d4c0*/  UBLKCP.S.G [UR30], [UR14], UR9 ;  /* 0x0000001e0e0073ba */ /* 0x0003e20008000209 */
[----:B------:R-:W-:Y:S01]  /*d4d0*/  IADD3 R4, P1, R9, 0x3f0, RZ ;  /* 0x000003f009047810 */ /* 0x000fe20007f3e0ff */
[----:B--2---:R-:W-:Y:S01]  /*d4e0*/  UIADD3 UR24, UR8, 0x2800, URZ ;  /* 0x0000280008187890 */ /* 0x004fe2000fffe03f */
[----:B------:R2:W-:Y:S01]  /*d4f0*/  SYNCS.ARRIVE.TRANS64 RZ, [R0+URZ+0x31600], R5 ;  /* 0x0316000500ff79a7 */ /* 0x0005e2000800003f */
[----:B------:R-:W-:Y:S01]  /*d500*/  UMOV UR26, 0x40 ;  /* 0x00000040001a7882 */ /* 0x000fe20000000000 */
[----:B------:R-:W-:Y:S01]  /*d510*/  UMOV UR27, UR11 ;  /* 0x0000000b001b7c82 */ /* 0x000fe20008000000 */
[----:B------:R-:W-:Y:S01]  /*d520*/  UMOV UR28, UR12 ;  /* 0x0000000c001c7c82 */ /* 0x000fe20008000000 */
[----:B------:R-:W-:Y:S01]  /*d530*/  UMOV UR29, UR13 ;  /* 0x0000000d001d7c82 */ /* 0x000fe20008000000 */
[----:B0-----:R-:W-:Y:S01]  /*d540*/  R2UR UR4, R4 ;  /* 0x00000000040472ca */ /* 0x001fe200000e0000 */
[----:B------:R-:W-:Y:S01]  /*d550*/  IMAD.X R4, RZ, RZ, R11, P1 ;  /* 0x000000ffff047224 */ /* 0x000fe200008e060b */
[----:B------:R-:W-:Y:S01]  /*d560*/  UMOV UR7, 0x10000000 ;  /* 0x1000000000077882 */ /* 0x000fe20000000000 */
[----:B------:R-:W-:-:S02]  /*d570*/  ISETP.GE.AND P1, PT, R8, 0x41, PT ;  /* 0x000000410800780c */ /* 0x000fc40003f26270 */
[----:B--2---:R-:W-:Y:S02]  /*d580*/  MOV R5, UR43 ;  /* 0x0000002b00057c02 */ /* 0x004fe40008000f00 */
[----:B------:R-:W-:Y:S01]  /*d590*/  R2UR UR5, R4 ;  /* 0x00000000040572ca */ /* 0x000fe200000e0000 */
[----:B-1----:R-:W-:Y:S01]  /*d5a0*/  UIADD3 UR9, UR8, 0x31600, URZ ;  /* 0x0003160008097890 */ /* 0x002fe2000fffe03f */
[----:B------:R-:W-:-:S06]  /*d5b0*/  MOV R4, UR44 ;  /* 0x0000002c00047c02 */ /* 0x000fcc0008000f00 */
[----:B------:R-:W-:Y:S01]  /*d5c0*/  UMOV UR25, UR9 ;  /* 0x0000000900197c82 */ /* 0x000fe20008000000 */
[----:B------:R-:W-:Y:S01]  /*d5d0*/  UMOV UR41, UR9 ;  /* 0x0000000900297c82 */ /* 0x000fe20008000000 */
[----:B------:R0:W-:Y:S01]  /*d5e0*/  UTMALDG.4D [UR8], [UR22], desc[UR6] ;  /* 0x00000608160075b4 */ /* 0x0001e20008019000 */
[----:B------:R-:W-:Y:S01]  /*d5f0*/  UMOV UR57, UR9 ;  /* 0x0000000900397c82 */ /* 0x000fe20008000000 */
[----:B------:R-:W-:Y:S01]  /*d600*/  UMOV UR33, UR9 ;  /* 0x0000000900217c82 */ /* 0x000fe20008000000 */
[----:B------:R1:W-:Y:S01]  /*d610*/  UTMALDG.4D [UR24], [UR22], desc[UR6] ;  /* 0x00000618160075b4 */ /* 0x0003e20008019000 */
[----:B------:R2:W-:Y:S01]  /*d620*/  UTMALDG.4D [UR40], [UR22], desc[UR6] ;  /* 0x00000628160075b4 */ /* 0x0005e20008019000 */
[----:B------:R3:W-:Y:S01]  /*d630*/  UTMALDG.4D [UR56], [UR22], desc[UR6] ;  /* 0x00000638160075b4 */ /* 0x0007e20008019000 */
[----:B0-----:R-:W-:Y:S01]  /*d640*/  UMOV UR10, 0xc0 ;  /* 0x000000c0000a7882 */ /* 0x001fe20000000000 */
[----:B-1----:R-:W-:Y:S01]  /*d650*/  UIADD3 UR24, UR8, 0xf000, URZ ;  /* 0x0000f00008187890 */ /* 0x002fe2000fffe03f */
[----:B------:R-:W-:Y:S01]  /*d660*/  UMOV UR26, 0x80 ;  /* 0x00000080001a7882 */ /* 0x000fe20000000000 */
[----:B--2---:R-:W-:Y:S01]  /*d670*/  R2UR UR45, R14 ;  /* 0x000000000e2d72ca */ /* 0x004fe200000e0000 */
[----:B------:R-:W-:Y:S01]  /*d680*/  UIADD3 UR40, UR8, 0xa000, URZ ;  /* 0x0000a00008287890 */ /* 0x000fe2000fffe03f */
[----:B------:R-:W-:Y:S01]  /*d690*/  R2UR UR44, R4 ;  /* 0x00000000042c72ca */ /* 0x000fe200000e0000 */
[----:B------:R-:W-:Y:S01]  /*d6a0*/  UIADD3 UR8, UR8, 0x11800, URZ ;  /* 0x0001180008087890 */ /* 0x000fe2000fffe03f */
[----:B------:R-:W-:Y:S01]  /*d6b0*/  R2UR UR43, R5 ;  /* 0x00000000052b72ca */ /* 0x000fe200000e0000 */
[----:B------:R-:W-:Y:S01]  /*d6c0*/  UMOV UR42, UR50 ;  /* 0x00000032002a7c82 */ /* 0x000fe20008000000 */
[----:B------:R-:W-:-:S02]  /*d6d0*/  IMAD.MOV.U32 R4, RZ, RZ, RZ ;  /* 0x000000ffff047224 */ /* 0x000fc400078e00ff */
[----:B------:R-:W-:Y:S02]  /*d6e0*/  IMAD.MOV.U32 R5, RZ, RZ, 0x1 ;  /* 0x00000001ff057424 */ /* 0x000fe400078e00ff */
[----:B------:R-:W-:-:S07]  /*d6f0*/  IMAD.MOV.U32 R14, RZ, RZ, 0x1 ;  /* 0x00000001ff0e7424 */ /* 0x000fce00078e00ff */
[----:B------:R3:W-:Y:S01]  /*d700*/  UTMALDG.4D [UR40], [UR4], desc[UR6] ;  /* 0x00000628040075b4 */ /* 0x0007e20008019000 */
[----:B------:R3:W-:Y:S01]  /*d710*/  UTMALDG.4D [UR32], [UR4], desc[UR6] ;  /* 0x00000620040075b4 */ /* 0x0007e20008019000 */
[----:B------:R3:W-:Y:S01]  /*d720*/  UTMALDG.4D [UR24], [UR4], desc[UR6] ;  /* 0x00000618040075b4 */ /* 0x0007e20008019000 */
[----:B------:R3:W-:Y:S02]  /*d730*/  UTMALDG.4D [UR8], [UR4], desc[UR6] ;  /* 0x00000608040075b4 */ /* 0x0007e40008019000 */
[----:B---3--:R-:W-:Y:S05]  /*d740*/  @!P1 BRA `(.L_x_221) ;  /* 0x00000008007c9947 */ /* 0x008fea0003800000 */
[----:B------:R-:W0:Y:S01]  /*d750*/  LDC.64 R16, c[0x0][0x738] ;  /* 0x0001ce00ff107b82 */ /* 0x000e220000000a00 */
[----:B------:R-:W1:Y:S01]  /*d760*/  S2R R14, SR_CTAID.Y ;  /* 0x00000000000e7919 */ /* 0x000e620000002600 */
[----:B------:R-:W-:Y:S02]  /*d770*/  VIADD R8, R8, 0x3f ;  /* 0x0000003f08087836 */ /* 0x000fe40000000000 */
[----:B0-----:R-:W-:-:S04]  /*d780*/  IMAD.WIDE.U32 R4, R16, UR21, R2 ;  /* 0x0000001510047c25 */ /* 0x001fc8000f8e0002 */
[----:B------:R-:W-:-:S04]  /*d790*/  IMAD R16, R15, R16, RZ ;  /* 0x000000100f107224 */ /* 0x000fc800078e02ff */
[----:B------:R-:W-:Y:S01]  /*d7a0*/  IMAD R16, R17, UR21, R16 ;  /* 0x0000001511107c24 */ /* 0x000fe2000f8e0210 */
[----:B-1----:R-:W-:-:S03]  /*d7b0*/  SHF.R.S32.HI R14, RZ, 0x1f, R14 ;  /* 0x0000001fff0e7819 */ /* 0x002fc6000001140e */
[----:B------:R-:W-:Y:S02]  /*d7c0*/  IMAD.IADD R5, R5, 0x1, R16 ;  /* 0x0000000105057824 */ /* 0x000fe400078e0210 */
[----:B------:R-:W0:Y:S02]  /*d7d0*/  LDC.64 R16, c[0x0][0x730] ;  /* 0x0001cc00ff107b82 */ /* 0x000e240000000a00 */
[----:B0-----:R-:W-:Y:S02]  /*d7e0*/  IMAD R6, R14, R16, RZ ;  /* 0x000000100e067224 */ /* 0x001fe400078e02ff */
[----:B------:R-:W-:Y:S01]  /*d7f0*/  IMAD.WIDE.U32 R4, R16, UR20, R4 ;  /* 0x0000001410047c25 */ /* 0x000fe2000f8e0004 */
[----:B------:R-:W0:Y:S03]  /*d800*/  S2R R14, SR_TID.X ;  /* 0x00000000000e7919 */ /* 0x000e260000002100 */
[----:B------:R-:W-:-:S02]  /*d810*/  IMAD R6, R17, UR20, R6 ;  /* 0x0000001411067c24 */ /* 0x000fc4000f8e0206 */
[----:B------:R-:W1:Y:S02]  /*d820*/  LDC.64 R16, c[0x0][0x728] ;  /* 0x0001ca00ff107b82 */ /* 0x000e640000000a00 */
[----:B------:R-:W-:Y:S01]  /*d830*/  IMAD.IADD R6, R5, 0x1, R6 ;  /* 0x0000000105067824 */ /* 0x000fe200078e0206 */
[----:B-1----:R-:W-:Y:S01]  /*d840*/  LEA R5, P1, R4, R16, 0x2 ;  /* 0x0000001004057211 */ /* 0x002fe200078210ff */
[----:B------:R-:W-:-:S03]  /*d850*/  IMAD.MOV.U32 R16, RZ, RZ, RZ ;  /* 0x000000ffff107224 */ /* 0x000fc600078e00ff */
[----:B------:R-:W-:Y:S01]  /*d860*/  LEA.HI.X R17, R4, R17, R6, 0x2, P1 ;  /* 0x0000001104117211 */ /* 0x000fe200008f1406 */
[----:B------:R-:W-:Y:S02]  /*d870*/  IMAD.MOV.U32 R6, RZ, RZ, R18 ;  /* 0x000000ffff067224 */ /* 0x000fe400078e0012 */
[----:B------:R-:W-:Y:S02]  /*d880*/  IMAD.MOV.U32 R4, RZ, RZ, RZ ;  /* 0x000000ffff047224 */ /* 0x000fe400078e00ff */
[----:B------:R-:W-:-:S04]  /*d890*/  IMAD.WIDE.U32 R6, R10, UR20, R6 ;  /* 0x000000140a067c25 */ /* 0x000fc8000f8e0006 */
[----:B------:R-:W-:Y:S01]  /*d8a0*/  IMAD.MOV.U32 R18, RZ, RZ, RZ ;  /* 0x000000ffff127224 */ /* 0x000fe200078e00ff */
[----:B------:R-:W-:-:S04]  /*d8b0*/  IADD3 R10, P1, R2, R6, RZ ;  /* 0x00000006020a7210 */ /* 0x000fc80007f3e0ff */
[----:B------:R-:W-:Y:S02]  /*d8c0*/  IADD3.X R6, R3, R20, R7, P1, !PT ;  /* 0x0000001403067210 */ /* 0x000fe40000ffe407 */
[C---:B------:R-:W-:Y:S02]  /*d8d0*/  LEA R12, P1, R10.reuse, R12, 0x2 ;  /* 0x0000000c0a0c7211 */ /* 0x040fe400078210ff */
[----:B------:R-:W-:Y:S02]  /*d8e0*/  SHF.R.S32.HI R7, RZ, 0x1f, R8 ;  /* 0x0000001fff077819 */ /* 0x000fe40000011408 */
[----:B------:R-:W-:Y:S01]  /*d8f0*/  LEA.HI.X R10, R10, R13, R6, 0x2, P1 ;  /* 0x0000000d0a0a7211 */ /* 0x000fe200008f1406 */
[----:B------:R-:W-:Y:S01]  /*d900*/  IMAD.U32 R13, RZ, RZ, UR51 ;  /* 0x00000033ff0d7e24 */ /* 0x000fe2000f8e00ff */
[----:B------:R-:W-:Y:S01]  /*d910*/  LEA.HI R8, R7, R8, RZ, 0x6 ;  /* 0x0000000807087211 */ /* 0x000fe200078f30ff */
[----:B------:R-:W-:Y:S01]  /*d920*/  IMAD.MOV.U32 R6, RZ, RZ, 0x1 ;  /* 0x00000001ff067424 */ /* 0x000fe200078e00ff */
[----:B------:R-:W-:-:S02]  /*d930*/  IADD3 R7, P1, R12, 0x100, RZ ;  /* 0x000001000c077810 */ /* 0x000fc40007f3e0ff */
[----:B0-----:R-:W-:Y:S01]  /*d940*/  LOP3.LUT R12, R14, 0x1f, RZ, 0xc0, !PT ;  /* 0x0000001f0e0c7812 */ /* 0x001fe200078ec0ff */
[----:B------:R-:W-:Y:S01]  /*d950*/  IMAD.MOV.U32 R14, RZ, RZ, 0x1 ;  /* 0x00000001ff0e7424 */ /* 0x000fe200078e00ff */
[----:B------:R-:W-:Y:S01]  /*d960*/  LEA.HI.SX32 R8, R8, 0xffffffff, 0x1a ;  /* 0xffffffff08087811 */ /* 0x000fe200078fd2ff */
[----:B------:R-:W-:-:S08]  /*d970*/  IMAD.X R10, RZ, RZ, R10, P1 ;  /* 0x000000ffff0a7224 */ /* 0x000fd000008e060a */
.L_x_226:
[----:B------:R-:W-:-:S04]  /*d980*/  SHF.L.U32 R9, R14, 0x1f, RZ ;  /* 0x0000001f0e097819 */ /* 0x000fc800000006ff */
[----:B0-----:R-:W0:Y:S02]  /*d990*/  SYNCS.PHASECHK.TRANS64.TRYWAIT P1, [R0+URZ+0x31638], R9 ;  /* 0x03163809000075a7 */ /* 0x001e24000802017f */
[----:B01---5:R-:W-:Y:S05]  /*d9a0*/  @!P1 BRA `(.L_x_222) ;  /* 0x0000000c00dc9947 */ /* 0x023fea0003800000 */
.L_x_235:
[----:B------:R-:W-:Y:S05]  /*d9b0*/  @P0 BRA `(.L_x_223) ;  /* 0x0000000000140947 */ /* 0x000fea0003800000 */
[----:B------:R-:W-:Y:S01]  /*d9c0*/  ISETP.NE.AND P1, PT, R12, RZ, PT ;  /* 0x000000ff0c00720c */ /* 0x000fe20003f25270 */
[----:B0-----:R-:W-:-:S04]  /*d9d0*/  IMAD.MOV.U32 R9, RZ, RZ, 0x8100 ;  /* 0x00008100ff097424 */ /* 0x001fc800078e00ff */
[----:B------:R1:W-:Y:S08]  /*d9e0*/  SYNCS.ARRIVE.TRANS64 RZ, [R0+URZ+0x31630], R9 ;  /* 0x0316300900ff79a7 */ /* 0x0003f0000800003f */
[----:B------:R-:W-:Y:S05]  /*d9f0*/  @!P1 BRA `(.L_x_223) ;  /* 0x0000000000049947 */ /* 0x000fea0003800000 */
[----:B------:R-:W-:Y:S01]  /*da00*/  BPT.TRAP 0x1 ;  /* 0x000000040000795c */ /* 0x000fe20000300000 */
.L_x_223:
[----:B------:R2:W-:Y:S02]  /*da10*/  STL.64 [R1+0x8], R2 ;  /* 0x0000080201007387 */ /* 0x0005e40000100a00 */
[----:B--2---:R-:W0:Y:S02]  /*da20*/  LDC.64 R2, c[0x0][0x198] ;  /* 0x00006600ff027b82 */ /* 0x004e240000000a00 */
[----:B01----:R-:W-:-:S05]  /*da30*/  IMAD.MOV.U32 R9, RZ, RZ, R2 ;  /* 0x000000ffff097224 */ /* 0x003fca00078e0002 */
[----:B------:R-:W-:-:S04]  /*da40*/  IADD3 R11, P1, R9, 0x1f0, RZ ;  /* 0x000001f0090b7810 */ /* 0x000fc80007f3e0ff */
[----:B------:R-:W-:Y:S01]  /*da50*/  R2UR UR6, R11 ;  /* 0x000000000b0672ca */ /* 0x000fe200000e0000 */
[----:B------:R-:W-:Y:S02]  /*da60*/  IMAD.MOV.U32 R11, RZ, RZ, R3 ;  /* 0x000000ffff0b7224 */ /* 0x000fe400078e0003 */
[----:B------:R0:W5:Y:S01]  /*da70*/  LDL.LU.64 R2, [R1+0x8] ;  /* 0x0000080001027983 */ /* 0x0001620000300a00 */
[----:B------:R-:W-:Y:S01]  /*da80*/  R2UR UR14, R0 ;  /* 0x00000000000e72ca */ /* 0x000fe200000e0000 */
[----:B------:R-:W-:Y:S01]  /*da90*/  IMAD.X R19, RZ, RZ, R11, P1 ;  /* 0x000000ffff137224 */ /* 0x000fe200008e060b */
[----:B------:R-:W-:Y:S01]  /*daa0*/  R2UR UR19, R13 ;  /* 0x000000000d1372ca */ /* 0x000fe200000e0000 */
[----:B------:R-:W1:Y:S01]  /*dab0*/  S2R R12, SR_TID.X ;  /* 0x00000000000c7919 */ /* 0x000e620000002100 */
[----:B------:R-:W-:Y:S01]  /*dac0*/  VIADD R16, R16, 0x1 ;  /* 0x0000000110107836 */ /* 0x000fe20000000000 */
[----:B------:R-:W-:Y:S01]  /*dad0*/  UMOV UR8, 0x0 ;  /* 0x0000000000087882 */ /* 0x000fe20000000000 */
[----:B------:R-:W-:Y:S01]  /*dae0*/  R2UR UR7, R19 ;  /* 0x00000000130772ca */ /* 0x000fe200000e0000 */
[----:B------:R-:W-:Y:S01]  /*daf0*/  UMOV UR9, 0x14f00000 ;  /* 0x14f0000000097882 */ /* 0x000fe20000000000 */
[----:B------:R-:W-:Y:S01]  /*db00*/  UMOV UR18, URZ ;  /* 0x0000003f00127c82 */ /* 0x000fe20008000000 */
[C---:B------:R-:W-:Y:S01]  /*db10*/  ISETP.NE.AND P1, PT, R16.reuse, 0x2, PT ;  /* 0x000000021000780c */ /* 0x040fe20003f25270 */
[----:B------:R-:W-:Y:S01]  /*db20*/  UMOV UR34, 0x40 ;  /* 0x0000004000227882 */ /* 0x000fe20000000000 */
[----:B------:R-:W-:Y:S01]  /*db30*/  R2UR UR4, R5 ;  /* 0x00000000050472ca */ /* 0x000fe200000e0000 */
[----:B------:R-:W-:Y:S01]  /*db40*/  UMOV UR36, UR20 ;  /* 0x0000001400247c82 */ /* 0x000fe20008000000 */
[----:B------:R-:W-:Y:S01]  /*db50*/  UIADD3 UR16, UR14, 0x24100, URZ ;  /* 0x000241000e107890 */ /* 0x000fe2000fffe03f */
[----:B------:R-:W-:Y:S01]  /*db60*/  R2UR UR5, R17 ;  /* 0x00000000110572ca */ /* 0x000fe200000e0000 */
[----:B------:R-:W-:Y:S01]  /*db70*/  UIADD3 UR17, UR14, 0x31630, URZ ;  /* 0x000316300e117890 */ /* 0x000fe2000fffe03f */
[----:B------:R-:W-:Y:S01]  /*db80*/  SEL R19, RZ, 0x1, P1 ;  /* 0x00000001ff137807 */ /* 0x000fe20000800000 */
[----:B------:R-:W-:Y:S01]  /*db90*/  UIADD3 UR32, UR14, 0x26100, URZ ;  /* 0x000261000e207890 */ /* 0x000fe2000fffe03f */
[----:B------:R-:W-:Y:S01]  /*dba0*/  SEL R16, R16, RZ, P1 ;  /* 0x000000ff10107207 */ /* 0x000fe20000800000 */
[----:B------:R-:W-:Y:S01]  /*dbb0*/  UIADD3 UR24, UR14, 0x28100, URZ ;  /* 0x000281000e187890 */ /* 0x000fe2000fffe03f */
[----:B------:R-:W-:Y:S01]  /*dbc0*/  LOP3.LUT R6, R6, R19, RZ, 0x3c, !PT ;  /* 0x0000001306067212 */ /* 0x000fe200078e3cff */
        /* <DEDUP_REMOVED lines=14> */
[----:B-1----:R-:W-:-:S04]  /*dcb0*/  LOP3.LUT R12, R12, 0x7f, RZ, 0xc0, !PT ;  /* 0x0000007f0c0c7812 */ /* 0x002fc800078ec0ff */
[----:B------:R-:W-:Y:S01]  /*dcc0*/  ISETP.NE.AND P2, PT, R12, RZ, PT ;  /* 0x000000ff0c00720c */ /* 0x000fe20003f45270 */
[----:B------:R0:W-:Y:S01]  /*dcd0*/  UTMALDG.4D [UR24], [UR6], desc[UR8] ;  /* 0x00000818060075b4 */ /* 0x0001e20008019000 */
[----:B------:R-:W1:Y:S01]  /*dce0*/  S2R R12, SR_TID.X ;  /* 0x00000000000c7919 */ /* 0x000e620000002100 */
[----:B--2---:R-:W-:Y:S02]  /*dcf0*/  UIADD3 UR16, UR14, 0x2a100, URZ ;  /* 0x0002a1000e107890 */ /* 0x004fe4000fffe03f */
[----:B------:R-:W-:Y:S01]  /*dd00*/  UIADD3 UR14, UR14, 0x2c300, URZ ;  /* 0x0002c3000e0e7890 */ /* 0x000fe2000fffe03f */
[----:B------:R-:W-:-:S06]  /*dd10*/  UMOV UR18, 0xc0 ;  /* 0x000000c000127882 */ /* 0x000fcc0000000000 */
[----:B------:R0:W-:Y:S02]  /*dd20*/  UTMALDG.4D [UR16], [UR6], desc[UR8] ;  /* 0x00000810060075b4 */ /* 0x0001e40008019000 */
[----:B------:R0:W-:Y:S01]  /*dd30*/  UBLKCP.S.G [UR14], [UR4], UR10 ;  /* 0x0000000e040073ba */ /* 0x0001e2000800020a */
[----:B------:R-:W2:Y:S01]  /*dd40*/  SYNCS.PHASECHK.TRANS64.TRYWAIT P1, [R19+URZ+0x31620], R20 ;  /* 0x03162014130075a7 */ /* 0x000ea2000802017f */
[----:B-1----:R-:W-:Y:S01]  /*dd50*/  LOP3.LUT R12, R12, 0x1f, RZ, 0xc0, !PT ;  /* 0x0000001f0c0c7812 */ /* 0x002fe200078ec0ff */
[----:B0-2---:R-:W-:Y:S06]  /*dd60*/  @!P1 BRA `(.L_x_224) ;  /* 0x0000000c00009947 */ /* 0x005fec0003800000 */
.L_x_237:
[----:B------:R-:W-:Y:S01]  /*dd70*/  LOP3.LUT R14, R14, 0x1, RZ, 0x3c, !PT ;  /* 0x000000010e0e7812 */ /* 0x000fe200078e3cff */
[----:B------:R-:W-:Y:S06]  /*dd80*/  @P2 BRA `(.L_x_225) ;  /* 0x0000000000142947 */ /* 0x000fec0003800000 */
[----:B------:R-:W-:Y:S01]  /*dd90*/  ISETP.NE.AND P1, PT, R12, RZ, PT ;  /* 0x000000ff0c00720c */ /* 0x000fe20003f25270 */
[----:B0-----:R-:W-:-:S04]  /*dda0*/  IMAD.MOV.U32 R20, RZ, RZ, 0x8100 ;  /* 0x00008100ff147424 */ /* 0x001fc800078e00ff */
[----:B------:R1:W-:Y:S08]  /*ddb0*/  SYNCS.ARRIVE.TRANS64 RZ, [R19+URZ+0x31610], R20 ;  /* 0x0316101413ff79a7 */ /* 0x0003f0000800003f */
[----:B------:R-:W-:Y:S05]  /*ddc0*/  @!P1 BRA `(.L_x_225) ;  /* 0x0000000000049947 */ /* 0x000fea0003800000 */
[----:B------:R-:W-:Y:S01]  /*ddd0*/  BPT.TRAP 0x1 ;  /* 0x000000040000795c */ /* 0x000fe20000300000 */
.L_x_225:
        /* <DEDUP_REMOVED lines=24> */
[----:B------:R-:W-:Y:S01]  /*df60*/  VIADD R4, R4, 0x40 ;  /* 0x0000004004047836 */ /* 0x000fe20000000000 */
        /* <DEDUP_REMOVED lines=23> */
[----:B------:R-:W-:Y:S01]  /*e0e0*/  IMAD.X R10, RZ, RZ, R10, P3 ;  /* 0x000000ffff0a7224 */ /* 0x000fe200018e060a */
[----:B------:R2:W-:Y:S01]  /*e0f0*/  UTMALDG.4D [UR24], [UR4], desc[UR6] ;  /* 0x00000618040075b4 */ /* 0x0005e20008019000 */
[----:B------:R2:W-:Y:S01]  /*e100*/  UTMALDG.4D [UR16], [UR4], desc[UR6] ;  /* 0x00000610040075b4 */ /* 0x0005e20008019000 */
[----:B------:R2:W-:Y:S02]  /*e110*/  UBLKCP.S.G [UR8], [UR14], UR10 ;  /* 0x000000080e0073ba */ /* 0x0005e4000800020a */
[----:B--2---:R-:W-:Y:S05]  /*e120*/  @!P1 BRA `(.L_x_226) ;  /* 0xfffffff800149947 */ /* 0x004fea000383ffff */
[----:B------:R-:W-:-:S07]  /*e130*/  VIADD R5, R16, 0x1 ;  /* 0x0000000110057836 */ /* 0x000fce0000000000 */
.L_x_221:
[----:B------:R-:W2:Y:S01]  /*e140*/  S2R R8, SR_CTAID.Y ;  /* 0x0000000000087919 */ /* 0x000ea20000002600 */
[----:B------:R-:W-:Y:S01]  /*e150*/  SHF.L.U32 R7, R14, 0x1f, RZ ;  /* 0x0000001f0e077819 */ /* 0x000fe200000006ff */
[----:B------:R-:W3:Y:S03]  /*e160*/  LDC.64 R16, c[0x0][0x730] ;  /* 0x0001cc00ff107b82 */ /* 0x000ee60000000a00 */
[----:B------:R-:W4:Y:S05]  /*e170*/  SYNCS.PHASECHK.TRANS64.TRYWAIT P1, [R0+URZ+0x31638], R7 ;  /* 0x03163807000075a7 */ /* 0x000f2a000802017f */
[----:B------:R-:W0:Y:S01]  /*e180*/  LDC.64 R12, c[0x0][0x738] ;  /* 0x0001ce00ff0c7b82 */ /* 0x000e220000000a00 */
[----:B---3-5:R-:W-:Y:S01]  /*e190*/  IMAD.WIDE.U32 R2, R16, UR20, R2 ;  /* 0x0000001410027c25 */ /* 0x028fe2000f8e0002 */
[----:B--2---:R-:W-:-:S05]  /*e1a0*/  SHF.R.S32.HI R8, RZ, 0x1f, R8 ;  /* 0x0000001fff087819 */ /* 0x004fca0000011408 */
[----:B------:R-:W-:-:S04]  /*e1b0*/  IMAD R8, R8, R16, RZ ;  /* 0x0000001008087224 */ /* 0x000fc800078e02ff */
[----:B------:R-:W-:-:S04]  /*e1c0*/  IMAD R17, R17, UR20, R8 ;  /* 0x0000001411117c24 */ /* 0x000fc8000f8e0208 */
[----:B------:R-:W-:Y:S02]  /*e1d0*/  IMAD.IADD R3, R17, 0x1, R3 ;  /* 0x0000000111037824 */ /* 0x000fe400078e0203 */
[----:B0-----:R-:W-:Y:S02]  /*e1e0*/  IMAD R8, R15, R12, RZ ;  /* 0x0000000c0f087224 */ /* 0x001fe400078e02ff */
[----:B------:R-:W-:-:S04]  /*e1f0*/  IMAD.WIDE.U32 R2, R12, UR21, R2 ;  /* 0x000000150c027c25 */ /* 0x000fc8000f8e0002 */
[----:B------:R-:W-:Y:S01]  /*e200*/  IMAD R13, R13, UR21, R8 ;  /* 0x000000150d0d7c24 */ /* 0x000fe2000f8e0208 */
[----:B----4-:R-:W-:Y:S06]  /*e210*/  @!P1 BRA `(.L_x_227) ;  /* 0x0000000400ec9947 */ /* 0x010fec0003800000 */
.L_x_238:
[----:B0-----:R-:W-:Y:S01]  /*e220*/  IMAD.IADD R7, R13, 0x1, R3 ;  /* 0x000000010d077824 */ /* 0x001fe200078e0203 */
[----:B------:R-:W-:Y:S06]  /*e230*/  @P0 BRA `(.L_x_228) ;  /* 0x0000000000180947 */ /* 0x000fec0003800000 */
[----:B------:R-:W0:Y:S01]  /*e240*/  S2R R8, SR_TID.X ;  /* 0x0000000000087919 */ /* 0x000e220000002100 */
[----:B------:R-:W-:-:S04]  /*e250*/  IMAD.MOV.U32 R13, RZ, RZ, 0x8100 ;  /* 0x00008100ff0d7424 */ /* 0x000fc800078e00ff */
[----:B------:R2:W-:Y:S01]  /*e260*/  SYNCS.ARRIVE.TRANS64 RZ, [R0+URZ+0x31630], R13 ;  /* 0x0316300d00ff79a7 */ /* 0x0005e2000800003f */
[----:B0-----:R-:W-:-:S13]  /*e270*/  LOP3.LUT P0, RZ, R8, 0x1f, RZ, 0xc0, !PT ;  /* 0x0000001f08ff7812 */ /* 0x001fda000780c0ff */
[----:B--2---:R-:W-:Y:S05]  /*e280*/  @!P0 BRA `(.L_x_228) ;  /* 0x0000000000048947 */ /* 0x004fea0003800000 */
[----:B------:R-:W-:Y:S01]  /*e290*/  BPT.TRAP 0x1 ;  /* 0x000000040000795c */ /* 0x000fe20000300000 */
.L_x_228:
[----:B------:R-:W0:Y:S01]  /*e2a0*/  LDC.64 R12, c[0x0][0x728] ;  /* 0x0001ca00ff0c7b82 */ /* 0x000e220000000a00 */
[C---:B------:R-:W-:Y:S01]  /*e2b0*/  IADD3 R2, P0, R4.reuse, R2, RZ ;  /* 0x0000000204027210 */ /* 0x040fe20007f1e0ff */
[----:B------:R-:W-:Y:S01]  /*e2c0*/  UMOV UR6, 0x0 ;  /* 0x0000000000067882 */ /* 0x000fe20000000000 */
[C---:B------:R-:W-:Y:S01]  /*e2d0*/  R2UR UR43, R4.reuse ;  /* 0x00000000042b72ca */ /* 0x040fe200000e0000 */
[----:B------:R-:W-:Y:S01]  /*e2e0*/  UMOV UR7, 0x14f00000 ;  /* 0x14f0000000077882 */ /* 0x000fe20000000000 */
[----:B------:R-:W-:Y:S01]  /*e2f0*/  LEA.HI.X.SX32 R3, R4, R7, 0x1, P0 ;  /* 0x0000000704037211 */ /* 0x000fe200000f0eff */
        /* <DEDUP_REMOVED lines=10> */
[----:B------:R-:W-:Y:S01]  /*e3a0*/  UIADD3 UR43, UR43, UR51, URZ ;  /* 0x000000332b2b7290 */ /* 0x000fe2000fffe03f */
[----:B------:R-:W-:Y:S01]  /*e3b0*/  LOP3.LUT R4, R14, 0x1, RZ, 0x3c, !PT ;  /* 0x000000010e047812 */ /* 0x000fe200078e3cff */
[----:B------:R-:W-:Y:S01]  /*e3c0*/  UMOV UR18, 0xc0 ;  /* 0x000000c000127882 */ /* 0x000fe20000000000 */
[----:B------:R-:W-:Y:S01]  /*e3d0*/  UMOV UR10, 0x10 ;  /* 0x00000010000a7882 */ /* 0x000fe20000000000 */
[----:B------:R-:W-:-:S02]  /*e3e0*/  UIADD3 UR40, UR8, 0x24100, URZ ;  /* 0x0002410008287890 */ /* 0x000fc4000fffe03f */
[----:B------:R-:W-:Y:S01]  /*e3f0*/  UIADD3 UR41, UR8, 0x31630, URZ ;  /* 0x0003163008297890 */ /* 0x000fe2000fffe03f */
[C---:B0-----:R-:W-:Y:S01]  /*e400*/  LEA R12, P0, R2.reuse, R12, 0x2 ;  /* 0x0000000c020c7211 */ /* 0x041fe200078010ff */
[----:B------:R-:W-:Y:S02]  /*e410*/  UIADD3 UR32, UR8, 0x26100, URZ ;  /* 0x0002610008207890 */ /* 0x000fe4000fffe03f */
[----:B------:R-:W-:Y:S01]  /*e420*/  UIADD3 UR24, UR8, 0x28100, URZ ;  /* 0x0002810008187890 */ /* 0x000fe2000fffe03f */
[----:B------:R-:W-:Y:S01]  /*e430*/  LEA.HI.X R13, R2, R13, R3, 0x2, P0 ;  /* 0x0000000d020d7211 */ /* 0x000fe200000f1403 */
[----:B------:R-:W-:Y:S01]  /*e440*/  UIADD3 UR16, UR8, 0x2a100, URZ ;  /* 0x0002a10008107890 */ /* 0x000fe2000fffe03f */
[----:B------:R-:W-:Y:S01]  /*e450*/  IADD3 R9, P0, R9, 0x1f0, RZ ;  /* 0x000001f009097810 */ /* 0x000fe20007f1e0ff */
[----:B------:R-:W-:Y:S01]  /*e460*/  UIADD3 UR8, UR8, 0x2c300, URZ ;  /* 0x0002c30008087890 */ /* 0x000fe2000fffe03f */
[----:B------:R-:W-:Y:S01]  /*e470*/  R2UR UR14, R12 ;  /* 0x000000000c0e72ca */ /* 0x000fe200000e0000 */
[----:B------:R-:W-:Y:S01]  /*e480*/  UMOV UR33, UR41 ;  /* 0x0000002900217c82 */ /* 0x000fe20008000000 */
[----:B------:R-:W-:Y:S01]  /*e490*/  R2UR UR4, R9 ;  /* 0x00000000090472ca */ /* 0x000fe200000e0000 */
[----:B------:R-:W-:Y:S01]  /*e4a0*/  IMAD.X R11, RZ, RZ, R11, P0 ;  /* 0x000000ffff0b7224 */ /* 0x000fe200000e060b */
[----:B------:R-:W-:Y:S01]  /*e4b0*/  R2UR UR15, R13 ;  /* 0x000000000d0f72ca */ /* 0x000fe200000e0000 */
[----:B------:R-:W-:Y:S01]  /*e4c0*/  UMOV UR35, UR43 ;  /* 0x0000002b00237c82 */ /* 0x000fe20008000000 */
[----:B------:R-:W-:Y:S01]  /*e4d0*/  UMOV UR25, UR41 ;  /* 0x0000002900197c82 */ /* 0x000fe20008000000 */
[----:B------:R-:W-:Y:S01]  /*e4e0*/  UMOV UR27, UR43 ;  /* 0x0000002b001b7c82 */ /* 0x000fe20008000000 */
[----:B------:R-:W-:Y:S01]  /*e4f0*/  R2UR UR5, R11 ;  /* 0x000000000b0572ca */ /* 0x000fe200000e0000 */
[----:B------:R-:W-:Y:S01]  /*e500*/  UMOV UR17, UR41 ;  /* 0x0000002900117c82 */ /* 0x000fe20008000000 */
[----:B------:R-:W-:Y:S01]  /*e510*/  UMOV UR19, UR43 ;  /* 0x0000002b00137c82 */ /* 0x000fe20008000000 */
[----:B------:R-:W-:Y:S01]  /*e520*/  UMOV UR9, UR41 ;  /* 0x0000002900097c82 */ /* 0x000fe20008000000 */
        /* <DEDUP_REMOVED lines=9> */
[----:B0-----:R-:W-:Y:S01]  /*e5c0*/  NOP ;  /* 0x0000000000007918 */ /* 0x001fe20000000000 */
.L_x_217:
[----:B------:R-:W-:Y:S05]  /*e5d0*/  WARPSYNC.ALL ;  /* 0x0000000000007948 */ /* 0x000fea0003800000 */
[----:B------:R-:W-:-:S13]  /*e5e0*/  ELECT P0, URZ, PT ;  /* 0x00000000003f782f */ /* 0x000fda0003800000 */
[----:B------:R-:W-:Y:S05]  /*e5f0*/  @!P0 BRA `(.L_x_117) ;  /* 0x0000000000708947 */ /* 0x000fea0003800000 */
[----:B------:R-:W-:-:S04]  /*e600*/  LOP3.LUT R21, R21, 0x2, RZ, 0xfc, !PT ;  /* 0x0000000215157812 */ /* 0x000fc800078efcff */
[----:B------:R-:W-:-:S13]  /*e610*/  ISETP.NE.AND P1, PT, R21, 0x3, PT ;  /* 0x000000031500780c */ /* 0x000fda0003f25270 */
[----:B------:R-:W-:Y:S05]  /*e620*/  @!P1 BRA `(.L_x_229) ;  /* 0x0000000000049947 */ /* 0x000fea0003800000 */
[----:B-1----:R-:W-:Y:S01]  /*e630*/  BPT.TRAP 0x1 ;  /* 0x000000040000795c */ /* 0x002fe20000300000 */
.L_x_229:
[----:B------:R-:W0:Y:S01]  /*e640*/  S2R R3, SR_CgaCtaId ;  /* 0x0000000000037919 */ /* 0x000e220000008800 */
[----:B------:R-:W-:-:S04]  /*e650*/  MOV R2, 0x400 ;  /* 0x0000040000027802 */ /* 0x000fc80000000f00 */
[----:B0-----:R-:W-:Y:S02]  /*e660*/  LEA R7, R3, R2, 0x18 ;  /* 0x0000000203077211 */ /* 0x001fe400078ec0ff */
[----:B------:R-:W-:-:S03]  /*e670*/  SHF.L.U32 R3, R0, 0x1f, RZ ;  /* 0x0000001f00037819 */ /* 0x000fc600000006ff */
[----:B------:R-:W-:-:S04]  /*e680*/  VIADD R2, R7, 0x31620 ;  /* 0x0003162007027836 */ /* 0x000fc80000000000 */
[----:B------:R-:W-:-:S04]  /*e690*/  IMAD R6, R5, 0x8, R2 ;  /* 0x0000000805067824 */ /* 0x000fc800078e0202 */
[----:B------:R-:W0:Y:S02]  /*e6a0*/  SYNCS.PHASECHK.TRANS64.TRYWAIT P0, [R6+URZ], R3 ;  /* 0x00000003060075a7 */ /* 0x000e24000800017f */
[----:B0-----:R-:W-:Y:S05]  /*e6b0*/  @!P0 BRA `(.L_x_230) ;  /* 0x0000000000d88947 */ /* 0x001fea0003800000 */
.L_x_239:
[----:B------:R-:W-:-:S05]  /*e6c0*/  VIADD R5, R5, 0x1 ;  /* 0x0000000105057836 */ /* 0x000fca0000000000 */
[----:B------:R-:W-:-:S04]  /*e6d0*/  ISETP.NE.AND P0, PT, R5, 0x2, PT ;  /* 0x000000020500780c */ /* 0x000fc80003f05270 */
[----:B0-----:R-:W-:Y:S02]  /*e6e0*/  SEL R3, RZ, 0x1, P0 ;  /* 0x00000001ff037807 */ /* 0x001fe40000000000 */
[----:B------:R-:W-:Y:S02]  /*e6f0*/  SEL R5, R5, RZ, P0 ;  /* 0x000000ff05057207 */ /* 0x000fe40000000000 */
[----:B------:R-:W-:-:S03]  /*e700*/  LOP3.LUT R0, R0, R3, RZ, 0x3c, !PT ;  /* 0x0000000300007212 */ /* 0x000fc600078e3cff */
[----:B------:R-:W-:Y:S01]  /*e710*/  IMAD R5, R5, 0x8, R2 ;  /* 0x0000000805057824 */ /* 0x000fe200078e0202 */
[----:B------:R-:W-:-:S04]  /*e720*/  SHF.L.U32 R0, R0, 0x1f, RZ ;  /* 0x0000001f00007819 */ /* 0x000fc800000006ff */
[----:B------:R-:W0:Y:S02]  /*e730*/  SYNCS.PHASECHK.TRANS64.TRYWAIT P0, [R5+URZ], R0 ;  /* 0x00000000050075a7 */ /* 0x000e24000800017f */
[----:B0-----:R-:W-:Y:S05]  /*e740*/  @!P0 BRA `(.L_x_231) ;  /* 0x0000000000c88947 */ /* 0x001fea0003800000 */
.L_x_240:
[----:B------:R-:W-:Y:S05]  /*e750*/  @!P1 BRA `(.L_x_232) ;  /* 0x0000000000049947 */ /* 0x000fea0003800000 */
[----:B-1----:R-:W-:Y:S01]  /*e760*/  BPT.TRAP 0x1 ;  /* 0x000000040000795c */ /* 0x002fe20000300000 */
.L_x_232:
[----:B------:R-:W-:-:S07]  /*e770*/  SHF.L.U32 R4, R4, 0x1f, RZ ;  /* 0x0000001f04047819 */ /* 0x000fce00000006ff */
.L_x_233:
[----:B--2---:R2:W3:Y:S02]  /*e780*/  SYNCS.PHASECHK.TRANS64.TRYWAIT P0, [R7+URZ+0x31638], R4 ;  /* 0x03163804070075a7 */ /* 0x0044e4000800017f */
[----:B---3--:R-:W-:Y:S05]  /*e790*/  @!P0 NANOSLEEP.SYNCS 0x989680 ;  /* 0x009896800000895d */ /* 0x008fea0003900000 */
[----:B------:R-:W3:Y:S02]  /*e7a0*/  @!P0 SYNCS.PHASECHK.TRANS64 P0, [R7+URZ+0x31638], R4 ;  /* 0x03163804070085a7 */ /* 0x000ee4000800007f */
[----:B---3--:R-:W-:Y:S05]  /*e7b0*/  @!P0 BRA `(.L_x_233) ;  /* 0xfffffffc00f08947 */ /* 0x008fea000383ffff */
.L_x_117:
[----:B-1----:R-:W-:Y:S05]  /*e7c0*/  BSYNC B0 ;  /* 0x0000000000007941 */ /* 0x002fea0003800000 */
.L_x_111:
[----:B------:R-:W-:Y:S05]  /*e7d0*/  EXIT ;  /* 0x000000000000794d */ /* 0x000fea0003800000 */
.L_x_123:
[----:B0-----:R0:W1:Y:S02]  /*e7e0*/  SYNCS.PHASECHK.TRANS64.TRYWAIT P0, [R18+URZ+0x31600], R13 ;  /* 0x0316000d120075a7 */ /* 0x001064000800017f */
[----:B-1----:R-:W-:Y:S05]  /*e7f0*/  @!P0 NANOSLEEP.SYNCS 0x989680 ;  /* 0x009896800000895d */ /* 0x002fea0003900000 */
[----:B------:R-:W1:Y:S02]  /*e800*/  @!P0 SYNCS.PHASECHK.TRANS64 P0, [R18+URZ+0x31600], R13 ;  /* 0x0316000d120085a7 */ /* 0x000e64000800007f */
[----:B-1----:R-:W-:Y:S05]  /*e810*/  @!P0 BRA `(.L_x_123) ;  /* 0xfffffffc00f08947 */ /* 0x002fea000383ffff */
[----:B------:R-:W-:Y:S05]  /*e820*/  BRA `(.L_x_122) ;  /* 0xffffff2800207947 */ /* 0x000fea000383ffff */
.L_x_127:
[----:B-1----:R1:W2:Y:S02]  /*e830*/  SYNCS.PHASECHK.TRANS64.TRYWAIT P1, [R17+URZ+0x31610], R8 ;  /* 0x03161008110075a7 */ /* 0x0022a4000802017f */
[----:B--2---:R-:W-:Y:S05]  /*e840*/  @!P1 NANOSLEEP.SYNCS 0x989680 ;  /* 0x009896800000995d */ /* 0x004fea0003900000 */
[----:B------:R-:W2:Y:S02]  /*e850*/  @!P1 SYNCS.PHASECHK.TRANS64 P1, [R17+URZ+0x31610], R8 ;  /* 0x03161008110095a7 */ /* 0x000ea4000802007f */
[----:B--2---:R-:W-:Y:S05]  /*e860*/  @!P1 BRA `(.L_x_127) ;  /* 0xfffffffc00f09947 */ /* 0x004fea000383ffff */
[----:B------:R-:W-:Y:S05]  /*e870*/  BRA `(.L_x_126) ;  /* 0xffffff3000987947 */ /* 0x000fea000383ffff */
.L_x_131:
[----:B---3--:R3:W4:Y:S02]  /*e880*/  SYNCS.PHASECHK.TRANS64.TRYWAIT P1, [R18+URZ+0x31630], R9 ;  /* 0x03163009120075a7 */ /* 0x008724000802017f */
[----:B----4-:R-:W-:Y:S05]  /*e890*/  @!P1 NANOSLEEP.SYNCS 0x989680 ;  /* 0x009896800000995d */ /* 0x010fea0003900000 */
[----:B------:R-:W4:Y:S02]  /*e8a0*/  @!P1 SYNCS.PHASECHK.TRANS64 P1, [R18+URZ+0x31630], R9 ;  /* 0x03163009120095a7 */ /* 0x000f24000802007f */
[----:B----4-:R-:W-:Y:S05]  /*e8b0*/  @!P1 BRA `(.L_x_131) ;  /* 0xfffffffc00f09947 */ /* 0x010fea000383ffff */
[----:B------:R-:W-:Y:S05]  /*e8c0*/  BRA `(.L_x_130) ;  /* 0xffffff4c00987947 */ /* 0x000fea000383ffff */
.L_x_219:
[----:B0-----:R0:W1:Y:S02]  /*e8d0*/  SYNCS.PHASECHK.TRANS64.TRYWAIT P0, [R0+URZ+0x31620], R5 ;  /* 0x03162005000075a7 */ /* 0x001064000800017f */
[----:B-1----:R-:W-:Y:S05]  /*e8e0*/  @!P0 NANOSLEEP.SYNCS 0x989680 ;  /* 0x009896800000895d */ /* 0x002fea0003900000 */
[----:B------:R-:W1:Y:S02]  /*e8f0*/  @!P0 SYNCS.PHASECHK.TRANS64 P0, [R0+URZ+0x31620], R5 ;  /* 0x03162005000085a7 */ /* 0x000e64000800007f */
[----:B-1----:R-:W-:Y:S05]  /*e900*/  @!P0 BRA `(.L_x_219) ;  /* 0xfffffffc00f08947 */ /* 0x002fea000383ffff */
[----:B------:R-:W-:Y:S05]  /*e910*/  BRA `(.L_x_234) ;  /* 0xffffffe400947947 */ /* 0x000fea000383ffff */
.L_x_222:
[----:B0-----:R0:W1:Y:S02]  /*e920*/  SYNCS.PHASECHK.TRANS64.TRYWAIT P1, [R0+URZ+0x31638], R9 ;  /* 0x03163809000075a7 */ /* 0x001064000802017f */
[----:B-1----:R-:W-:Y:S05]  /*e930*/  @!P1 NANOSLEEP.SYNCS 0x989680 ;  /* 0x009896800000995d */ /* 0x002fea0003900000 */
[----:B------:R-:W1:Y:S02]  /*e940*/  @!P1 SYNCS.PHASECHK.TRANS64 P1, [R0+URZ+0x31638], R9 ;  /* 0x03163809000095a7 */ /* 0x000e64000802007f */
[----:B-1----:R-:W-:Y:S05]  /*e950*/  @!P1 BRA `(.L_x_222) ;  /* 0xfffffffc00f09947 */ /* 0x002fea000383ffff */
[----:B------:R-:W-:Y:S05]  /*e960*/  BRA `(.L_x_235) ;  /* 0xfffffff000107947 */ /* 0x000fea000383ffff */
.L_x_224:
[----:B------:R-:W-:-:S07]  /*e970*/  SHF.L.U32 R20, R6, 0x1f, RZ ;  /* 0x0000001f06147819 */ /* 0x000fce00000006ff */
.L_x_236:
[----:B0-----:R0:W1:Y:S02]  /*e980*/  SYNCS.PHASECHK.TRANS64.TRYWAIT P1, [R19+URZ+0x31620], R20 ;  /* 0x03162014130075a7 */ /* 0x001064000802017f */
[----:B-1----:R-:W-:Y:S05]  /*e990*/  @!P1 NANOSLEEP.SYNCS 0x989680 ;  /* 0x009896800000995d */ /* 0x002fea0003900000 */
[----:B------:R-:W1:Y:S02]  /*e9a0*/  @!P1 SYNCS.PHASECHK.TRANS64 P1, [R19+URZ+0x31620], R20 ;  /* 0x03162014130095a7 */ /* 0x000e64000802007f */
[----:B-1----:R-:W-:Y:S05]  /*e9b0*/  @!P1 BRA `(.L_x_236) ;  /* 0xfffffffc00f09947 */ /* 0x002fea000383ffff */
[----:B------:R-:W-:Y:S05]  /*e9c0*/  BRA `(.L_x_237) ;  /* 0xfffffff000e87947 */ /* 0x000fea000383ffff */
.L_x_227:
[----:B0-----:R0:W2:Y:S02]  /*e9d0*/  SYNCS.PHASECHK.TRANS64.TRYWAIT P1, [R0+URZ+0x31638], R7 ;  /* 0x03163807000075a7 */ /* 0x0010a4000802017f */
[----:B--2---:R-:W-:Y:S05]  /*e9e0*/  @!P1 NANOSLEEP.SYNCS 0x989680 ;  /* 0x009896800000995d */ /* 0x004fea0003900000 */
[----:B------:R-:W2:Y:S02]  /*e9f0*/  @!P1 SYNCS.PHASECHK.TRANS64 P1, [R0+URZ+0x31638], R7 ;  /* 0x03163807000095a7 */ /* 0x000ea4000802007f */
[----:B--2---:R-:W-:Y:S05]  /*ea00*/  @!P1 BRA `(.L_x_227) ;  /* 0xfffffffc00f09947 */ /* 0x004fea000383ffff */
[----:B------:R-:W-:Y:S05]  /*ea10*/  BRA `(.L_x_238) ;  /* 0xfffffff800007947 */ /* 0x000fea000383ffff */
.L_x_230:
[----:B0-----:R0:W2:Y:S02]  /*ea20*/  SYNCS.PHASECHK.TRANS64.TRYWAIT P0, [R6+URZ], R3 ;  /* 0x00000003060075a7 */ /* 0x0010a4000800017f */
[----:B--2---:R-:W-:Y:S05]  /*ea30*/  @!P0 NANOSLEEP.SYNCS 0x989680 ;  /* 0x009896800000895d */ /* 0x004fea0003900000 */
[----:B------:R-:W2:Y:S02]  /*ea40*/  @!P0 SYNCS.PHASECHK.TRANS64 P0, [R6+URZ], R3 ;  /* 0x00000003060085a7 */ /* 0x000ea4000800007f */
[----:B--2---:R-:W-:Y:S05]  /*ea50*/  @!P0 BRA `(.L_x_230) ;  /* 0xfffffffc00f08947 */ /* 0x004fea000383ffff */
[----:B------:R-:W-:Y:S05]  /*ea60*/  BRA `(.L_x_239) ;  /* 0xfffffffc00147947 */ /* 0x000fea000383ffff */
.L_x_231:
[----:B0-----:R0:W2:Y:S02]  /*ea70*/  SYNCS.PHASECHK.TRANS64.TRYWAIT P0, [R5+URZ], R0 ;  /* 0x00000000050075a7 */ /* 0x0010a4000800017f */
[----:B--2---:R-:W-:Y:S05]  /*ea80*/  @!P0 NANOSLEEP.SYNCS 0x989680 ;  /* 0x009896800000895d */ /* 0x004fea0003900000 */
[----:B------:R-:W2:Y:S02]  /*ea90*/  @!P0 SYNCS.PHASECHK.TRANS64 P0, [R5+URZ], R0 ;  /* 0x00000000050085a7 */ /* 0x000ea4000800007f */
[----:B--2---:R-:W-:Y:S05]  /*eaa0*/  @!P0 BRA `(.L_x_231) ;  /* 0xfffffffc00f08947 */ /* 0x004fea000383ffff */
[----:B------:R-:W-:Y:S05]  /*eab0*/  BRA `(.L_x_240) ;  /* 0xfffffffc00247947 */ /* 0x000fea000383ffff */
.L_x_241:
        /* <DEDUP_REMOVED lines=12> */
.L_x_1147:


//--------------------- .text._ZN7cutlass13device_kernelIN5flash11enable_sm90INS1_16FlashAttnBwdSm90INS1_25CollectiveMainloopBwdSm90ILi2ELi1ELi1EN4cute5tupleIJNS5_1CILi1EEES8_S8_EEENS6_IJNS7_ILi64EEENS7_ILi80EEENS7_ILi256EEEEEENS_10bfloat16_tEfNS_4arch4Sm90ELb0ELb0ELb0ELb1ELb0ELb0ELb1ELb1ELi2ELi1ELi1ELi1ELb0EEENS1_24CollectiveEpilogueBwdGQAISD_fSG_Li256ELb1ELb0EEENS1_19SingleTileSchedulerILb1ELb0ELb0ELi80EEEEEEEEEvNT_6ParamsE --------------------------
	.section	.text._ZN7cutlass13device_kernelIN5flash11enable_sm90INS1_16FlashAttnBwdSm90INS1_25CollectiveMainloopBwdSm90ILi2ELi1ELi1EN4cute5tupleIJNS5_1CILi1EEES8_S8_EEENS6_IJNS7_ILi64EEENS7_ILi80EEENS7_ILi256EEEEEENS_10bfloat16_tEfNS_4arch4Sm90ELb0ELb0ELb0ELb1ELb0ELb0ELb1ELb1ELi2ELi1ELi1ELi1ELb0EEENS1_24CollectiveEpilogueBwdGQAISD_fSG_Li256ELb1ELb0EEENS1_19SingleTileSchedulerILb1ELb0ELb0ELi80EEEEEEEEEvNT_6ParamsE,"ax",@progbits
	.align	128
.text._ZN7cutlass13device_kernelIN5flash11enable_sm90INS1_16FlashAttnBwdSm90INS1_25CollectiveMainloopBwdSm90ILi2ELi1ELi1EN4cute5tupleIJNS5_1CILi1EEES8_S8_EEENS6_IJNS7_ILi64EEENS7_ILi80EEENS7_ILi256EEEEEENS_10bfloat16_tEfNS_4arch4Sm90ELb0ELb0ELb0ELb1ELb0ELb0ELb1ELb1ELi2ELi1ELi1ELi1ELb0EEENS1_24CollectiveEpilogueBwdGQAISD_fSG_Li256ELb1ELb0EEENS1_19SingleTileSchedulerILb1ELb0ELb0ELi80EEEEEEEEEvNT_6ParamsE:
        .type           _ZN7cutlass13device_kernelIN5flash11enable_sm90INS1_16FlashAttnBwdSm90INS1_25CollectiveMainloopBwdSm90ILi2ELi1ELi1EN4cute5tupleIJNS5_1CILi1EEES8_S8_EEENS6_IJNS7_ILi64EEENS7_ILi80EEENS7_ILi256EEEEEENS_10bfloat16_tEfNS_4arch4Sm90ELb0ELb0ELb0ELb1ELb0ELb0ELb1ELb1ELi2ELi1ELi1ELi1ELb0EEENS1_24CollectiveEpilogueBwdGQAISD_fSG_Li256ELb1ELb0EEENS1_19SingleTileSchedulerILb1ELb0ELb0ELi80EEEEEEEEEvNT_6ParamsE,@function
        .size           _ZN7cutlass13device_kernelIN5flash11enable_sm90INS1_16FlashAttnBwdSm90INS1_25CollectiveMainloopBwdSm90ILi2ELi1ELi1EN4cute5tupleIJNS5_1CILi1EEES8_S8_EEENS6_IJNS7_ILi64EEENS7_ILi80EEENS7_ILi256EEEEEENS_10bfloat16_tEfNS_4arch4Sm90ELb0ELb0ELb0ELb1ELb0ELb0ELb1ELb1ELi2ELi1ELi1ELi1ELb0EEENS1_24CollectiveEpilogueBwdGQAISD_fSG_Li256ELb1ELb0EEENS1_19SingleTileSchedulerILb1ELb0ELb0ELi80EEEEEEEEEvNT_6ParamsE,(.L_x_1148 - _ZN7cutlass13device_kernelIN5flash11enable_sm90INS1_16FlashAttnBwdSm90INS1_25CollectiveMainloopBwdSm90ILi2ELi1ELi1EN4cute5tupleIJNS5_1CILi1EEES8_S8_EEENS6_IJNS7_ILi64EEENS7_ILi80EEENS7_ILi256EEEEEENS_10bfloat16_tEfNS_4arch4Sm90ELb0ELb0ELb0ELb1ELb0ELb0ELb1ELb1ELi2ELi1ELi1ELi1ELb0EEENS1_24CollectiveEpilogueBwdGQAISD_fSG_Li256ELb1ELb0EEENS1_19SingleTileSchedulerILb1ELb0ELb0ELi80EEEEEEEEEvNT_6ParamsE)
        .other          _ZN7cutlass13device_kernelIN5flash11enable_sm90INS1_16FlashAttnBwdSm90INS1_25CollectiveMainloopBwdSm90ILi2ELi1ELi1EN4cute5tupleIJNS5_1CILi1EEES8_S8_EEENS6_IJNS7_ILi64EEENS7_ILi80EEENS7_ILi256EEEEEENS_10bfloat16_tEfNS_4arch4Sm90ELb0ELb0ELb0ELb1ELb0ELb0ELb1ELb1ELi2ELi1ELi1ELi1ELb0EEENS1_24CollectiveEpilogueBwdGQAISD_fSG_Li256ELb1ELb0EEENS1_19SingleTileSchedulerILb1ELb0ELb0ELi80EEEEEEEEEvNT_6ParamsE,@"STO_CUDA_ENTRY STV_DEFAULT"
_ZN7cutlass13device_kernelIN5flash11enable_sm90INS1_16FlashAttnBwdSm90INS1_25CollectiveMainloopBwdSm90ILi2ELi1ELi1EN4cute5tupleIJNS5_1CILi1EEES8_S8_EEENS6_IJNS7_ILi64EEENS7_ILi80EEENS7_ILi256EEEEEENS_10bfloat16_tEfNS_4arch4Sm90ELb0ELb0ELb0ELb1ELb0ELb0ELb1ELb1ELi2ELi1ELi1ELi1ELb0EEENS1_24CollectiveEpilogueBwdGQAISD_fSG_Li256ELb1ELb0EEENS1_19SingleTileSchedulerILb1ELb0ELb0ELi80EEEEEEEEEvNT_6ParamsE:
        /* <DEDUP_REMOVED lines=23> */
.L_x_243:
[----:B------:R-:W-:Y:S05]  /*0170*/  BSYNC B0 ;  /* 0x0000000000007941 */ /* 0x000fea0003800000 */
.L_x_242:
        /* <DEDUP_REMOVED lines=34> */
.L_x_244:
        /* <DEDUP_REMOVED lines=20> */
.L_x_245:
[----:B-1----:R-:W-:Y:S01]  /*04e0*/  ISETP.NE.AND P0, PT, R2, RZ, PT ;  /* 0x000000ff0200720c */ /* 0x002fe20003f05270 */
[----:B------:R-:W-:Y:S01]  /*04f0*/  IMAD.MOV.U32 R21, RZ, RZ, 0x1 ;  /* 0x00000001ff157424 */ /* 0x000fe200078e00ff */
[----:B------:R-:W-:Y:S01]  /*0500*/  NOP ;  /* 0x0000000000007918 */ /* 0x000fe20000000000 */
[----:B------:R-:W-:Y:S03]  /*0510*/  BSSY B0, `(.L_x_246) ;  /* 0x0000a96000007945 */ /* 0x000fe60003800000 */
[----:B------:R-:W-:Y:S01]  /*0520*/  SEL R21, R21, 0x2, !P0 ;  /* 0x0000000215157807 */ /* 0x000fe20004000000 */
[----:B--23--:R-:W-:Y:S06]  /*0530*/  BAR.SYNC.DEFER_BLOCKING 0x0 ;  /* 0x0000000000007b1d */ /* 0x00cfec0000010000 */
[----:B------:R-:W-:Y:S05]  /*0540*/  @!P0 BRA `(.L_x_247) ;  /* 0x0000008800608947 */ /* 0x000fea0003800000 */
.L_x_248:
[----:B------:R-:W-:-:S08]  /*0550*/  NOP ;  /* 0x0000000000007918 */ /* 0x000fd00000000000 */
[----:B------:R-:W1:Y:S02]  /*0560*/  USETMAXREG.TRY_ALLOC.CTAPOOL UP0, 0xf0 ;  /* 0x000000f0000079c8 */ /* 0x000e640008000600 */
[----:B-1----:R-:W-:-:S13]  /*0570*/  PLOP3.LUT P0, PT, PT, PT, UP0, 0x80, 0x0 ;  /* 0x000000000000781c */ /* 0x002fda0003f0f008 */
[----:B------:R-:W-:Y:S05]  /*0580*/  @!P0 BRA `(.L_x_248) ;  /* 0xfffffffc00f08947 */ /* 0x000fea000383ffff */
[----:B------:R-:W-:Y:S01]  /*0590*/  ULDC.64 UR4, c[0x0][0x8e0] ;  /* 0x0002380000047ab9 */ /* 0x000fe20000000a00 */
[----:B------:R-:W1:Y:S01]  /*05a0*/  S2R R11, SR_CTAID.X ;  /* 0x00000000000b7919 */ /* 0x000e620000002500 */
[----:B------:R-:W-:Y:S01]  /*05b0*/  ISETP.NE.U32.AND P0, PT, RZ, UR4, PT ;  /* 0x00000004ff007c0c */ /* 0x000fe2000bf05070 */
[----:B------:R-:W2:Y:S03]  /*05c0*/  S2R R7, SR_CTAID.Z ;  /* 0x0000000000077919 */ /* 0x000ea60000002700 */
[----:B------:R-:W-:-:S13]  /*05d0*/  ISETP.NE.AND.EX P0, PT, RZ, UR5, PT, P0 ;  /* 0x00000005ff007c0c */ /* 0x000fda000bf05300 */
[----:B------:R-:W-:Y:S05]  /*05e0*/  @!P0 BRA `(.L_x_249) ;  /* 0x0000000000148947 */ /* 0x000fea0003800000 */
[----:B------:R-:W2:Y:S01]  /*05f0*/  LDC.64 R2, c[0x0][0x8e0] ;  /* 0x00023800ff027b82 */ /* 0x000ea20000000a00 */
[----:B------:R-:W-:Y:S01]  /*0600*/  ULDC.64 UR4, c[0x0][0x208] ;  /* 0x0000820000047ab9 */ /* 0x000fe20000000a00 */
[----:B--2---:R-:W-:-:S05]  /*0610*/  IMAD.WIDE R2, R7, 0x4, R2 ;  /* 0x0000000407027825 */ /* 0x004fca00078e0202 */
[----:B------:R2:W5:Y:S01]  /*0620*/  LDG.E R0, desc[UR4][R2.64] ;  /* 0x0000000402007981 */ /* 0x000562000c1e1900 */
[----:B------:R-:W-:Y:S05]  /*0630*/  BRA `(.L_x_250) ;  /* 0x0000000000307947 */ /* 0x000fea0003800000 */
.L_x_249:
[----:B------:R-:W-:Y:S02]  /*0640*/  ULDC.64 UR4, c[0x0][0x8d8] ;  /* 0x0002360000047ab9 */ /* 0x000fe40000000a00 */
[----:B------:R-:W-:-:S04]  /*0650*/  ISETP.NE.U32.AND P0, PT, RZ, UR4, PT ;  /* 0x00000004ff007c0c */ /* 0x000fc8000bf05070 */
[----:B------:R-:W-:-:S13]  /*0660*/  ISETP.NE.AND.EX P0, PT, RZ, UR5, PT, P0 ;  /* 0x00000005ff007c0c */ /* 0x000fda000bf05300 */
[----:B------:R-:W-:Y:S05]  /*0670*/  @!P0 BRA `(.L_x_251) ;  /* 0x00000000001c8947 */ /* 0x000fea0003800000 */
[----:B------:R-:W2:Y:S01]  /*0680*/  LDC.64 R2, c[0x0][0x8d8] ;  /* 0x00023600ff027b82 */ /* 0x000ea20000000a00 */
[----:B------:R-:W-:Y:S01]  /*0690*/  ULDC.64 UR4, c[0x0][0x208] ;  /* 0x0000820000047ab9 */ /* 0x000fe20000000a00 */
[----:B--2---:R-:W-:-:S05]  /*06a0*/  IMAD.WIDE R2, R7, 0x4, R2 ;  /* 0x0000000407027825 */ /* 0x004fca00078e0202 */
[----:B------:R-:W2:Y:S04]  /*06b0*/  LDG.E R0, desc[UR4][R2.64] ;  /* 0x0000000402007981 */ /* 0x000ea8000c1e1900 */
[----:B------:R-:W2:Y:S02]  /*06c0*/  LDG.E R5, desc[UR4][R2.64+0x4] ;  /* 0x0000040402057981 */ /* 0x000ea4000c1e1900 */
[----:B--2---:R-:W-:Y:S01]  /*06d0*/  IMAD.IADD R0, R5, 0x1, -R0 ;  /* 0x0000000105007824 */ /* 0x004fe200078e0a00 */
[----:B------:R-:W-:Y:S06]  /*06e0*/  BRA `(.L_x_250) ;  /* 0x0000000000047947 */ /* 0x000fec0003800000 */
.L_x_251:
[----:B------:R-:W3:Y:S02]  /*06f0*/  LDC R0, c[0x0][0x8c4] ;  /* 0x00023100ff007b82 */ /* 0x000ee40000000800 */
.L_x_250:
[----:B-12---:R-:W-:-:S05]  /*0700*/  IMAD R3, R11, 0x50, RZ ;  /* 0x000000500b037824 */ /* 0x006fca00078e02ff */
[----:B---3-5:R-:W-:-:S04]  /*0710*/  ISETP.GE.AND P0, PT, R3, R0, PT ;  /* 0x000000000300720c */ /* 0x028fc80003f06270 */
[----:B------:R-:W-:-:S04]  /*0720*/  SEL R10, R7, 0xffffffff, !P0 ;  /* 0xffffffff070a7807 */ /* 0x000fc80004000000 */
[----:B------:R-:W-:Y:S01]  /*0730*/  ISETP.GE.AND P0, PT, R10, RZ, PT ;  /* 0x000000ff0a00720c */ /* 0x000fe20003f06270 */
[----:B------:R1:W-:-:S12]  /*0740*/  STL [R1], R10 ;  /* 0x0000000a01007387 */ /* 0x0003d80000100800 */
[----:B-1----:R-:W-:Y:S05]  /*0750*/  @!P0 BRA `(.L_x_252) ;  /* 0x000000a400c48947 */ /* 0x002fea0003800000 */
[----:B------:R-:W1:Y:S01]  /*0760*/  LDC.64 R4, c[0x0][0x770] ;  /* 0x0001dc00ff047b82 */ /* 0x000e620000000a00 */
[----:B------:R-:W-:-:S07]  /*0770*/  ULDC.64 UR6, c[0x0][0x208] ;  /* 0x0000820000067ab9 */ /* 0x000fce0000000a00 */
[----:B------:R-:W2:Y:S08]  /*0780*/  LDC.64 R2, c[0x0][0x770] ;  /* 0x0001dc00ff027b82 */ /* 0x000eb00000000a00 */
[----:B------:R-:W3:Y:S01]  /*0790*/  LDC.64 R8, c[0x0][0x780] ;  /* 0x0001e000ff087b82 */ /* 0x000ee20000000a00 */
[----:B-1----:R-:W-:-:S04]  /*07a0*/  ISETP.NE.U32.AND P1, PT, R4, RZ, PT ;  /* 0x000000ff0400720c */ /* 0x002fc80003f25070 */
[----:B------:R-:W-:Y:S01]  /*07b0*/  ISETP.NE.AND.EX P1, PT, R5, RZ, PT, P1 ;  /* 0x000000ff0500720c */ /* 0x000fe20003f25310 */
[----:B--2---:R-:W-:Y:S01]  /*07c0*/  IMAD.WIDE R6, R10, 0x4, R2 ;  /* 0x000000040a067825 */ /* 0x004fe200078e0202 */
[----:B---3--:R-:W-:-:S11]  /*07d0*/  ISETP.NE.U32.AND P0, PT, R8, RZ, PT ;  /* 0x000000ff0800720c */ /* 0x008fd60003f05070 */
[----:B------:R-:W2:Y:S01]  /*07e0*/  @P1 LDG.E R2, desc[UR6][R6.64] ;  /* 0x0000000606021981 */ /* 0x000ea2000c1e1900 */
[----:B------:R-:W-:Y:S01]  /*07f0*/  ISETP.NE.AND.EX P0, PT, R9, RZ, PT, P0 ;  /* 0x000000ff0900720c */ /* 0x000fe20003f05300 */
[----:B------:R-:W1:-:S12]  /*0800*/  LDC R8, c[0x0][0x290] ;  /* 0x0000a400ff087b82 */ /* 0x000e580000000800 */
[----:B------:R-:W3:Y:S01]  /*0810*/  @P0 LDC.64 R4, c[0x0][0x780] ;  /* 0x0001e000ff040b82 */ /* 0x000ee20000000a00 */
[----:B------:R-:W-:Y:S02]  /*0820*/  ULDC UR4, c[0x0][0x280] ;  /* 0x0000a00000047ab9 */ /* 0x000fe40000000800 */
[----:B------:R-:W-:Y:S01]  /*0830*/  IMAD.U32 R0, RZ, RZ, UR4 ;  /* 0x00000004ff007e24 */ /* 0x000fe2000f8e00ff */
[----:B------:R-:W-:Y:S02]  /*0840*/  ULDC.64 UR4, c[0x0][0x788] ;  /* 0x0001e20000047ab9 */ /* 0x000fe40000000a00 */
[----:B------:R-:W-:-:S04]  /*0850*/  ISETP.NE.U32.AND P2, PT, RZ, UR4, PT ;  /* 0x00000004ff007c0c */ /* 0x000fc8000bf45070 */
[----:B------:R-:W-:Y:S01]  /*0860*/  ISETP.NE.AND.EX P2, PT, RZ, UR5, PT, P2 ;  /* 0x00000005ff007c0c */ /* 0x000fe2000bf45320 */
[----:B---3--:R-:W-:-:S05]  /*0870*/  @P0 IMAD.WIDE R4, R10, 0x4, R4 ;  /* 0x000000040a040825 */ /* 0x008fca00078e0204 */
[----:B------:R3:W5:Y:S01]  /*0880*/  @P0 LDG.E R0, desc[UR6][R4.64] ;  /* 0x0000000604000981 */ /* 0x000762000c1e1900 */
[----:B--2---:R-:W-:-:S05]  /*0890*/  @P1 IMAD R2, R10, 0x40, R2 ;  /* 0x000000400a021824 */ /* 0x004fca00078e0202 */
[----:B------:R-:W-:-:S04]  /*08a0*/  @P1 SHF.R.S32.HI R3, RZ, 0x1f, R2 ;  /* 0x0000001fff031819 */ /* 0x000fc80000011402 */
[----:B------:R-:W-:-:S05]  /*08b0*/  @P1 LEA.HI R3, R3, R2, RZ, 0x6 ;  /* 0x0000000203031211 */ /* 0x000fca00078f30ff */
[----:B------:R-:W-:-:S05]  /*08c0*/  @P1 IMAD.SHL.U32 R3, R3, 0x100, RZ ;  /* 0x0000010003031824 */ /* 0x000fca00078e00ff */
[----:B------:R-:W-:Y:S02]  /*08d0*/  @P1 LOP3.LUT R9, R3, 0xffffc000, RZ, 0xc0, !PT ;  /* 0xffffc00003091812 */ /* 0x000fe400078ec0ff */
[----:B------:R-:W-:Y:S02]  /*08e0*/  CS2R R2, SRZ ;  /* 0x0000000000027805 */ /* 0x000fe4000001ff00 */
[----:B---3--:R-:W-:Y:S01]  /*08f0*/  @P1 SHF.R.S32.HI R4, RZ, 0x1f, R9 ;  /* 0x0000001fff041819 */ /* 0x008fe20000011409 */
[----:B-1----:R-:W-:Y:S06]  /*0900*/  @P0 BRA `(.L_x_253) ;  /* 0x0000000000140947 */ /* 0x002fec0003800000 */
[----:B------:R-:W-:Y:S05]  /*0910*/  @!P1 BRA `(.L_x_253) ;  /* 0x0000000000109947 */ /* 0x000fea0003800000 */
[----:B------:R-:W-:Y:S02]  /*0920*/  ULDC.64 UR4, c[0x0][0x208] ;  /* 0x0000820000047ab9 */ /* 0x000fe40000000a00 */
[----:B------:R-:W2:Y:S04]  /*0930*/  LDG.E R5, desc[UR4][R6.64] ;  /* 0x0000000406057981 */ /* 0x000ea8000c1e1900 */
[----:B-----5:R-:W2:Y:S02]  /*0940*/  LDG.E R0, desc[UR4][R6.64+0x4] ;  /* 0x0000040406007981 */ /* 0x020ea4000c1e1900 */
[----:B--2---:R-:W-:-:S07]  /*0950*/  IMAD.IADD R0, R0, 0x1, -R5 ;  /* 0x0000000100007824 */ /* 0x004fce00078e0a05 */
.L_x_253:
[----:B------:R-:W-:Y:S02]  /*0960*/  @P1 IMAD.MOV.U32 R2, RZ, RZ, R9 ;  /* 0x000000ffff021224 */ /* 0x000fe400078e0009 */
[----:B------:R-:W-:Y:S01]  /*0970*/  @P1 IMAD.MOV.U32 R3, RZ, RZ, R4 ;  /* 0x000000ffff031224 */ /* 0x000fe200078e0004 */
[----:B------:R-:W-:Y:S06]  /*0980*/  @!P2 BRA `(.L_x_254) ;  /* 0x000000000014a947 */ /* 0x000fec0003800000 */
[----:B------:R-:W1:Y:S01]  /*0990*/  LDC.64 R4, c[0x0][0x788] ;  /* 0x0001e200ff047b82 */ /* 0x000e620000000a00 */
[----:B------:R-:W-:Y:S01]  /*09a0*/  ULDC.64 UR4, c[0x0][0x208] ;  /* 0x0000820000047ab9 */ /* 0x000fe20000000a00 */
[----:B-1----:R-:W-:-:S05]  /*09b0*/  IMAD.WIDE R4, R10, 0x4, R4 ;  /* 0x000000040a047825 */ /* 0x002fca00078e0204 */
[----:B------:R1:W5:Y:S01]  /*09c0*/  LDG.E R8, desc[UR4][R4.64] ;  /* 0x0000000404087981 */ /* 0x000362000c1e1900 */
[----:B------:R-:W-:Y:S05]  /*09d0*/  BRA `(.L_x_255) ;  /* 0x0000000000287947 */ /* 0x000fea0003800000 */
.L_x_254:
        /* <DEDUP_REMOVED lines=9> */
[----:B--2---:R-:W-:-:S07]  /*0a70*/  IMAD.IADD R8, R7, 0x1, -R8 ;  /* 0x0000000107087824 */ /* 0x004fce00078e0a08 */
.L_x_255:
        /* <DEDUP_REMOVED lines=83> */
[----:B-1----:R-:W1:Y:S01]  /*0fb0*/  S2R R5, SR_CgaCtaId ;  /* 0x0000000000057919 */ /* 0x002e620000008800 */
[----:B------:R-:W-:Y:S01]  /*0fc0*/  MOV R18, 0x400 ;  /* 0x0000040000127802 */ /* 0x000fe20000000f00 */
[----:B------:R-:W-:Y:S01]  /*0fd0*/  VIADD R9, R0, 0x3f ;  /* 0x0000003f00097836 */ /* 0x000fe20000000000 */
[----:B------:R-:W-:Y:S01]  /*0fe0*/  SHF.L.U32 R13, RZ, 0x1f, RZ ;  /* 0x0000001fff0d7819 */ /* 0x000fe200000006ff */
[----:B------:R-:W2:Y:S01]  /*0ff0*/  S2R R4, SR_TID.X ;  /* 0x0000000000047919 */ /* 0x000ea20000002100 */
[----:B------:R-:W-:Y:S02]  /*1000*/  IMAD R10, R11, -0x50, R8 ;  /* 0xffffffb00b0a7824 */ /* 0x000fe400078e0208 */
[----:B------:R-:W-:-:S04]  /*1010*/  SHF.R.S32.HI R12, RZ, 0x1f, R9 ;  /* 0x0000001fff0c7819 */ /* 0x000fc80000011409 */
[----:B------:R-:W-:Y:S02]  /*1020*/  LEA.HI R12, R12, R9, RZ, 0x6 ;  /* 0x000000090c0c7211 */ /* 0x000fe400078f30ff */
[----:B-1----:R-:W-:-:S04]  /*1030*/  LEA R18, R5, R18, 0x18 ;  /* 0x0000001205127211 */ /* 0x002fc800078ec0ff */
[----:B------:R-:W1:Y:S01]  /*1040*/  SYNCS.PHASECHK.TRANS64.TRYWAIT P0, [R18+URZ+0x31800], R13 ;  /* 0x0318000d120075a7 */ /* 0x000e62000800017f */
[----:B--2---:R-:W-:-:S05]  /*1050*/  VIADD R4, R4, 0xffffff80 ;  /* 0xffffff8004047836 */ /* 0x004fca0000000000 */
[----:B------:R-:W-:-:S04]  /*1060*/  SHF.R.S32.HI R5, RZ, 0x1f, R4 ;  /* 0x0000001fff057819 */ /* 0x000fc80000011404 */
[CC--:B------:R-:W-:Y:S02]  /*1070*/  LEA.HI R6, R5.reuse, R4.reuse, RZ, 0x7 ;  /* 0x0000000405067211 */ /* 0x0c0fe400078f38ff */
[CC--:B------:R-:W-:Y:S02]  /*1080*/  LEA.HI R8, R5.reuse, R4.reuse, RZ, 0x5 ;  /* 0x0000000405087211 */ /* 0x0c0fe400078f28ff */
[----:B------:R-:W-:Y:S02]  /*1090*/  SHF.R.S32.HI R0, RZ, 0x7, R6 ;  /* 0x00000007ff007819 */ /* 0x000fe40000011406 */
[----:B------:R-:W-:-:S03]  /*10a0*/  LEA.HI R9, R5, R4, RZ, 0x4 ;  /* 0x0000000405097211 */ /* 0x000fc600078f20ff */
[----:B------:R2:W3:Y:S02]  /*10b0*/  SHFL.IDX PT, R7, R0, RZ, 0x1f ;  /* 0x00001fff00077589 */ /* 0x0004e400000e0000 */
[----:B-12---:R-:W-:Y:S05]  /*10c0*/  @P0 BRA `(.L_x_257) ;  /* 0x0000000000080947 */ /* 0x006fea0003800000 */
[----:B------:R-:W1:Y:S02]  /*10d0*/  SYNCS.PHASECHK.TRANS64.TRYWAIT P0, [R18+URZ+0x31800], R13 ;  /* 0x0318000d120075a7 */ /* 0x000e64000800017f */
[----:B-1----:R-:W-:Y:S05]  /*10e0*/  @!P0 BRA `(.L_x_258) ;  /* 0x0000009c00688947 */ /* 0x002fea0003800000 */
.L_x_257:
[----:B------:R-:W2:Y:S01]  /*10f0*/  LDL R15, [R1] ;  /* 0x00000000010f7983 */ /* 0x000ea20000100800 */
[----:B------:R-:W4:Y:S01]  /*1100*/  S2UR UR4, SR_CTAID.Y ;  /* 0x00000000000479c3 */ /* 0x000f220000002600 */
[----:B------:R-:W-:Y:S01]  /*1110*/  LOP3.LUT R11, R9, 0xffffff0, RZ, 0xc0, !PT ;  /* 0x0ffffff0090b7812 */ /* 0x000fe200078ec0ff */
[----:B------:R-:W-:Y:S01]  /*1120*/  IMAD.MOV.U32 R228, RZ, RZ, RZ ;  /* 0x000000ffffe47224 */ /* 0x000fe200078e00ff */
[--C-:B------:R-:W-:Y:S01]  /*1130*/  SHF.R.S32.HI R9, RZ, 0x5, R8.reuse ;  /* 0x00000005ff097819 */ /* 0x100fe20000011408 */
[----:B------:R-:W-:Y:S01]  /*1140*/  IMAD.MOV.U32 R19, RZ, RZ, RZ ;  /* 0x000000ffff137224 */ /* 0x000fe200078e00ff */
[----:B------:R-:W-:Y:S01]  /*1150*/  LOP3.LUT R5, R6, 0xffffff80, RZ, 0xc0, !PT ;  /* 0xffffff8006057812 */ /* 0x000fe200078ec0ff */
[----:B------:R-:W-:Y:S01]  /*1160*/  IMAD.IADD R11, R4, 0x1, -R11 ;  /* 0x00000001040b7824 */ /* 0x000fe200078e0a0b */
[----:B------:R-:W-:Y:S01]  /*1170*/  SHF.R.S32.HI R8, RZ, 0x1f, R8 ;  /* 0x0000001fff087819 */ /* 0x000fe20000011408 */
[----:B------:R-:W5:Y:S01]  /*1180*/  LDC.64 R16, c[0x0][0x2d8] ;  /* 0x0000b600ff107b82 */ /* 0x000f620000000a00 */
[----:B------:R-:W-:Y:S01]  /*1190*/  LEA.HI R6, R0, R0, RZ, 0x1 ;  /* 0x0000000000067211 */ /* 0x000fe200078f08ff */
[----:B------:R-:W-:Y:S01]  /*11a0*/  IMAD.IADD R5, R4, 0x1, -R5 ;  /* 0x0000000104057824 */ /* 0x000fe200078e0a05 */
[----:B------:R-:W-:Y:S01]  /*11b0*/  LEA.HI R8, R8, R9, RZ, 0x2 ;  /* 0x0000000908087211 */ /* 0x000fe200078f10ff */
[----:B------:R-:W-:Y:S01]  /*11c0*/  IMAD R11, R0, 0x40, R11 ;  /* 0x00000040000b7824 */ /* 0x000fe200078e020b */
[----:B-1----:R-:W-:Y:S01]  /*11d0*/  LOP3.LUT R13, R6, 0xfffffffe, RZ, 0xc0, !PT ;  /* 0xfffffffe060d7812 */ /* 0x002fe200078ec0ff */
[----:B------:R-:W-:Y:S01]  /*11e0*/  IMAD R14, R0, 0x800, R5 ;  /* 0x00000800000e7824 */ /* 0x000fe200078e0205 */
[----:B---3--:R-:W-:-:S02]  /*11f0*/  LEA.HI R4, R7, R7, RZ, 0x1 ;  /* 0x0000000707047211 */ /* 0x008fc400078f08ff */
[----:B------:R-:W-:Y:S02]  /*1200*/  CS2R R214, SRZ ;  /* 0x0000000000d67805 */ /* 0x000fe4000001ff00 */
[----:B------:R-:W-:Y:S01]  /*1210*/  LOP3.LUT R8, R8, 0xfffffc, RZ, 0xc0, !PT ;  /* 0x00fffffc08087812 */ /* 0x000fe200078ec0ff */
[----:B------:R-:W-:Y:S01]  /*1220*/  IMAD.IADD R13, R0, 0x1, -R13 ;  /* 0x00000001000d7824 */ /* 0x000fe200078e0a0d */
[----:B------:R-:W-:Y:S02]  /*1230*/  SHF.R.S32.HI R6, RZ, 0x1f, R5 ;  /* 0x0000001fff067819 */ /* 0x000fe40000011405 */
[----:B------:R-:W-:Y:S02]  /*1240*/  CS2R R212, SRZ ;  /* 0x0000000000d47805 */ /* 0x000fe4000001ff00 */
[----:B------:R-:W-:Y:S01]  /*1250*/  LOP3.LUT R4, R4, 0xfffffffe, RZ, 0xc0, !PT ;  /* 0xfffffffe04047812 */ /* 0x000fe200078ec0ff */
[----:B------:R-:W-:Y:S01]  /*1260*/  IMAD.IADD R8, R9, 0x1, -R8 ;  /* 0x0000000109087824 */ /* 0x000fe200078e0a08 */
[----:B------:R-:W-:Y:S01]  /*1270*/  LEA.HI R0, R6, R5, RZ, 0x2 ;  /* 0x0000000506007211 */ /* 0x000fe200078f10ff */
[----:B------:R-:W-:Y:S01]  /*1280*/  IMAD.SHL.U32 R9, R14, 0x4, RZ ;  /* 0x000000040e097824 */ /* 0x000fe200078e00ff */
[----:B----4-:R-:W-:Y:S01]  /*1290*/  USHF.R.S32.HI UR5, URZ, 0x1f, UR4 ;  /* 0x0000001f3f057899 */ /* 0x010fe20008011404 */
[----:B------:R-:W-:Y:S01]  /*12a0*/  IMAD.IADD R4, R7, 0x1, -R4 ;  /* 0x0000000107047824 */ /* 0x000fe200078e0a04 */
[--C-:B------:R-:W-:Y:S01]  /*12b0*/  SHF.R.S32.HI R7, RZ, 0x2, R0.reuse ;  /* 0x00000002ff077819 */ /* 0x100fe20000011400 */
[----:B------:R-:W-:Y:S01]  /*12c0*/  IMAD R11, R8, 0x10, R11 ;  /* 0x00000010080b7824 */ /* 0x000fe200078e020b */
[----:B------:R-:W-:Y:S01]  /*12d0*/  SHF.R.S32.HI R8, RZ, 0x1f, R0 ;  /* 0x0000001fff087819 */ /* 0x000fe20000011400 */
[----:B------:R-:W-:Y:S01]  /*12e0*/  IMAD R13, R13, -0x8, R10 ;  /* 0xfffffff80d0d7824 */ /* 0x000fe200078e020a */
[----:B------:R-:W-:Y:S01]  /*12f0*/  LOP3.LUT R0, R0, 0xfffffffc, RZ, 0xc0, !PT ;  /* 0xfffffffc00007812 */ /* 0x000fe200078ec0ff */
[----:B-----5:R-:W-:Y:S01]  /*1300*/  IMAD R10, R16, UR5, RZ ;  /* 0x00000005100a7c24 */ /* 0x020fe2000f8e02ff */
[----:B------:R-:W-:-:S02]  /*1310*/  IADD3 R2, P0, R9, R2, RZ ;  /* 0x0000000209027210 */ /* 0x000fc40007f1e0ff */
[----:B------:R-:W-:Y:S02]  /*1320*/  CS2R R210, SRZ ;  /* 0x0000000000d27805 */ /* 0x000fe4000001ff00 */
[----:B------:R-:W-:Y:S01]  /*1330*/  LEA.HI R6, R6, R5, RZ, 0x5 ;  /* 0x0000000506067211 */ /* 0x000fe200078f28ff */
[----:B------:R-:W-:Y:S01]  /*1340*/  IMAD.IADD R0, R5, 0x1, -R0 ;  /* 0x0000000105007824 */ /* 0x000fe200078e0a00 */
[----:B------:R-:W-:Y:S02]  /*1350*/  LEA.HI R8, R8, R7, RZ, 0x3 ;  /* 0x0000000708087211 */ /* 0x000fe400078f18ff */
[----:B------:R-:W-:Y:S02]  /*1360*/  CS2R R208, SRZ ;  /* 0x0000000000d07805 */ /* 0x000fe4000001ff00 */
[----:B------:R-:W-:Y:S01]  /*1370*/  LEA.HI.X.SX32 R3, R9, R3, 0x1, P0 ;  /* 0x0000000309037211 */ /* 0x000fe200000f0eff */
[----:B------:R-:W-:Y:S01]  /*1380*/  IMAD R9, R17, UR4, R10 ;  /* 0x0000000411097c24 */ /* 0x000fe2000f8e020a */
[----:B------:R-:W-:Y:S01]  /*1390*/  LOP3.LUT R8, R8, 0xfffffff8, RZ, 0xc0, !PT ;  /* 0xfffffff808087812 */ /* 0x000fe200078ec0ff */
[----:B------:R-:W-:Y:S01]  /*13a0*/  IMAD R0, R0, -0x2, R13 ;  /* 0xfffffffe00007824 */ /* 0x000fe200078e020d */
[----:B------:R-:W-:Y:S01]  /*13b0*/  SHF.R.S32.HI R6, RZ, 0x5, R6 ;  /* 0x00000005ff067819 */ /* 0x000fe20000011406 */
[----:B------:R-:W-:Y:S01]  /*13c0*/  IMAD.WIDE.U32 R2, R16, UR4, R2 ;  /* 0x0000000410027c25 */ /* 0x000fe2000f8e0002 */
[----:B------:R-:W-:Y:S01]  /*13d0*/  ULDC.64 UR4, c[0x0][0x2e0] ;  /* 0x0000b80000047ab9 */ /* 0x000fe20000000a00 */
[----:B------:R-:W-:-:S02]  /*13e0*/  LOP3.LUT R229, R21, 0x1, RZ, 0xfc, !PT ;  /* 0x0000000115e57812 */ /* 0x000fc400078efcff */
[----:B------:R-:W-:Y:S01]  /*13f0*/  CS2R R206, SRZ ;  /* 0x0000000000ce7805 */ /* 0x000fe2000001ff00 */
[----:B------:R-:W-:Y:S01]  /*1400*/  IMAD.IADD R7, R7, 0x1, -R8 ;  /* 0x0000000107077824 */ /* 0x000fe200078e0a08 */
[----:B------:R-:W-:Y:S01]  /*1410*/  CS2R R204, SRZ ;  /* 0x0000000000cc7805 */ /* 0x000fe2000001ff00 */
[----:B------:R-:W-:Y:S01]  /*1420*/  IMAD.IADD R3, R3, 0x1, R9 ;  /* 0x0000000103037824 */ /* 0x000fe200078e0209 */
[----:B------:R-:W-:Y:S01]  /*1430*/  CS2R R202, SRZ ;  /* 0x0000000000ca7805 */ /* 0x000fe2000001ff00 */
[----:B------:R-:W-:Y:S01]  /*1440*/  IMAD R232, R6, 0x10, R7 ;  /* 0x0000001006e87824 */ /* 0x000fe200078e0207 */
[----:B------:R-:W-:Y:S01]  /*1450*/  CS2R R200, SRZ ;  /* 0x0000000000c87805 */ /* 0x000fe2000001ff00 */
[----:B------:R-:W-:Y:S01]  /*1460*/  IMAD.MOV.U32 R16, RZ, RZ, RZ ;  /* 0x000000ffff107224 */ /* 0x000fe200078e00ff */
        /* <DEDUP_REMOVED lines=72> */
[----:B------:R-:W-:Y:S01]  /*18f0*/  SHF.R.S32.HI R234, RZ, 0x6, R12 ;  /* 0x00000006ffea7819 */ /* 0x000fe2000001140c */
[----:B------:R-:W-:Y:S01]  /*1900*/  ULDC UR60, c[0x0][0x744] ;  /* 0x0001d100003c7ab9 */ /* 0x000fe20000000800 */
[----:B--2---:R-:W-:-:S02]  /*1910*/  SHF.R.S32.HI R5, RZ, 0x1f, R15 ;  /* 0x0000001fff057819 */ /* 0x004fc4000001140f */
[----:B------:R-:W-:Y:S02]  /*1920*/  SEL R231, R15, RZ, !P1 ;  /* 0x000000ff0fe77207 */ /* 0x000fe40004800000 */
[----:B------:R-:W-:-:S05]  /*1930*/  SEL R5, R5, RZ, !P1 ;  /* 0x000000ff05057207 */ /* 0x000fca0004800000 */
[----:B------:R-:W-:Y:S02]  /*1940*/  IMAD R8, R5, UR4, RZ ;  /* 0x0000000405087c24 */ /* 0x000fe4000f8e02ff */
[----:B------:R-:W-:Y:S02]  /*1950*/  IMAD.SHL.U32 R5, R11, 0x8, RZ ;  /* 0x000000080b057824 */ /* 0x000fe400078e00ff */
[C---:B------:R-:W-:Y:S02]  /*1960*/  IMAD R233, R231.reuse, UR5, R8 ;  /* 0x00000005e7e97c24 */ /* 0x040fe4000f8e0208 */
[----:B------:R-:W-:Y:S01]  /*1970*/  IMAD.WIDE.U32 R230, R231, UR4, R2 ;  /* 0x00000004e7e67c25 */ /* 0x000fe2000f8e0002 */
[----:B------:R-:W-:-:S03]  /*1980*/  ULDC.64 UR4, c[0x0][0x2c0] ;  /* 0x0000b00000047ab9 */ /* 0x000fc60000000a00 */
[----:B------:R-:W-:Y:S02]  /*1990*/  IMAD.MOV.U32 R3, RZ, RZ, RZ ;  /* 0x000000ffff037224 */ /* 0x000fe400078e00ff */
[----:B------:R-:W-:Y:S02]  /*19a0*/  IMAD R2, R5, 0x2, R18 ;  /* 0x0000000205027824 */ /* 0x000fe400078e0212 */
[----:B------:R-:W-:Y:S02]  /*19b0*/  IMAD.IADD R233, R231, 0x1, R233 ;  /* 0x00000001e7e97824 */ /* 0x000fe400078e02e9 */
[----:B------:R-:W-:Y:S02]  /*19c0*/  IMAD.U32 R236, RZ, RZ, UR4 ;  /* 0x00000004ffec7e24 */ /* 0x000fe4000f8e00ff */
[----:B------:R-:W-:-:S07]  /*19d0*/  IMAD.U32 R235, RZ, RZ, UR5 ;  /* 0x00000005ffeb7e24 */ /* 0x000fce000f8e00ff */
.L_x_269:
[----:B------:R-:W-:-:S13]  /*19e0*/  ISETP.NE.AND P0, PT, R229, 0x3, PT ;  /* 0x00000003e500780c */ /* 0x000fda0003f05270 */
[----:B-1----:R-:W-:Y:S05]  /*19f0*/  @!P0 BRA `(.L_x_259) ;  /* 0x0000000000048947 */ /* 0x002fea0003800000 */
[----:B------:R-:W-:Y:S01]  /*1a00*/  BPT.TRAP 0x1 ;  /* 0x000000040000795c */ /* 0x000fe20000300000 */
.L_x_259:
[----:B------:R-:W-:Y:S01]  /*1a10*/  IMAD R17, R3, 0x8, R18 ;  /* 0x0000000803117824 */ /* 0x000fe200078e0212 */
[----:B------:R-:W-:-:S04]  /*1a20*/  SHF.L.U32 R8, R228, 0x1f, RZ ;  /* 0x0000001fe4087819 */ /* 0x000fc800000006ff */
[----:B------:R1:W2:Y:S01]  /*1a30*/  SYNCS.PHASECHK.TRANS64.TRYWAIT P1, [R17+URZ+0x31810], R8 ;  /* 0x03181008110075a7 */ /* 0x0002a2000802017f */
[----:B------:R-:W-:Y:S05]  /*1a40*/  @!P0 BRA `(.L_x_260) ;  /* 0x0000000000048947 */ /* 0x000fea0003800000 */
[----:B------:R-:W-:Y:S01]  /*1a50*/  BPT.TRAP 0x1 ;  /* 0x000000040000795c */ /* 0x000fe20000300000 */
.L_x_260:
        /* <DEDUP_REMOVED lines=11> */
.L_x_261:
[----:B------:R-:W-:Y:S01]  /*1b10*/  IMAD R7, R3, 0x800, R10 ;  /* 0x0000080003077824 */ /* 0x000fe200078e020a */
[C---:B------:R-:W-:Y:S01]  /*1b20*/  R2UR UR6, R6.reuse ;  /* 0x00000000060672ca */ /* 0x040fe200000e0000 */
[C---:B-12---:R-:W-:Y:S01]  /*1b30*/  VIADD R8, R6.reuse, 0x80 ;  /* 0x0000008006087836 */ /* 0x046fe20000000000 */
        /* <DEDUP_REMOVED lines=417> */
[----:B------:R1:W2:Y:S02]  /*3550*/  LDS R14, [R7+0x2c100] ;  /* 0x02c10000070e7984 */ /* 0x0002a40000000800 */
[----:B------:R-:W-:Y:S02]  /*3560*/  R2UR UR11, R6 ;  /* 0x00000000060b72ca */ /* 0x000fe400000e0000 */
[----:B------:R1:W3:Y:S01]  /*3570*/  LDS R20, [R7+0x2c120] ;  /* 0x02c1200007147984 */ /* 0x0002e20000000800 */
        /* <DEDUP_REMOVED lines=13> */
[----:B-1----:R-:W-:Y:S05]  /*3650*/  @!P0 BRA `(.L_x_263) ;  /* 0x0000000000048947 */ /* 0x002fea0003800000 */
[----:B------:R-:W-:Y:S01]  /*3660*/  BPT.TRAP 0x1 ;  /* 0x000000040000795c */ /* 0x000fe20000300000 */
.L_x_263:
[----:B------:R-:W-:-:S04]  /*3670*/  SHF.L.U32 R9, R19, 0x1f, RZ ;  /* 0x0000001f13097819 */ /* 0x000fc800000006ff */
[----:B------:R1:W4:Y:S01]  /*3680*/  SYNCS.PHASECHK.TRANS64.TRYWAIT P1, [R18+URZ+0x31830], R9 ;  /* 0x03183009120075a7 */ /* 0x000322000802017f */
[----:B------:R-:W-:Y:S05]  /*3690*/  @!P0 BRA `(.L_x_264) ;  /* 0x0000000000048947 */ /* 0x000fea0003800000 */
[----:B------:R-:W-:Y:S01]  /*36a0*/  BPT.TRAP 0x1 ;  /* 0x000000040000795c */ /* 0x000fe20000300000 */
.L_x_264:
        /* <DEDUP_REMOVED lines=8> */
[----:B----4-:R-:W-:Y:S06]  /*3730*/  @P1 BRA `(.L_x_265) ;  /* 0x0000000000081947 */ /* 0x010fec0003800000 */
[----:B------:R-:W4:Y:S02]  /*3740*/  SYNCS.PHASECHK.TRANS64.TRYWAIT P1, [R18+URZ+0x31830], R9 ;  /* 0x03183009120075a7 */ /* 0x000f24000802017f */
[----:B----4-:R-:W-:Y:S05]  /*3750*/  @!P1 BRA `(.L_x_266) ;  /* 0x0000007400f49947 */ /* 0x010fea0003800000 */
.L_x_265:
[C---:B------:R-:W-:Y:S01]  /*3760*/  VIADD R8, R6.reuse, 0x80 ;  /* 0x0000008006087836 */ /* 0x040fe20000000000 */
[----:B------:R-:W-:Y:S01]  /*3770*/  R2UR UR4, R7 ;  /* 0x00000000070472ca */ /* 0x000fe200000e0000 */
[C---:B-1--4-:R-:W-:Y:S01]  /*3780*/  VIADD R9, R6.reuse, 0x100 ;  /* 0x0000010006097836 */ /* 0x052fe20000000000 */
[----:B------:R-:W-:Y:S01]  /*3790*/  R2UR UR6, R6 ;  /* 0x00000000060672ca */ /* 0x000fe200000e0000 */
[----:B------:R-:W-:Y:S01]  /*37a0*/  WARPGROUP.ARRIVE ;  /* 0x00000000000079c5 */ /* 0x000fe20000000000 */
[----:B------:R-:W-:Y:S01]  /*37b0*/  R2UR UR8, R8 ;  /* 0x00000000080872ca */ /* 0x000fe200000e0000 */
[C---:B------:R-:W-:Y:S01]  /*37c0*/  VIADD R8, R6.reuse, 0x180 ;  /* 0x0000018006087836 */ /* 0x040fe20000000000 */
[----:B------:R-:W-:Y:S01]  /*37d0*/  R2UR UR9, R9 ;  /* 0x00000000090972ca */ /* 0x000fe200000e0000 */
[----:B------:R-:W-:Y:S01]  /*37e0*/  VIADD R9, R6, 0x200 ;  /* 0x0000020006097836 */ /* 0x000fe20000000000 */
[----:B------:R-:W-:Y:S01]  /*37f0*/  UMOV UR5, 0x40000040 ;  /* 0x4000004000057882 */ /* 0x000fe20000000000 */
[----:B------:R-:W-:Y:S01]  /*3800*/  UMOV UR7, 0x40000000 ;  /* 0x4000000000077882 */ /* 0x000fe20000000000 */
[----:B------:R-:W-:Y:S01]  /*3810*/  R2UR UR10, R8 ;  /* 0x00000000080a72ca */ /* 0x000fe200000e0000 */
[----:B------:R-:W-:Y:S01]  /*3820*/  VIADD R8, R6, 0x2 ;  /* 0x0000000206087836 */ /* 0x000fe20000000000 */
[----:B------:R-:W-:Y:S01]  /*3830*/  R2UR UR11, R9 ;  /* 0x00000000090b72ca */ /* 0x000fe200000e0000 */
[----:B------:R-:W-:Y:S01]  /*3840*/  UMOV UR57, 0x40000040 ;  /* 0x4000004000397882 */ /* 0x000fe20000000000 */
        /* <DEDUP_REMOVED lines=26> */
[----:B------:R-:W-:Y:S01]  /*39f0*/  UMOV UR13, UR57 ;  /* 0x00000039000d7c82 */ /* 0x000fe20008000000 */
[----:B------:R-:W-:Y:S01]  /*3a00*/  UMOV UR15, 0x40 ;  /* 0x00000040000f7882 */ /* 0x000fe20000000000 */
[----:B------:R-:W-:Y:S01]  /*3a10*/  UMOV UR17, UR57 ;  /* 0x0000003900117c82 */ /* 0x000fe20008000000 */
[----:B------:R-:W-:Y:S01]  /*3a20*/  UMOV UR19, 0x40 ;  /* 0x0000004000137882 */ /* 0x000fe20000000000 */
        /* <DEDUP_REMOVED lines=8> */
[----:B------:R-:W-:Y:S01]  /*3ab0*/  UMOV UR45, UR49 ;  /* 0x00000031002d7c82 */ /* 0x000fe20008000000 */
[----:B------:R-:W-:Y:S01]  /*3ac0*/  UMOV UR47, 0x40 ;  /* 0x00000040002f7882 */ /* 0x000fe20000000000 */
[----:B------:R-:W-:Y:S01]  /*3ad0*/  UMOV UR29, 0x40000040 ;  /* 0x40000040001d7882 */ /* 0x000fe20000000000 */
        /* <DEDUP_REMOVED lines=25> */
[----:B------:R-:W-:Y:S01]  /*3c70*/  R2UR UR6, R8 ;  /* 0x00000000080672ca */ /* 0x000fe200000e0000 */
[----:B------:R-:W-:Y:S01]  /*3c80*/  VIADD R8, R7, 0x4 ;  /* 0x0000000407087836 */ /* 0x000fe20000000000 */
[----:B------:R-:W-:Y:S01]  /*3c90*/  UMOV UR7, 0x40000000 ;  /* 0x4000000000077882 */ /* 0x000fe20000000000 */
[----:B------:R-:W-:Y:S01]  /*3ca0*/  UMOV UR5, 0x40000040 ;  /* 0x4000004000057882 */ /* 0x000fe20000000000 */
[----:B------:R-:W-:Y:S01]  /*3cb0*/  UMOV UR27, 0x40 ;  /* 0x00000040001b7882 */ /* 0x000fe20000000000 */
        /* <DEDUP_REMOVED lines=381> */
[--C-:B--2---:R-:W-:Y:S01]  /*5490*/  FFMA.FTZ R10, R29, UR60, -R14.reuse ;  /* 0x0000003c1d0a7c23 */ /* 0x104fe2000801080e */
[----:B------:R-:W-:Y:S01]  /*54a0*/  FSEL R25, R25, -INF , P6 ;  /* 0xff80000019197808 */ /* 0x000fe20003000000 */
[----:B------:R-:W-:Y:S01]  /*54b0*/  VIADD R24, R18, 0x2c500 ;  /* 0x0002c50012187836 */ /* 0x000fe20000000000 */
[----:B------:R-:W1:Y:S01]  /*54c0*/  LDS R29, [R26+0x2c300] ;  /* 0x02c300001a1d7984 */ /* 0x000e620000000800 */
[C---:B------:R-:W-:Y:S01]  /*54d0*/  ISETP.GT.AND P5, PT, R0.reuse, 0x30, PT ;  /* 0x000000300000780c */ /* 0x040fe20003fa4270 */
[--C-:B------:R-:W-:Y:S01]  /*54e0*/  FFMA.FTZ R8, R7, UR60, -R14.reuse ;  /* 0x0000003c07087c23 */ /* 0x100fe2000801080e */
[----:B------:R-:W-:Y:S01]  /*54f0*/  FSEL R27, R27, -INF , P6 ;  /* 0xff8000001b1b7808 */ /* 0x000fe20003000000 */
[----:B------:R-:W2:Y:S01]  /*5500*/  LDS R26, [R26+0x2c320] ;  /* 0x02c320001a1a7984 */ /* 0x000ea20000000800 */
[----:B------:R-:W-:Y:S01]  /*5510*/  ISETP.GT.AND P6, PT, R0, 0x31, PT ;  /* 0x000000310000780c */ /* 0x000fe20003fc4270 */
[----:B------:R-:W-:Y:S01]  /*5520*/  FFMA.FTZ R9, R25, UR60, -R14 ;  /* 0x0000003c19097c23 */ /* 0x000fe2000801080e */
[----:B------:R-:W-:Y:S01]  /*5530*/  FSEL R13, R36, -INF , P5 ;  /* 0xff800000240d7808 */ /* 0x000fe20002800000 */
[--C-:B---3--:R-:W-:Y:S01]  /*5540*/  FFMA.FTZ R21, R21, UR60, -R20.reuse ;  /* 0x0000003c15157c23 */ /* 0x108fe20008010814 */
        /* <DEDUP_REMOVED lines=15> */
[----:B------:R-:W3:Y:S01]  /*5640*/  MUFU.EX2 R8, R8 ;  /* 0x0000000800087308 */ /* 0x000ee20000000800 */
        /* <DEDUP_REMOVED lines=22> */
[--C-:B-1----:R-:W-:Y:S01]  /*57b0*/  FADD.FTZ R35, R44, -R29.reuse ;  /* 0x8000001d2c237221 */ /* 0x102fe20000010000 */
[--C-:B------:R-:W-:Y:S01]  /*57c0*/  FADD.FTZ R30, R45, -R29.reuse ;  /* 0x8000001d2d1e7221 */ /* 0x100fe20000010000 */
[--C-:B--2---:R-:W-:Y:S01]  /*57d0*/  FADD.FTZ R47, R47, -R26.reuse ;  /* 0x8000001a2f2f7221 */ /* 0x104fe20000010000 */
        /* <DEDUP_REMOVED lines=9> */
[----:B------:R-:W1:Y:S01]  /*5870*/  MUFU.EX2 R22, R22 ;  /* 0x0000001600167308 */ /* 0x000e620000000800 */
[----:B---3--:R-:W-:Y:S01]  /*5880*/  FMUL.FTZ R35, R8, R35 ;  /* 0x0000002308237220 */ /* 0x008fe20000410000 */
[----:B------:R-:W-:Y:S01]  /*5890*/  FADD.FTZ R29, R221, -R29 ;  /* 0x8000001ddd1d7221 */ /* 0x000fe20000010000 */
[C---:B----4-:R-:W-:Y:S01]  /*58a0*/  FMUL.FTZ R30, R9.reuse, R30 ;  /* 0x0000001e091e7220 */ /* 0x050fe20000410000 */
[----:B------:R-:W-:Y:S01]  /*58b0*/  F2FP.BF16.F32.PACK_AB R8, R9, R8 ;  /* 0x000000080908723e */ /* 0x000fe200000010ff */
[----:B------:R-:W-:-:S02]  /*58c0*/  VIADD R39, R20, 0x80 ;  /* 0x0000008014277836 */ /* 0x000fc40000000000 */
[--C-:B------:R-:W-:Y:S01]  /*58d0*/  FADD.FTZ R46, R46, -R26.reuse ;  /* 0x8000001a2e2e7221 */ /* 0x100fe20000010000 */
[----:B------:R-:W-:Y:S01]  /*58e0*/  VIADD R40, R20, 0x180 ;  /* 0x0000018014287836 */ /* 0x000fe20000000000 */
[----:B------:R-:W2:Y:S01]  /*58f0*/  MUFU.EX2 R7, R7 ;  /* 0x0000000700077308 */ /* 0x000ea20000000800 */
[----:B------:R-:W-:Y:S01]  /*5900*/  IMAD R216, R4, 0x2000, R5 ;  /* 0x0000200004d87824 */ /* 0x000fe200078e0205 */
[----:B------:R-:W-:Y:S01]  /*5910*/  R2UR UR4, R39 ;  /* 0x00000000270472ca */ /* 0x000fe200000e0000 */
[----:B------:R-:W-:Y:S01]  /*5920*/  VIADD R39, R20, 0x100 ;  /* 0x0000010014277836 */ /* 0x000fe20000000000 */
[----:B------:R-:W-:Y:S01]  /*5930*/  R2UR UR6, R40 ;  /* 0x00000000280672ca */ /* 0x000fe200000e0000 */
[--C-:B------:R-:W-:Y:S01]  /*5940*/  FADD.FTZ R51, R51, -R26.reuse ;  /* 0x8000001a33337221 */ /* 0x100fe20000010000 */
[--C-:B------:R-:W-:Y:S01]  /*5950*/  FADD.FTZ R41, R54, -R26.reuse ;  /* 0x8000001a36297221 */ /* 0x100fe20000010000 */
[--C-:B------:R-:W-:Y:S01]  /*5960*/  FADD.FTZ R40, R55, -R26.reuse ;  /* 0x8000001a37287221 */ /* 0x100fe20000010000 */
[----:B------:R-:W3:Y:S01]  /*5970*/  MUFU.EX2 R10, R10 ;  /* 0x0000000a000a7308 */ /* 0x000ee20000000800 */
[C---:B-1----:R-:W-:Y:S01]  /*5980*/  F2FP.BF16.F32.PACK_AB R9, R22.reuse, R21 ;  /* 0x000000151609723e */ /* 0x042fe200000010ff */
[----:B------:R-:W-:Y:S01]  /*5990*/  BAR.SYNC.DEFER_BLOCKING 0x9, 0x100 ;  /* 0x0244000000007b1d */ /* 0x000fe20000010000 */
[----:B------:R-:W-:Y:S01]  /*59a0*/  FMUL.FTZ R42, R22, R47 ;  /* 0x0000002f162a7220 */ /* 0x000fe20000410000 */
[----:B------:R-:W-:Y:S01]  /*59b0*/  R2UR UR5, R39 ;  /* 0x00000000270572ca */ /* 0x000fe200000e0000 */
[--C-:B------:R-:W-:Y:S01]  /*59c0*/  FADD.FTZ R39, R218, -R26.reuse ;  /* 0x8000001ada277221 */ /* 0x100fe20000010000 */
[--C-:B------:R-:W-:Y:S01]  /*59d0*/  FADD.FTZ R219, R219, -R26.reuse ;  /* 0x8000001adbdb7221 */ /* 0x100fe20000010000 */
[----:B------:R-:W-:Y:S01]  /*59e0*/  FADD.FTZ R222, R222, -R26 ;  /* 0x8000001adede7221 */ /* 0x000fe20000010000 */
[----:B------:R-:W1:Y:S01]  /*59f0*/  MUFU.EX2 R23, R23 ;  /* 0x0000001700177308 */ /* 0x000e620000000800 */
[----:B--2---:R-:W-:Y:S01]  /*5a00*/  FMUL.FTZ R48, R7, R48 ;  /* 0x0000003007307220 */ /* 0x004fe20000410000 */
[----:B------:R-:W-:Y:S01]  /*5a10*/  SHF.R.U32.HI R217, RZ, 0x4, R216 ;  /* 0x00000004ffd97819 */ /* 0x000fe200000116d8 */
[----:B------:R-:W-:Y:S01]  /*5a20*/  FADD.FTZ R26, R223, -R26 ;  /* 0x8000001adf1a7221 */ /* 0x000fe20000010000 */
[----:B------:R-:W-:Y:S01]  /*5a30*/  FMUL.FTZ R21, R21, R46 ;  /* 0x0000002e15157220 */ /* 0x000fe20000410000 */
[----:B------:R-:W-:Y:S01]  /*5a40*/  F2FP.BF16.F32.PACK_AB R30, R30, R35 ;  /* 0x000000231e1e723e */ /* 0x000fe200000010ff */
[----:B------:R-:W-:Y:S01]  /*5a50*/  VIADD R5, R20, 0x200 ;  /* 0x0000020014057836 */ /* 0x000fe20000000000 */
[----:B------:R-:W-:Y:S01]  /*5a60*/  LOP3.LUT R217, R217, 0x3fff, RZ, 0xc0, !PT ;  /* 0x00003fffd9d97812 */ /* 0x000fe200078ec0ff */
[----:B------:R-:W2:Y:S01]  /*5a70*/  MUFU.EX2 R6, R6 ;  /* 0x0000000600067308 */ /* 0x000ea20000000800 */
[C---:B---3--:R-:W-:Y:S01]  /*5a80*/  FMUL.FTZ R49, R10.reuse, R49 ;  /* 0x000000310a317220 */ /* 0x048fe20000410000 */
[----:B------:R-:W-:Y:S01]  /*5a90*/  F2FP.BF16.F32.PACK_AB R22, R10, R7 ;  /* 0x000000070a16723e */ /* 0x000fe200000010ff */
[----:B------:R-:W-:Y:S01]  /*5aa0*/  UMOV UR14, UR4 ;  /* 0x00000004000e7c82 */ /* 0x000fe20008000000 */
[----:B------:R-:W-:Y:S01]  /*5ab0*/  R2UR UR56, R217 ;  /* 0x00000000d93872ca */ /* 0x000fe200000e0000 */
[----:B------:R-:W-:Y:S01]  /*5ac0*/  UMOV UR10, UR5 ;  /* 0x00000005000a7c82 */ /* 0x000fe20008000000 */
[----:B------:R-:W-:Y:S01]  /*5ad0*/  F2FP.BF16.F32.PACK_AB R48, R49, R48 ;  /* 0x000000303130723e */ /* 0x000fe200000010ff */
[----:B------:R-:W-:Y:S01]  /*5ae0*/  UMOV UR18, UR6 ;  /* 0x0000000600127c82 */ /* 0x000fe20008000000 */
[----:B------:R-:W3:Y:S01]  /*5af0*/  MUFU.EX2 R12, R12 ;  /* 0x0000000c000c7308 */ /* 0x000ee20000000800 */
[----:B-1----:R-:W-:Y:S01]  /*5b00*/  FMUL.FTZ R50, R23, R50 ;  /* 0x0000003217327220 */ /* 0x002fe20000410000 */
[----:B------:R-:W-:Y:S01]  /*5b10*/  STSM.16.M88.2 [R2+0x2c500], R8 ;  /* 0x02c5000802007844 */ /* 0x000fe20000000100 */
[----:B------:R-:W-:-:S02]  /*5b20*/  R2UR UR58, R20 ;  /* 0x00000000143a72ca */ /* 0x000fc400000e0000 */
[----:B------:R-:W-:Y:S01]  /*5b30*/  R2UR UR7, R5 ;  /* 0x00000000050772ca */ /* 0x000fe200000e0000 */
[----:B------:R-:W-:Y:S02]  /*5b40*/  VIADD R5, R217, 0x80 ;  /* 0x00000080d9057836 */ /* 0x000fe40000000000 */
[----:B------:R-:W1:Y:S01]  /*5b50*/  MUFU.EX2 R28, R28 ;  /* 0x0000001c001c7308 */ /* 0x000e620000000800 */
[----:B--2---:R-:W-:Y:S01]  /*5b60*/  FMUL.FTZ R10, R6, R31 ;  /* 0x0000001f060a7220 */ /* 0x004fe20000410000 */
[----:B------:R-:W-:Y:S01]  /*5b70*/  F2FP.BF16.F32.PACK_AB R31, R42, R21 ;  /* 0x000000152a1f723e */ /* 0x000fe200000010ff */
[----:B------:R-:W-:Y:S01]  /*5b80*/  UMOV UR12, UR56 ;  /* 0x00000038000c7c82 */ /* 0x000fe20008000000 */
[----:B------:R-:W-:Y:S01]  /*5b90*/  UMOV UR8, UR56 ;  /* 0x0000003800087c82 */ /* 0x000fe20008000000 */
[----:B------:R-:W-:Y:S01]  /*5ba0*/  UMOV UR16, UR56 ;  /* 0x0000003800107c82 */ /* 0x000fe20008000000 */
[----:B------:R-:W-:Y:S01]  /*5bb0*/  R2UR UR48, R5 ;  /* 0x00000000053072ca */ /* 0x000fe200000e0000 */
[----:B------:R-:W-:Y:S01]  /*5bc0*/  VIADD R5, R20, 0x90 ;  /* 0x0000009014057836 */ /* 0x000fe20000000000 */
[----:B------:R-:W2:Y:S01]  /*5bd0*/  MUFU.EX2 R11, R11 ;  /* 0x0000000b000b7308 */ /* 0x000ea20000000800 */
[----:B---3--:R-:W-:-:S03]  /*5be0*/  FMUL.FTZ R33, R12, R33 ;  /* 0x000000210c217220 */ /* 0x008fc60000410000 */
[----:B------:R-:W-:Y:S01]  /*5bf0*/  R2UR UR4, R5 ;  /* 0x00000000050472ca */ /* 0x000fe200000e0000 */
[----:B------:R-:W-:-:S03]  /*5c00*/  VIADD R5, R20, 0x190 ;  /* 0x0000019014057836 */ /* 0x000fc60000000000 */
[----:B------:R-:W3:Y:S01]  /*5c10*/  MUFU.EX2 R13, R13 ;  /* 0x0000000d000d7308 */ /* 0x000ee20000000800 */
[C---:B-1----:R-:W-:Y:S01]  /*5c20*/  F2FP.BF16.F32.PACK_AB R23, R28.reuse, R23 ;  /* 0x000000171c17723e */ /* 0x042fe200000010ff */
[----:B------:R-:W-:Y:S01]  /*5c30*/  FMUL.FTZ R51, R28, R51 ;  /* 0x000000331c337220 */ /* 0x000fe20000410000 */
[----:B------:R-:W-:Y:S01]  /*5c40*/  R2UR UR54, R5 ;  /* 0x00000000053672ca */ /* 0x000fe200000e0000 */
[----:B------:R-:W-:Y:S01]  /*5c50*/  VIADD R5, R20, 0x210 ;  /* 0x0000021014057836 */ /* 0x000fe20000000000 */
[----:B------:R-:W-:Y:S01]  /*5c60*/  UMOV UR52, UR48 ;  /* 0x0000003000347c82 */ /* 0x000fe20008000000 */
[----:B------:R1:W-:Y:S01]  /*5c70*/  STSM.16.M88.2 [R2+0x2cd00], R22 ;  /* 0x02cd001602007844 */ /* 0x0003e20000000100 */
[----:B------:R-:W-:Y:S01]  /*5c80*/  F2FP.BF16.F32.PACK_AB R49, R51, R50 ;  /* 0x000000323331723e */ /* 0x000fe200000010ff */
[----:B------:R-:W4:Y:S01]  /*5c90*/  MUFU.EX2 R14, R14 ;  /* 0x0000000e000e7308 */ /* 0x000f220000000800 */
[C---:B--2---:R-:W-:Y:S01]  /*5ca0*/  F2FP.BF16.F32.PACK_AB R6, R11.reuse, R6 ;  /* 0x000000060b06723e */ /* 0x044fe200000010ff */
[----:B------:R-:W-:Y:S01]  /*5cb0*/  FMUL.FTZ R43, R11, R32 ;  /* 0x000000200b2b7220 */ /* 0x000fe20000410000 */
[----:B------:R-:W-:Y:S01]  /*5cc0*/  R2UR UR46, R5 ;  /* 0x00000000052e72ca */ /* 0x000fe200000e0000 */
[----:B------:R-:W-:Y:S01]  /*5cd0*/  UMOV UR44, UR48 ;  /* 0x00000030002c7c82 */ /* 0x000fe20008000000 */
[----:B------:R-:W-:-:S02]  /*5ce0*/  VIADD R5, R217, 0x100 ;  /* 0x00000100d9057836 */ /* 0x000fc40000000000 */
[----:B------:R-:W-:Y:S01]  /*5cf0*/  F2FP.BF16.F32.PACK_AB R10, R43, R10 ;  /* 0x0000000a2b0a723e */ /* 0x000fe200000010ff */
[----:B------:R-:W2:Y:S01]  /*5d00*/  MUFU.EX2 R36, R36 ;  /* 0x0000002400247308 */ /* 0x000ea20000000800 */
[C---:B---3--:R-:W-:Y:S01]  /*5d10*/  FMUL.FTZ R34, R13.reuse, R34 ;  /* 0x000000220d227220 */ /* 0x048fe20000410000 */
[----:B------:R-:W-:Y:S02]  /*5d20*/  F2FP.BF16.F32.PACK_AB R12, R13, R12 ;  /* 0x0000000c0d0c723e */ /* 0x000fe400000010ff */
[----:B------:R-:W-:Y:S01]  /*5d30*/  R2UR UR28, R5 ;  /* 0x00000000051c72ca */ /* 0x000fe200000e0000 */
[----:B------:R-:W-:Y:S01]  /*5d40*/  VIADD R5, R20, 0xa0 ;  /* 0x000000a014057836 */ /* 0x000fe20000000000 */
[----:B------:R-:W-:Y:S02]  /*5d50*/  F2FP.BF16.F32.PACK_AB R34, R34, R33 ;  /* 0x000000212222723e */ /* 0x000fe400000010ff */
[----:B------:R-:W3:Y:S01]  /*5d60*/  MUFU.EX2 R37, R37 ;  /* 0x0000002500257308 */ /* 0x000ee20000000800 */
[----:B----4-:R-:W-:Y:S01]  /*5d70*/  FMUL.FTZ R29, R14, R29 ;  /* 0x0000001d0e1d7220 */ /* 0x010fe20000410000 */
[----:B------:R-:W-:Y:S01]  /*5d80*/  R2UR UR42, R5 ;  /* 0x00000000052a72ca */ /* 0x000fe200000e0000 */
[----:B------:R-:W-:Y:S01]  /*5d90*/  VIADD R5, R20, 0x1a0 ;  /* 0x000001a014057836 */ /* 0x000fe20000000000 */
[----:B-1----:R-:W-:-:S04]  /*5da0*/  MOV R23, UR31 ;  /* 0x0000001f00177c02 */ /* 0x002fc80008000f00 */
[----:B------:R-:W1:Y:S01]  /*5db0*/  MUFU.EX2 R15, R15 ;  /* 0x0000000f000f7308 */ /* 0x000e620000000800 */
[----:B--2---:R-:W-:Y:S01]  /*5dc0*/  FMUL.FTZ R41, R36, R41 ;  /* 0x0000002924297220 */ /* 0x004fe20000410000 */
[----:B------:R-:W-:Y:S01]  /*5dd0*/  R2UR UR34, R5 ;  /* 0x00000000052272ca */ /* 0x000fe200000e0000 */
[----:B------:R-:W-:Y:S01]  /*5de0*/  VIADD R5, R20, 0x220 ;  /* 0x0000022014057836 */ /* 0x000fe20000000000 */
[----:B------:R-:W-:Y:S01]  /*5df0*/  UMOV UR40, UR28 ;  /* 0x0000001c00287c82 */ /* 0x000fe20008000000 */
[----:B------:R-:W-:Y:S01]  /*5e00*/  UMOV UR36, UR28 ;  /* 0x0000001c00247c82 */ /* 0x000fe20008000000 */
[----:B------:R-:W-:Y:S01]  /*5e10*/  UMOV UR32, UR28 ;  /* 0x0000001c00207c82 */ /* 0x000fe20008000000 */
[----:B------:R-:W-:Y:S01]  /*5e20*/  UMOV UR24, UR28 ;  /* 0x0000001c00187c82 */ /* 0x000fe20008000000 */
[----:B------:R-:W2:Y:S01]  /*5e30*/  MUFU.EX2 R38, R38 ;  /* 0x0000002600267308 */ /* 0x000ea20000000800 */
[C---:B---3--:R-:W-:Y:S01]  /*5e40*/  F2FP.BF16.F32.PACK_AB R7, R37.reuse, R36 ;  /* 0x000000242507723e */ /* 0x048fe200000010ff */
[----:B------:R-:W-:Y:S01]  /*5e50*/  FMUL.FTZ R40, R37, R40 ;  /* 0x0000002825287220 */ /* 0x000fe20000410000 */
[----:B------:R-:W-:Y:S01]  /*5e60*/  R2UR UR26, R5 ;  /* 0x00000000051a72ca */ /* 0x000fe200000e0000 */
[----:B------:R-:W-:-:S02]  /*5e70*/  IMAD R5, R4, 0x2800, R18 ;  /* 0x0000280004057824 */ /* 0x000fc400078e0212 */
[----:B------:R3:W-:Y:S01]  /*5e80*/  STSM.16.M88.2 [R2+0x2d500], R6 ;  /* 0x02d5000602007844 */ /* 0x0007e20000000100 */
[----:B------:R-:W-:Y:S01]  /*5e90*/  F2FP.BF16.F32.PACK_AB R11, R40, R41 ;  /* 0x00000029280b723e */ /* 0x000fe200000010ff */
[----:B------:R-:W4:Y:S01]  /*5ea0*/  MUFU.EX2 R27, R27 ;  /* 0x0000001b001b7308 */ /* 0x000f220000000800 */
[----:B-1----:R-:W-:Y:S01]  /*5eb0*/  FMUL.FTZ R220, R15, R220 ;  /* 0x000000dc0fdc7220 */ /* 0x002fe20000410000 */
[----:B------:R-:W-:Y:S02]  /*5ec0*/  F2FP.BF16.F32.PACK_AB R14, R14, R15 ;  /* 0x0000000f0e0e723e */ /* 0x000fe400000010ff */
[----:B------:R-:W-:-:S04]  /*5ed0*/  SHF.R.U32.HI R5, RZ, 0x4, R5 ;  /* 0x00000004ff057819 */ /* 0x000fc80000011605 */
[----:B------:R-:W1:Y:S01]  /*5ee0*/  MUFU.EX2 R25, R25 ;  /* 0x0000001900197308 */ /* 0x000e620000000800 */
[----:B--2---:R-:W-:Y:S01]  /*5ef0*/  FMUL.FTZ R39, R38, R39 ;  /* 0x0000002726277220 */ /* 0x004fe20000410000 */
[----:B---3--:R-:W-:Y:S01]  /*5f00*/  VIADD R6, R20, 0x10 ;  /* 0x0000001014067836 */ /* 0x008fe20000000000 */
[----:B------:R-:W-:-:S04]  /*5f10*/  LOP3.LUT R5, R5, 0x3fff, RZ, 0xc0, !PT ;  /* 0x00003fff05057812 */ /* 0x000fc800078ec0ff */
[----:B------:R-:W-:Y:S01]  /*5f20*/  R2UR UR50, R6 ;  /* 0x00000000063272ca */ /* 0x000fe200000e0000 */
[----:B------:R-:W2:Y:S01]  /*5f30*/  MUFU.EX2 R24, R24 ;  /* 0x0000001800187308 */ /* 0x000ea20000000800 */
[C---:B----4-:R-:W-:Y:S01]  /*5f40*/  F2FP.BF16.F32.PACK_AB R13, R27.reuse, R38 ;  /* 0x000000261b0d723e */ /* 0x050fe200000010ff */
[----:B------:R-:W-:Y:S01]  /*5f50*/  FMUL.FTZ R8, R27, R219 ;  /* 0x000000db1b087220 */ /* 0x000fe20000410000 */
[----:B------:R-:W-:-:S03]  /*5f60*/  VIADD R6, R20, 0x110 ;  /* 0x0000011014067836 */ /* 0x000fc60000000000 */
[----:B------:R-:W-:Y:S01]  /*5f70*/  STSM.16.M88.2 [R2+0x2dd00], R12 ;  /* 0x02dd000c02007844 */ /* 0x000fe20000000100 */
[----:B------:R-:W-:Y:S01]  /*5f80*/  F2FP.BF16.F32.PACK_AB R35, R8, R39 ;  /* 0x000000270823723e */ /* 0x000fe200000010ff */
[----:B-1----:R-:W-:Y:S01]  /*5f90*/  FMUL.FTZ R222, R25, R222 ;  /* 0x000000de19de7220 */ /* 0x002fe20000410000 */
[----:B------:R-:W-:Y:S02]  /*5fa0*/  F2FP.BF16.F32.PACK_AB R8, R29, R220 ;  /* 0x000000dc1d08723e */ /* 0x000fe400000010ff */
[----:B------:R-:W-:Y:S01]  /*5fb0*/  R2UR UR5, R6 ;  /* 0x00000000060572ca */ /* 0x000fe200000e0000 */
[----:B------:R-:W-:Y:S01]  /*5fc0*/  VIADD R6, R20, 0x20 ;  /* 0x0000002014067836 */ /* 0x000fe20000000000 */
[C---:B--2---:R-:W-:Y:S01]  /*5fd0*/  F2FP.BF16.F32.PACK_AB R15, R24.reuse, R25 ;  /* 0x00000019180f723e */ /* 0x044fe200000010ff */
[----:B------:R-:W-:-:S03]  /*5fe0*/  FMUL.FTZ R9, R24, R26 ;  /* 0x0000001a18097220 */ /* 0x000fc60000410000 */
[----:B------:R-:W-:Y:S01]  /*5ff0*/  R2UR UR30, R6 ;  /* 0x00000000061e72ca */ /* 0x000fe200000e0000 */
[----:B------:R-:W-:Y:S01]  /*6000*/  VIADD R6, R20, 0x120 ;  /* 0x0000012014067836 */ /* 0x000fe20000000000 */
[----:B------:R-:W-:Y:S01]  /*6010*/  STSM.16.M88.2 [R2+0x2e500], R14 ;  /* 0x02e5000e02007844 */ /* 0x000fe20000000100 */
[----:B------:R-:W-:-:S03]  /*6020*/  F2FP.BF16.F32.PACK_AB R9, R9, R222 ;  /* 0x000000de0909723e */ /* 0x000fc600000010ff */
[----:B------:R-:W-:Y:S01]  /*6030*/  R2UR UR38, R6 ;  /* 0x00000000062672ca */ /* 0x000fe200000e0000 */
[----:B------:R1:W-:Y:S06]  /*6040*/  MEMBAR.ALL.CTA ;  /* 0x0000000000007992 */ /* 0x0003ec0000008000 */
[----:B-1----:R-:W1:Y:S01]  /*6050*/  FENCE.VIEW.ASYNC.S ;  /* 0x00000000000073c6 */ /* 0x002e620000000000 */
[----:B------:R-:W-:-:S05]  /*6060*/  VIADD R6, R18, 0x2ed00 ;  /* 0x0002ed0012067836 */ /* 0x000fca0000000000 */
[----:B------:R-:W-:Y:S02]  /*6070*/  SHF.R.U32.HI R6, RZ, 0x4, R6 ;  /* 0x00000004ff067819 */ /* 0x000fe40000011606 */
[----:B------:R-:W-:Y:S02]  /*6080*/  MOV R7, UR30 ;  /* 0x0000001e00077c02 */ /* 0x000fe40008000f00 */
[----:B------:R-:W-:-:S04]  /*6090*/  LOP3.LUT R22, R6, 0x3fff, RZ, 0xc0, !PT ;  /* 0x00003fff06167812 */ /* 0x000fc800078ec0ff */
[----:B------:R-:W-:Y:S01]  /*60a0*/  LOP3.LUT R6, R22, 0x400000, RZ, 0xfc, !PT ;  /* 0x0040000016067812 */ /* 0x000fe200078efcff */
        /* <DEDUP_REMOVED lines=11> */
[----:B--2---:R-:W-:Y:S01]  /*6160*/  VIADD R8, R217, 0x180 ;  /* 0x00000180d9087836 */ /* 0x004fe20000000000 */
[----:B------:R-:W-:Y:S01]  /*6170*/  UMOV UR12, UR14 ;  /* 0x0000000e000c7c82 */ /* 0x000fe20008000000 */
[----:B------:R-:W-:Y:S01]  /*6180*/  VIADD R9, R20, 0x30 ;  /* 0x0000003014097836 */ /* 0x000fe20000000000 */
        /* <DEDUP_REMOVED lines=18> */
[----:B------:R-:W-:Y:S01]  /*62b0*/  UMOV UR15, 0x40 ;  /* 0x00000040000f7882 */ /* 0x000fe20000000000 */
        /* <DEDUP_REMOVED lines=28> */
[C---:B------:R-:W-:Y:S01]  /*6480*/  VIADD R8, R20.reuse, 0x130 ;  /* 0x0000013014087836 */ /* 0x040fe20000000000 */
        /* <DEDUP_REMOVED lines=43> */
[----:B-1----:R-:W1:Y:S01]  /*6740*/  FENCE.VIEW.ASYNC.S ;  /* 0x00000000000073c6 */ /* 0x002e620000000000 */
[----:B------:R-:W-:Y:S01]  /*6750*/  R2UR UR4, R8 ;  /* 0x00000000080472ca */ /* 0x000fe200000e0000 */
[----:B------:R-:W-:Y:S01]  /*6760*/  VIADD R8, R5, 0x100 ;  /* 0x0000010005087836 */ /* 0x000fe20000000000 */
[----:B------:R-:W-:Y:S01]  /*6770*/  R2UR UR5, R9 ;  /* 0x00000000090572ca */ /* 0x000fe200000e0000 */
[----:B------:R-:W-:Y:S01]  /*6780*/  VIADD R9, R6, 0x100 ;  /* 0x0000010006097836 */ /* 0x000fe20000000000 */
[----:B-1----:R-:W-:Y:S06]  /*6790*/  BAR.SYNC.DEFER_BLOCKING 0x9, 0x100 ;  /* 0x0244000000007b1d */ /* 0x002fec0000010000 */
[----:B------:R-:W-:-:S06]  /*67a0*/  WARPGROUP.ARRIVE ;  /* 0x00000000000079c5 */ /* 0x000fcc0000000000 */
        /* <DEDUP_REMOVED lines=33> */
[----:B------:R-:W-:Y:S01]  /*69c0*/  VIADD R6, R217, 0x480 ;  /* 0x00000480d9067836 */ /* 0x000fe20000000000 */
[----:B------:R-:W-:Y:S05]  /*69d0*/  HGMMA.64x64x16.F32.BF16 R24, gdesc[UR28].tnspA, R24 ;  /* 0x20e000001c1879f0 */ /* 0x000fea0008701818 */
[----:B------:R-:W-:Y:S01]  /*69e0*/  UMOV UR28, UR4 ;  /* 0x00000004001c7c82 */ /* 0x000fe20008000000 */
[----:B------:R-:W-:Y:S01]  /*69f0*/  UMOV UR29, 0x40000040 ;  /* 0x40000040001d7882 */ /* 0x000fe20000000000 */
[----:B------:R-:W-:Y:S01]  /*6a00*/  UMOV UR30, UR5 ;  /* 0x00000005001e7c82 */ /* 0x000fe20008000000 */
[----:B------:R-:W-:Y:S01]  /*6a10*/  UMOV UR31, 0x8 ;  /* 0x00000008001f7882 */ /* 0x000fe20000000000 */
[----:B------:R-:W-:Y:S01]  /*6a20*/  IMAD.U32 R8, RZ, RZ, UR30 ;  /* 0x0000001eff087e24 */ /* 0x000fe2000f8e00ff */
[----:B------:R-:W-:Y:S01]  /*6a30*/  R2UR UR5, R236 ;  /* 0x00000000ec0572ca */ /* 0x000fe200000e0000 */
[----:B------:R-:W-:Y:S01]  /*6a40*/  IMAD.U32 R9, RZ, RZ, UR31 ;  /* 0x0000001fff097e24 */ /* 0x000fe2000f8e00ff */
[----:B------:R-:W-:Y:S01]  /*6a50*/  R2UR UR4, R235 ;  /* 0x00000000eb0472ca */ /* 0x000fe200000e0000 */
[----:B------:R-:W-:Y:S01]  /*6a60*/  HGMMA.64x64x16.F32.BF16 R24, gdesc[UR28].tnspA, R24, gsb0 ;  /* 0x20e000001c1879f0 */ /* 0x000fe20008001818 */
[----:B------:R-:W-:Y:S01]  /*6a70*/  WARPGROUP.ARRIVE ;  /* 0x00000000000079c5 */ /* 0x000fe20000000000 */
[----:B------:R-:W-:Y:S01]  /*6a80*/  R2UR UR31, R23 ;  /* 0x00000000171f72ca */ /* 0x000fe200000e0000 */
[----:B------:R-:W-:Y:S01]  /*6a90*/  UMOV UR29, 0x40000040 ;  /* 0x40000040001d7882 */ /* 0x000fe20000000000 */
[----:B------:R-:W-:Y:S01]  /*6aa0*/  R2UR UR30, R7 ;  /* 0x00000000071e72ca */ /* 0x000fe200000e0000 */
[----:B------:R-:W-:-:S02]  /*6ab0*/  UMOV UR25, UR29 ;  /* 0x0000001d00197c82 */ /* 0x000fc40008000000 */
        /* <DEDUP_REMOVED lines=19> */
[----:B------:R-:W-:Y:S01]  /*6bf0*/  SHF.R.U32.HI R216, RZ, 0x4, R216 ;  /* 0x00000004ffd87819 */ /* 0x000fe200000116d8 */
[----:B------:R-:W-:Y:S01]  /*6c00*/  VIADD R217, R217, 0x580 ;  /* 0x00000580d9d97836 */ /* 0x000fe20000000000 */
[----:B------:R-:W-:-:S02]  /*6c10*/  ULDC.64 UR56, c[0x0][0x208] ;  /* 0x0000820000387ab9 */ /* 0x000fc40000000a00 */
        /* <DEDUP_REMOVED lines=46> */
[----:B-1----:R-:W-:Y:S01]  /*6f00*/  LOP3.LUT R24, R22, 0x80000, RZ, 0xfc, !PT ;  /* 0x0008000016187812 */ /* 0x002fe200078efcff */
        /* <DEDUP_REMOVED lines=151> */
.L_x_267:
        /* <DEDUP_REMOVED lines=10> */
[----:B-1----:R-:W-:-:S06]  /*7920*/  WARPGROUP.ARRIVE ;  /* 0x00000000000079c5 */ /* 0x002fcc0000000000 */
        /* <DEDUP_REMOVED lines=101> */
.L_x_268:
        /* <DEDUP_REMOVED lines=94> */
.L_x_256:
[----:B------:R-:W-:Y:S05]  /*8560*/  @P0 BRA `(.L_x_252) ;  /* 0x0000002800400947 */ /* 0x000fea0003800000 */
[----:B------:R-:W2:Y:S01]  /*8570*/  LDL.LU R224, [R1] ;  /* 0x0000000001e07983 */ /* 0x000ea20000300800 */
[----:B------:R-:W3:Y:S01]  /*8580*/  LDC.64 R2, c[0x0][0x878] ;  /* 0x00021e00ff027b82 */ /* 0x000ee20000000a00 */
[----:B------:R-:W-:Y:S01]  /*8590*/  ULDC.64 UR4, c[0x0][0x208] ;  /* 0x0000820000047ab9 */ /* 0x000fe20000000a00 */
[----:B------:R-:W4:Y:S06]  /*85a0*/  S2R R22, SR_TID.X ;  /* 0x0000000000167919 */ /* 0x000f2c0000002100 */
[----:B------:R-:W5:Y:S01]  /*85b0*/  LDC R0, c[0x0][0x850] ;  /* 0x00021400ff007b82 */ /* 0x000f620000000800 */
[----:B------:R-:W5:Y:S01]  /*85c0*/  S2R R7, SR_CTAID.Y ;  /* 0x0000000000077919 */ /* 0x000f620000002600 */
[----:B------:R-:W5:Y:S06]  /*85d0*/  S2R R8, SR_CTAID.X ;  /* 0x0000000000087919 */ /* 0x000f6c0000002500 */
[----:B------:R-:W5:Y:S01]  /*85e0*/  LDC.64 R10, c[0x0][0x818] ;  /* 0x00020600ff0a7b82 */ /* 0x000f620000000a00 */
[----:B---3--:R-:W-:-:S07]  /*85f0*/  ISETP.NE.U32.AND P0, PT, R2, RZ, PT ;  /* 0x000000ff0200720c */ /* 0x008fce0003f05070 */
[----:B------:R-:W3:Y:S01]  /*8600*/  LDC.64 R14, c[0x0][0x840] ;  /* 0x00021000ff0e7b82 */ /* 0x000ee20000000a00 */
[----:B------:R-:W-:-:S07]  /*8610*/  ISETP.NE.AND.EX P0, PT, R3, RZ, PT, P0 ;  /* 0x000000ff0300720c */ /* 0x000fce0003f05300 */
[----:B------:R-:W3:Y:S08]  /*8620*/  LDC.64 R12, c[0x0][0x820] ;  /* 0x00020800ff0c7b82 */ /* 0x000ef00000000a00 */
[----:B------:R-:W2:Y:S08]  /*8630*/  @P0 LDC.64 R2, c[0x0][0x878] ;  /* 0x00021e00ff020b82 */ /* 0x000eb00000000a00 */
[----:B-1----:R-:W1:Y:S08]  /*8640*/  LDC.64 R16, c[0x0][0x848] ;  /* 0x00021200ff107b82 */ /* 0x002e700000000a00 */
[----:B------:R-:W1:Y:S08]  /*8650*/  LDC.64 R18, c[0x0][0x800] ;  /* 0x00020000ff127b82 */ /* 0x000e700000000a00 */
[----:B------:R-:W1:Y:S01]  /*8660*/  LDC.64 R20, c[0x0][0x828] ;  /* 0x00020a00ff147b82 */ /* 0x000e620000000a00 */
[----:B--2---:R-:W-:-:S06]  /*8670*/  @P0 IMAD.WIDE R2, R224, 0x4, R2 ;  /* 0x00000004e0020825 */ /* 0x004fcc00078e0202 */
[----:B------:R2:W3:Y:S01]  /*8680*/  @P0 LDG.E R2, desc[UR4][R2.64] ;  /* 0x0000000402020981 */ /* 0x0004e2000c1e1900 */
[----:B----4-:R-:W-:Y:S01]  /*8690*/  VIADD R23, R22, 0xffffff80 ;  /* 0xffffff8016177836 */ /* 0x010fe20000000000 */
[----:B------:R-:W4:Y:S08]  /*86a0*/  S2UR UR5, SR_CgaCtaId ;  /* 0x00000000000579c3 */ /* 0x000f300000008800 */
[----:B------:R-:W-:Y:S01]  /*86b0*/  BAR.SYNC.DEFER_BLOCKING 0x1, 0x100 ;  /* 0x0044000000007b1d */ /* 0x000fe20000010000 */
[----:B-----5:R-:W-:-:S02]  /*86c0*/  ISETP.NE.AND P1, PT, R0, 0x1, PT ;  /* 0x000000010000780c */ /* 0x020fc40003f25270 */
[----:B------:R-:W-:-:S03]  /*86d0*/  SHF.R.S32.HI R0, RZ, 0x1f, R23 ;  /* 0x0000001fff007819 */ /* 0x000fc60000011417 */
[----:B------:R-:W-:Y:S01]  /*86e0*/  UMOV UR4, 0x400 ;  /* 0x0000040000047882 */ /* 0x000fe20000000000 */
[----:B------:R-:W-:Y:S01]  /*86f0*/  LEA.HI R6, R0, R23, RZ, 0x7 ;  /* 0x0000001700067211 */ /* 0x000fe200078f38ff */
[----:B------:R-:W-:Y:S03]  /*8700*/  BSSY B1, `(.L_x_270) ;  /* 0x0000054000017945 */ /* 0x000fe60003800000 */
[----:B------:R-:W-:Y:S02]  /*8710*/  LOP3.LUT R0, R6, 0x3fffff80, RZ, 0xc0, !PT ;  /* 0x3fffff8006007812 */ /* 0x000fe400078ec0ff */
[----:B--2---:R-:W-:Y:S01]  /*8720*/  SHF.R.S32.HI R3, RZ, 0x7, R6 ;  /* 0x00000007ff037819 */ /* 0x004fe20000011406 */
[----:B------:R-:W2:Y:S02]  /*8730*/  @P1 LDC R4, c[0x0][0x854] ;  /* 0x00021500ff041b82 */ /* 0x000ea40000000800 */
[----:B------:R-:W-:-:S04]  /*8740*/  IMAD.IADD R0, R23, 0x1, -R0 ;  /* 0x0000000117007824 */ /* 0x000fc800078e0a00 */
[----:B------:R-:W-:Y:S02]  /*8750*/  IMAD R0, R3, 0xa00, R0 ;  /* 0x00000a0003007824 */ /* 0x000fe400078e0200 */
[----:B------:R-:W5:Y:S01]  /*8760*/  @P1 LDC R5, c[0x0][0x858] ;  /* 0x00021600ff051b82 */ /* 0x000f620000000800 */
[----:B----4-:R-:W-:Y:S01]  /*8770*/  ULEA UR4, UR5, UR4, 0x18 ;  /* 0x0000000405047291 */ /* 0x010fe2000f8ec03f */
[----:B------:R-:W-:-:S05]  /*8780*/  IMAD.SHL.U32 R3, R0, 0x4, RZ ;  /* 0x0000000400037824 */ /* 0x000fca00078e00ff */
[----:B------:R-:W-:-:S05]  /*8790*/  LEA R6, R3, UR4, 0x2 ;  /* 0x0000000403067c11 */ /* 0x000fca000f8e10ff */
[----:B------:R4:W-:Y:S01]  /*87a0*/  STS.128 [R6], R56 ;  /* 0x0000003806007388 */ /* 0x0009e20000000c00 */
[----:B--2---:R-:W-:-:S03]  /*87b0*/  @P1 IMAD.HI.U32 R0, R7, R4, RZ ;  /* 0x0000000407001227 */ /* 0x004fc600078e00ff */
[----:B------:R4:W-:Y:S04]  /*87c0*/  STS.128 [R6+0x800], R60 ;  /* 0x0008003c06007388 */ /* 0x0009e80000000c00 */
[----:B------:R4:W-:Y:S01]  /*87d0*/  STS.128 [R6+0x1000], R96 ;  /* 0x0010006006007388 */ /* 0x0009e20000000c00 */
[----:B-----5:R-:W-:Y:S01]  /*87e0*/  @P1 SHF.R.U32.HI R7, RZ, R5, R0 ;  /* 0x00000005ff071219 */ /* 0x020fe20000011600 */
[----:B------:R-:W-:Y:S02]  /*87f0*/  IMAD R5, R8, 0x5000, RZ ;  /* 0x0000500008057824 */ /* 0x000fe400078e02ff */
[----:B------:R4:W-:Y:S01]  /*8800*/  STS.128 [R6+0x1800], R100 ;  /* 0x0018006406007388 */ /* 0x0009e20000000c00 */
[----:B------:R-:W-:-:S03]  /*8810*/  SHF.R.S32.HI R9, RZ, 0x1f, R7 ;  /* 0x0000001fff097819 */ /* 0x000fc60000011407 */
[----:B------:R4:W-:Y:S02]  /*8820*/  STS.128 [R6+0x2000], R64 ;  /* 0x0020004006007388 */ /* 0x0009e40000000c00 */
[----:B------:R-:W-:Y:S02]  /*8830*/  IMAD R0, R9, R10, RZ ;  /* 0x0000000a09007224 */ /* 0x000fe400078e02ff */
        /* <DEDUP_REMOVED lines=16> */
[----:B--2---:R-:W2:Y:S01]  /*8940*/  FENCE.VIEW.ASYNC.S ;  /* 0x00000000000073c6 */ /* 0x004ea20000000000 */
[----:B---3--:R-:W-:-:S04]  /*8950*/  @P0 IMAD R2, R224, 0x50, R2 ;  /* 0x00000050e0020824 */ /* 0x008fc800078e0202 */
[----:B------:R-:W-:-:S05]  /*8960*/  @P0 IMAD.HI R2, R2, 0x66666667, RZ ;  /* 0x6666666702020827 */ /* 0x000fca00078e02ff */
[----:B------:R-:W-:-:S04]  /*8970*/  @P0 SHF.R.U32.HI R3, RZ, 0x1f, R2 ;  /* 0x0000001fff030819 */ /* 0x000fc80000011602 */
[----:B------:R-:W-:-:S05]  /*8980*/  @P0 LEA.HI.SX32 R3, R2, R3, 0x1b ;  /* 0x0000000302030211 */ /* 0x000fca00078fdaff */
[----:B------:R-:W-:-:S05]  /*8990*/  @P0 IMAD R2, R3, 0x5000, RZ ;  /* 0x0000500003020824 */ /* 0x000fca00078e02ff */
[----:B------:R-:W-:Y:S02]  /*89a0*/  @P0 SHF.R.S32.HI R3, RZ, 0x1f, R2 ;  /* 0x0000001fff030819 */ /* 0x000fe40000011402 */
[----:B------:R-:W-:Y:S01]  /*89b0*/  @!P0 CS2R R2, SRZ ;  /* 0x0000000000028805 */ /* 0x000fe2000001ff00 */
[----:B--2---:R-:W-:Y:S05]  /*89c0*/  BAR.SYNC.DEFER_BLOCKING 0x1, 0x100 ;  /* 0x0044000000007b1d */ /* 0x004fea0000010000 */
[----:B------:R-:W-:Y:S01]  /*89d0*/  IADD3 R4, P1, R5, R2, RZ ;  /* 0x0000000205047210 */ /* 0x000fe20007f3e0ff */
[----:B------:R-:W-:Y:S02]  /*89e0*/  IMAD R2, R9, R14, RZ ;  /* 0x0000000e09027224 */ /* 0x000fe400078e02ff */
[----:B------:R-:W-:Y:S01]  /*89f0*/  IMAD R9, R7, R11, R0 ;  /* 0x0000000b07097224 */ /* 0x000fe200078e0200 */
[----:B------:R-:W-:Y:S01]  /*8a00*/  LEA.HI.X.SX32 R5, R5, R3, 0x1, P1 ;  /* 0x0000000305057211 */ /* 0x000fe200008f0eff */
[C---:B------:R-:W-:Y:S01]  /*8a10*/  IMAD R11, R7.reuse, R15, R2 ;  /* 0x0000000f070b7224 */ /* 0x040fe200078e0202 */
[----:B------:R-:W-:Y:S01]  /*8a20*/  SHF.R.S32.HI R0, RZ, 0x1f, R224 ;  /* 0x0000001fff007819 */ /* 0x000fe200000114e0 */
[----:B------:R-:W-:-:S04]  /*8a30*/  IMAD.WIDE.U32 R2, R7, R10, R4 ;  /* 0x0000000a07027225 */ /* 0x000fc800078e0004 */
[----:B------:R-:W-:Y:S01]  /*8a40*/  IMAD.IADD R3, R3, 0x1, R9 ;  /* 0x0000000103037824 */ /* 0x000fe200078e0209 */
[----:B------:R-:W-:Y:S01]  /*8a50*/  SEL R9, R0, RZ, !P0 ;  /* 0x000000ff00097207 */ /* 0x000fe20004000000 */
[----:B------:R-:W-:Y:S01]  /*8a60*/  IMAD.WIDE.U32 R4, R7, R14, R4 ;  /* 0x0000000e07047225 */ /* 0x000fe200078e0004 */
[----:B------:R-:W-:Y:S02]  /*8a70*/  SEL R7, R224, RZ, !P0 ;  /* 0x000000ffe0077207 */ /* 0x000fe40004000000 */
[----:B------:R-:W-:Y:S01]  /*8a80*/  ISETP.NE.AND P0, PT, R23, RZ, PT ;  /* 0x000000ff1700720c */ /* 0x000fe20003f05270 */
[----:B------:R-:W-:Y:S02]  /*8a90*/  IMAD.IADD R5, R5, 0x1, R11 ;  /* 0x0000000105057824 */ /* 0x000fe400078e020b */
[C---:B------:R-:W-:Y:S02]  /*8aa0*/  IMAD R0, R9.reuse, R12, RZ ;  /* 0x0000000c09007224 */ /* 0x040fe400078e02ff */
[----:B-1----:R-:W-:-:S02]  /*8ab0*/  IMAD R8, R9, R16, RZ ;  /* 0x0000001009087224 */ /* 0x002fc400078e02ff */
[----:B------:R-:W-:-:S04]  /*8ac0*/  IMAD.WIDE.U32 R2, R7, R12, R2 ;  /* 0x0000000c07027225 */ /* 0x000fc800078e0002 */
[----:B------:R-:W-:Y:S01]  /*8ad0*/  IMAD.WIDE.U32 R4, R7, R16, R4 ;  /* 0x0000001007047225 */ /* 0x000fe200078e0004 */
[----:B------:R-:W-:-:S03]  /*8ae0*/  LEA R18, P1, R2, R18, 0x2 ;  /* 0x0000001202127211 */ /* 0x000fc600078210ff */
[C---:B------:R-:W-:Y:S01]  /*8af0*/  IMAD R9, R7.reuse, R13, R0 ;  /* 0x0000000d07097224 */ /* 0x040fe200078e0200 */
[----:B------:R-:W-:Y:S01]  /*8b00*/  LEA R20, P2, R4, R20, 0x2 ;  /* 0x0000001404147211 */ /* 0x000fe200078410ff */
[----:B------:R-:W-:Y:S02]  /*8b10*/  IMAD R7, R7, R17, R8 ;  /* 0x0000001107077224 */ /* 0x000fe400078e0208 */
[----:B------:R-:W-:Y:S02]  /*8b20*/  IMAD.IADD R3, R3, 0x1, R9 ;  /* 0x0000000103037824 */ /* 0x000fe400078e0209 */
[----:B------:R-:W-:-:S03]  /*8b30*/  IMAD.IADD R0, R5, 0x1, R7 ;  /* 0x0000000105007824 */ /* 0x000fc600078e0207 */
[----:B------:R-:W-:Y:S02]  /*8b40*/  LEA.HI.X R3, R2, R19, R3, 0x2, P1 ;  /* 0x0000001302037211 */ /* 0x000fe400008f1403 */
[----:B------:R-:W-:Y:S01]  /*8b50*/  LEA.HI.X R0, R4, R21, R0, 0x2, P2 ;  /* 0x0000001504007211 */ /* 0x000fe200010f1400 */
[----:B----4-:R-:W-:Y:S06]  /*8b60*/  @P0 BRA `(.L_x_271) ;  /* 0x0000000000340947 */ /* 0x010fec0003800000 */
[----:B------:R-:W-:Y:S01]  /*8b70*/  R2UR UR6, R20 ;  /* 0x00000000140672ca */ /* 0x000fe200000e0000 */
[----:B------:R-:W-:Y:S01]  /*8b80*/  UMOV UR5, 0x1400 ;  /* 0x0000140000057882 */ /* 0x000fe20000000000 */
[----:B------:R-:W-:Y:S01]  /*8b90*/  R2UR UR7, R0 ;  /* 0x00000000000772ca */ /* 0x000fe200000e0000 */
[----:B------:R-:W-:Y:S01]  /*8ba0*/  UMOV UR8, 0x0 ;  /* 0x0000000000087882 */ /* 0x000fe20000000000 */
[----:B------:R-:W-:Y:S01]  /*8bb0*/  PLOP3.LUT P0, PT, PT, PT, PT, 0x80, 0x0 ;  /* 0x000000000000781c */ /* 0x000fe20003f0f070 */
[----:B------:R-:W-:-:S12]  /*8bc0*/  UMOV UR9, 0x14f00000 ;  /* 0x14f0000000097882 */ /* 0x000fd80000000000 */
.L_x_272:
[----:B------:R-:W-:Y:S01]  /*8bd0*/  @P0 ELECT P1, URZ, PT ;  /* 0x00000000003f082f */ /* 0x000fe20003820000 */
[----:B------:R1:W-:-:S12]  /*8be0*/  UBLKRED.G.S.ADD.F32.RN [UR6], [UR4], UR5, desc[UR8] ;  /* 0x00000806040073bb */ /* 0x0003d800080a1405 */
[----:B------:R-:W-:Y:S02]  /*8bf0*/  @P1 PLOP3.LUT P0, PT, P1, PT, PT, 0x8, 0x0 ;  /* 0x000000000000181c */ /* 0x000fe40000f0e170 */
[----:B------:R-:W-:-:S11]  /*8c00*/  PLOP3.LUT P1, PT, PT, PT, PT, 0x8, 0x0 ;  /* 0x000000000000781c */ /* 0x000fd60003f2e170 */
[----:B-1----:R-:W-:Y:S05]  /*8c10*/  @P0 BRA.U.ANY `(.L_x_272) ;  /* 0xfffffffd00ec0947 */ /* 0x002fea000393ffff */
[----:B------:R0:W-:Y:S01]  /*8c20*/  UTMACMDFLUSH ;  /* 0x00000000000079b7 */ /* 0x0001e20000000000 */
[----:B------:R-:W-:-:S04]  /*8c30*/  DEPBAR.LE SB0, 0x0 ;  /* 0x000080000000791a */ /* 0x000fc80000000000 */
.L_x_271:
[----:B------:R-:W-:Y:S05]  /*8c40*/  BSYNC B1 ;  /* 0x0000000000017941 */ /* 0x000fea0003800000 */
.L_x_270:
[----:B------:R-:W-:Y:S01]  /*8c50*/  BAR.SYNC.DEFER_BLOCKING 0x1, 0x100 ;  /* 0x0044000000007b1d */ /* 0x000fe20000010000 */
[----:B------:R-:W-:-:S05]  /*8c60*/  ISETP.NE.AND P0, PT, R22, 0x80, PT ;  /* 0x000000801600780c */ /* 0x000fca0003f05270 */
        /* <DEDUP_REMOVED lines=21> */
[----:B-1----:R-:W1:Y:S02]  /*8dc0*/  FENCE.VIEW.ASYNC.S ;  /* 0x00000000000073c6 */ /* 0x002e640000000000 */
[----:B-1----:R-:W-:Y:S06]  /*8dd0*/  BAR.SYNC.DEFER_BLOCKING 0x1, 0x100 ;  /* 0x0044000000007b1d */ /* 0x002fec0000010000 */
[----:B------:R-:W-:Y:S05]  /*8de0*/  @P0 BRA `(.L_x_252) ;  /* 0x0000002000200947 */ /* 0x000fea0003800000 */
[----:B------:R-:W-:Y:S01]  /*8df0*/  R2UR UR6, R18 ;  /* 0x00000000120672ca */ /* 0x000fe200000e0000 */
[----:B------:R-:W-:Y:S01]  /*8e00*/  UMOV UR5, 0x1400 ;  /* 0x0000140000057882 */ /* 0x000fe20000000000 */
[----:B------:R-:W-:Y:S01]  /*8e10*/  R2UR UR7, R3 ;  /* 0x00000000030772ca */ /* 0x000fe200000e0000 */
[----:B------:R-:W-:Y:S01]  /*8e20*/  UMOV UR8, 0x0 ;  /* 0x0000000000087882 */ /* 0x000fe20000000000 */
[----:B------:R-:W-:Y:S01]  /*8e30*/  PLOP3.LUT P0, PT, PT, PT, PT, 0x80, 0x0 ;  /* 0x000000000000781c */ /* 0x000fe20003f0f070 */
[----:B------:R-:W-:-:S12]  /*8e40*/  UMOV UR9, 0x14f00000 ;  /* 0x14f0000000097882 */ /* 0x000fd80000000000 */
.L_x_273:
[----:B------:R-:W-:Y:S01]  /*8e50*/  @P0 ELECT P1, URZ, PT ;  /* 0x00000000003f082f */ /* 0x000fe20003820000 */
[----:B------:R1:W-:-:S12]  /*8e60*/  UBLKRED.G.S.ADD.F32.RN [UR6], [UR4], UR5, desc[UR8] ;  /* 0x00000806040073bb */ /* 0x0003d800080a1405 */
[----:B------:R-:W-:Y:S02]  /*8e70*/  @P1 PLOP3.LUT P0, PT, P1, PT, PT, 0x8, 0x0 ;  /* 0x000000000000181c */ /* 0x000fe40000f0e170 */
[----:B------:R-:W-:-:S11]  /*8e80*/  PLOP3.LUT P1, PT, PT, PT, PT, 0x8, 0x0 ;  /* 0x000000000000781c */ /* 0x000fd60003f2e170 */
[----:B-1----:R-:W-:Y:S05]  /*8e90*/  @P0 BRA.U.ANY `(.L_x_273) ;  /* 0xfffffffd00ec0947 */ /* 0x002fea000393ffff */
[----:B------:R0:W-:Y:S01]  /*8ea0*/  UTMACMDFLUSH ;  /* 0x00000000000079b7 */ /* 0x0001e20000000000 */
[----:B------:R-:W-:-:S04]  /*8eb0*/  DEPBAR.LE SB0, 0x0 ;  /* 0x000080000000791a */ /* 0x000fc80000000000 */
[----:B------:R-:W-:Y:S05]  /*8ec0*/  BRA `(.L_x_252) ;  /* 0x0000001c00e87947 */ /* 0x000fea0003800000 */
.L_x_247:
[----:B------:R-:W-:-:S08]  /*8ed0*/  NOP ;  /* 0x0000000000007918 */ /* 0x000fd00000000000 */
[----:B------:R-:W1:-:S00]  /*8ee0*/  USETMAXREG.DEALLOC.CTAPOOL 0x18 ;  /* 0x00000018000079c8 */ /* 0x000e4000080e0500 */
[----:B-1----:R-:W-:-:S06]  /*8ef0*/  LOP3.LUT R0, R0, 0x3, RZ, 0xc0, !PT ;  /* 0x0000000300007812 */ /* 0x002fcc00078ec0ff */
[----:B------:R-:W1:Y:S02]  /*8f00*/  SHFL.IDX PT, R0, R0, RZ, 0x1f ;  /* 0x00001fff00007589 */ /* 0x000e6400000e0000 */
[----:B-1----:R-:W-:-:S13]  /*8f10*/  ISETP.NE.AND P0, PT, R0, RZ, PT ;  /* 0x000000ff0000720c */ /* 0x002fda0003f05270 */
[----:B------:R-:W-:Y:S05]  /*8f20*/  @P0 BRA `(.L_x_252) ;  /* 0x0000001c00d00947 */ /* 0x000fea0003800000 */
[----:B------:R-:W-:Y:S01]  /*8f30*/  ULDC.64 UR4, c[0x0][0x8e0] ;  /* 0x0002380000047ab9 */ /* 0x000fe20000000a00 */
[----:B------:R-:W1:Y:S01]  /*8f40*/  S2R R9, SR_CTAID.Z ;  /* 0x0000000000097919 */ /* 0x000e620000002700 */
[----:B------:R-:W-:Y:S01]  /*8f50*/  ISETP.NE.U32.AND P0, PT, RZ, UR4, PT ;  /* 0x00000004ff007c0c */ /* 0x000fe2000bf05070 */
[----:B------:R-:W2:Y:S03]  /*8f60*/  S2UR UR20, SR_CTAID.Y ;  /* 0x00000000001479c3 */ /* 0x000ea60000002600 */
[----:B------:R-:W-:-:S13]  /*8f70*/  ISETP.NE.AND.EX P0, PT, RZ, UR5, PT, P0 ;  /* 0x00000005ff007c0c */ /* 0x000fda000bf05300 */
[----:B------:R-:W-:Y:S05]  /*8f80*/  @!P0 BRA `(.L_x_274) ;  /* 0x0000000000148947 */ /* 0x000fea0003800000 */
[----:B------:R-:W1:Y:S01]  /*8f90*/  LDC.64 R2, c[0x0][0x8e0] ;  /* 0x00023800ff027b82 */ /* 0x000e620000000a00 */
[----:B------:R-:W-:Y:S01]  /*8fa0*/  ULDC.64 UR4, c[0x0][0x208] ;  /* 0x0000820000047ab9 */ /* 0x000fe20000000a00 */
[----:B-1----:R-:W-:-:S05]  /*8fb0*/  IMAD.WIDE R2, R9, 0x4, R2 ;  /* 0x0000000409027825 */ /* 0x002fca00078e0202 */
[----:B------:R1:W5:Y:S01]  /*8fc0*/  LDG.E R0, desc[UR4][R2.64] ;  /* 0x0000000402007981 */ /* 0x000362000c1e1900 */
[----:B------:R-:W-:Y:S05]  /*8fd0*/  BRA `(.L_x_275) ;  /* 0x0000000000307947 */ /* 0x000fea0003800000 */
.L_x_274:
[----:B------:R-:W-:Y:S02]  /*8fe0*/  ULDC.64 UR4, c[0x0][0x8d8] ;  /* 0x0002360000047ab9 */ /* 0x000fe40000000a00 */
[----:B------:R-:W-:-:S04]  /*8ff0*/  ISETP.NE.U32.AND P0, PT, RZ, UR4, PT ;  /* 0x00000004ff007c0c */ /* 0x000fc8000bf05070 */
[----:B------:R-:W-:-:S13]  /*9000*/  ISETP.NE.AND.EX P0, PT, RZ, UR5, PT, P0 ;  /* 0x00000005ff007c0c */ /* 0x000fda000bf05300 */
[----:B------:R-:W-:Y:S05]  /*9010*/  @!P0 BRA `(.L_x_276) ;  /* 0x00000000001c8947 */ /* 0x000fea0003800000 */
[----:B------:R-:W1:Y:S01]  /*9020*/  LDC.64 R2, c[0x0][0x8d8] ;  /* 0x00023600ff027b82 */ /* 0x000e620000000a00 */
[----:B------:R-:W-:Y:S01]  /*9030*/  ULDC.64 UR4, c[0x0][0x208] ;  /* 0x0000820000047ab9 */ /* 0x000fe20000000a00 */
[----:B-1----:R-:W-:-:S05]  /*9040*/  IMAD.WIDE R2, R9, 0x4, R2 ;  /* 0x0000000409027825 */ /* 0x002fca00078e0202 */
[----:B------:R-:W3:Y:S04]  /*9050*/  LDG.E R0, desc[UR4][R2.64] ;  /* 0x0000000402007981 */ /* 0x000ee8000c1e1900 */
[----:B------:R-:W3:Y:S02]  /*9060*/  LDG.E R5, desc[UR4][R2.64+0x4] ;  /* 0x0000040402057981 */ /* 0x000ee4000c1e1900 */
[----:B---3--:R-:W-:Y:S01]  /*9070*/  IMAD.IADD R0, R5, 0x1, -R0 ;  /* 0x0000000105007824 */ /* 0x008fe200078e0a00 */
[----:B------:R-:W-:Y:S06]  /*9080*/  BRA `(.L_x_275) ;  /* 0x0000000000047947 */ /* 0x000fec0003800000 */
.L_x_276:
[----:B------:R-:W3:Y:S02]  /*9090*/  LDC R0, c[0x0][0x8c4] ;  /* 0x00023100ff007b82 */ /* 0x000ee40000000800 */
.L_x_275:
[----:B------:R-:W4:Y:S01]  /*90a0*/  S2R R15, SR_CTAID.X ;  /* 0x00000000000f7919 */ /* 0x000f220000002500 */
[----:B------:R-:W-:Y:S02]  /*90b0*/  IMAD.MOV.U32 R5, RZ, RZ, RZ ;  /* 0x000000ffff057224 */ /* 0x000fe400078e00ff */
[----:B------:R-:W-:Y:S02]  /*90c0*/  IMAD.MOV.U32 R4, RZ, RZ, 0x1 ;  /* 0x00000001ff047424 */ /* 0x000fe400078e00ff */
[----:B----4-:R-:W-:-:S05]  /*90d0*/  IMAD R15, R15, 0x50, RZ ;  /* 0x000000500f0f7824 */ /* 0x010fca00078e02ff */
[----:B---3-5:R-:W-:Y:S01]  /*90e0*/  ISETP.GE.AND P0, PT, R15, R0, PT ;  /* 0x000000000f00720c */ /* 0x028fe20003f06270 */
[----:B------:R-:W-:-:S03]  /*90f0*/  IMAD.MOV.U32 R0, RZ, RZ, 0x1 ;  /* 0x00000001ff007424 */ /* 0x000fc600078e00ff */
[----:B-1----:R-:W-:-:S04]  /*9100*/  SEL R9, R9, 0xffffffff, !P0 ;  /* 0xffffffff09097807 */ /* 0x002fc80004000000 */
[----:B------:R-:W-:-:S13]  /*9110*/  ISETP.GE.AND P0, PT, R9, RZ, PT ;  /* 0x000000ff0900720c */ /* 0x000fda0003f06270 */
[----:B------:R-:W-:Y:S05]  /*9120*/  @!P0 BRA `(.L_x_277) ;  /* 0x0000001800d48947 */ /* 0x000fea0003800000 */
[----:B------:R-:W1:Y:S01]  /*9130*/  LDC.64 R10, c[0x0][0x770] ;  /* 0x0001dc00ff0a7b82 */ /* 0x000e620000000a00 */
[----:B------:R-:W-:-:S07]  /*9140*/  ULDC.64 UR6, c[0x0][0x208] ;  /* 0x0000820000067ab9 */ /* 0x000fce0000000a00 */
[----:B------:R-:W3:Y:S08]  /*9150*/  LDC.64 R4, c[0x0][0x770] ;  /* 0x0001dc00ff047b82 */ /* 0x000ef00000000a00 */
[----:B------:R-:W4:Y:S01]  /*9160*/  LDC.64 R6, c[0x0][0x778] ;  /* 0x0001de00ff067b82 */ /* 0x000f220000000a00 */
[----:B-1----:R-:W-:-:S07]  /*9170*/  ISETP.NE.U32.AND P1, PT, R10, RZ, PT ;  /* 0x000000ff0a00720c */ /* 0x002fce0003f25070 */
[----:B------:R-:W1:Y:S01]  /*9180*/  LDC.64 R2, c[0x0][0x780] ;  /* 0x0001e000ff027b82 */ /* 0x000e620000000a00 */
[----:B------:R-:W-:Y:S01]  /*9190*/  ISETP.NE.AND.EX P1, PT, R11, RZ, PT, P1 ;  /* 0x000000ff0b00720c */ /* 0x000fe20003f25310 */
[----:B---3--:R-:W-:Y:S01]  /*91a0*/  IMAD.WIDE R4, R9, 0x4, R4 ;  /* 0x0000000409047825 */ /* 0x008fe200078e0204 */
[----:B----4-:R-:W-:-:S11]  /*91b0*/  ISETP.NE.U32.AND P0, PT, R6, RZ, PT ;  /* 0x000000ff0600720c */ /* 0x010fd60003f05070 */
[----:B------:R-:W3:Y:S01]  /*91c0*/  @P1 LDG.E R13, desc[UR6][R4.64] ;  /* 0x00000006040d1981 */ /* 0x000ee2000c1e1900 */
[----:B------:R-:W-:-:S03]  /*91d0*/  ISETP.NE.AND.EX P0, PT, R7, RZ, PT, P0 ;  /* 0x000000ff0700720c */ /* 0x000fc60003f05300 */
[----:B------:R-:W4:Y:S01]  /*91e0*/  @P1 LDG.E R14, desc[UR6][R4.64] ;  /* 0x00000006040e1981 */ /* 0x000f22000c1e1900 */
[----:B-1----:R-:W-:-:S04]  /*91f0*/  ISETP.NE.U32.AND P2, PT, R2, RZ, PT ;  /* 0x000000ff0200720c */ /* 0x002fc80003f45070 */
[----:B------:R-:W-:-:S05]  /*9200*/  ISETP.NE.AND.EX P2, PT, R3, RZ, PT, P2 ;  /* 0x000000ff0300720c */ /* 0x000fca0003f45320 */
[----:B------:R-:W1:Y:S08]  /*9210*/  @P0 LDC.64 R2, c[0x0][0x778] ;  /* 0x0001de00ff020b82 */ /* 0x000e700000000a00 */
[----:B------:R-:W2:Y:S01]  /*9220*/  @P2 LDC.64 R6, c[0x0][0x780] ;  /* 0x0001e000ff062b82 */ /* 0x000ea20000000a00 */
[----:B------:R-:W-:Y:S01]  /*9230*/  IMAD.MOV.U32 R12, RZ, RZ, RZ ;  /* 0x000000ffff0c7224 */ /* 0x000fe200078e00ff */
[----:B------:R-:W-:Y:S01]  /*9240*/  ULDC UR4, c[0x0][0x280] ;  /* 0x0000a00000047ab9 */ /* 0x000fe20000000800 */
[----:B-1----:R-:W-:-:S05]  /*9250*/  @P0 IMAD.WIDE R2, R9, 0x4, R2 ;  /* 0x0000000409020825 */ /* 0x002fca00078e0202 */
[----:B------:R2:W5:Y:S01]  /*9260*/  @P0 LDG.E R12, desc[UR6][R2.64] ;  /* 0x00000006020c0981 */ /* 0x000562000c1e1900 */
[----:B------:R-:W-:Y:S02]  /*9270*/  IMAD.U32 R8, RZ, RZ, UR4 ;  /* 0x00000004ff087e24 */ /* 0x000fe4000f8e00ff */
[----:B--2---:R-:W-:Y:S01]  /*9280*/  @P2 IMAD.WIDE R2, R9, 0x4, R6 ;  /* 0x0000000409022825 */ /* 0x004fe200078e0206 */
[----:B------:R-:W-:-:S04]  /*9290*/  VOTEU.ANY UP0, P1 ;  /* 0x00000000003f7886 */ /* 0x000fc80000800100 */
[----:B------:R1:W5:Y:S02]  /*92a0*/  @P2 LDG.E R8, desc[UR6][R2.64] ;  /* 0x0000000602082981 */ /* 0x000364000c1e1900 */
[----:B-1----:R-:W-:Y:S01]  /*92b0*/  CS2R R2, SRZ ;  /* 0x0000000000027805 */ /* 0x002fe2000001ff00 */
[----:B---3--:R-:W-:-:S05]  /*92c0*/  @P1 IMAD R13, R9, 0x40, R13 ;  /* 0x00000040090d1824 */ /* 0x008fca00078e020d */
[----:B------:R-:W-:-:S04]  /*92d0*/  @P1 SHF.R.S32.HI R6, RZ, 0x1f, R13 ;  /* 0x0000001fff061819 */ /* 0x000fc8000001140d */
[----:B------:R-:W-:-:S04]  /*92e0*/  @P1 LEA.HI R6, R6, R13, RZ, 0x6 ;  /* 0x0000000d06061211 */ /* 0x000fc800078f30ff */
[----:B------:R-:W-:Y:S02]  /*92f0*/  @P1 LOP3.LUT R6, R6, 0xffffffc0, RZ, 0xc0, !PT ;  /* 0xffffffc006061812 */ /* 0x000fe400078ec0ff */
[----:B----4-:R-:W-:Y:S02]  /*9300*/  @P1 R2UR UR4, R14 ;  /* 0x000000000e0412ca */ /* 0x010fe400000e0000 */
        /* <DEDUP_REMOVED lines=9> */
.L_x_278:
        /* <DEDUP_REMOVED lines=8> */
[----:B------:R-:W1:Y:S01]  /*9420*/  LDC.64 R12, c[0x0][0x720] ;  /* 0x0001c800ff0c7b82 */ /* 0x000e620000000a00 */
[----:B------:R-:W-:Y:S01]  /*9430*/  ISETP.NE.U32.AND P1, PT, R10, RZ, PT ;  /* 0x000000ff0a00720c */ /* 0x000fe20003f25070 */
[----:B------:R-:W-:Y:S01]  /*9440*/  UISETP.NE.AND UP0, UPT, UR5, 0x1, UPT ;  /* 0x000000010500788c */ /* 0x000fe2000bf05270 */
[----:B------:R-:W-:Y:S01]  /*9450*/  R2UR UR11, R15 ;  /* 0x000000000f0b72ca */ /* 0x000fe200000e0000 */
[----:B------:R-:W-:Y:S01]  /*9460*/  VOTEU.ANY UP1, P0 ;  /* 0x00000000003f7886 */ /* 0x000fe20000020100 */
[----:B------:R-:W-:Y:S02]  /*9470*/  R2UR UR21, R9 ;  /* 0x00000000091572ca */ /* 0x000fe400000e0000 */
[----:B------:R-:W-:Y:S02]  /*9480*/  ELECT P0, URZ, PT ;  /* 0x00000000003f782f */ /* 0x000fe40003800000 */
[----:B------:R-:W-:Y:S01]  /*9490*/  ISETP.NE.AND.EX P1, PT, R11, RZ, PT, P1 ;  /* 0x000000ff0b00720c */ /* 0x000fe20003f25310 */
[----:B------:R-:W-:Y:S01]  /*94a0*/  UMOV UR12, UR20 ;  /* 0x00000014000c7c82 */ /* 0x000fe20008000000 */
[----:B------:R-:W-:Y:S01]  /*94b0*/  SHF.R.S32.HI R15, RZ, 0x1f, R9 ;  /* 0x0000001fff0f7819 */ /* 0x000fe20000011409 */
[----:B------:R-:W-:-:S02]  /*94c0*/  IMAD.MOV.U32 R5, RZ, RZ, RZ ;  /* 0x000000ffff057224 */ /* 0x000fc400078e00ff */
[----:B------:R-:W-:Y:S01]  /*94d0*/  IMAD.MOV.U32 R4, RZ, RZ, 0x1 ;  /* 0x00000001ff047424 */ /* 0x000fe200078e00ff */
[----:B------:R-:W-:Y:S01]  /*94e0*/  SEL R15, R15, RZ, !P1 ;  /* 0x000000ff0f0f7207 */ /* 0x000fe20004800000 */
[----:B------:R-:W-:Y:S01]  /*94f0*/  @UP0 ULDC UR6, c[0x0][0x2f0] ;  /* 0x0000bc0000060ab9 */ /* 0x000fe20000000800 */
[----:B------:R-:W-:Y:S02]  /*9500*/  UIADD3 UR11, UR11, UR4, URZ ;  /* 0x000000040b0b7290 */ /* 0x000fe4000fffe03f */
[----:B------:R-:W-:Y:S01]  /*9510*/  USEL UR13, UR21, URZ, !UP1 ;  /* 0x0000003f150d7287 */ /* 0x000fe2000c800000 */
[----:B------:R-:W-:Y:S02]  /*9520*/  @UP0 ULDC UR4, c[0x0][0x2ec] ;  /* 0x0000bb0000040ab9 */ /* 0x000fe40000000800 */
[----:B------:R-:W-:Y:S01]  /*9530*/  VOTEU.ANY UP1, P1 ;  /* 0x00000000003f7886 */ /* 0x000fe20000820100 */
[----:B------:R-:W-:Y:S02]  /*9540*/  UIMAD.WIDE.U32 UR4, UR20, UR4, URZ ;  /* 0x00000004140472a5 */ /* 0x000fe4000f8e003f */
[----:B------:R-:W-:Y:S01]  /*9550*/  USEL UR21, UR21, URZ, !UP1 ;  /* 0x0000003f15157287 */ /* 0x000fe2000c800000 */
[----:B-1----:R-:W-:Y:S01]  /*9560*/  IMAD R14, R15, R12, RZ ;  /* 0x0000000c0f0e7224 */ /* 0x002fe200078e02ff */
[----:B------:R-:W-:-:S04]  /*9570*/  @UP0 USHF.R.U32.HI UR12, URZ, UR6, UR5 ;  /* 0x000000063f0c0299 */ /* 0x000fc80008011605 */
[----:B------:R-:W-:Y:S01]  /*9580*/  IMAD R14, R13, UR21, R14 ;  /* 0x000000150d0e7c24 */ /* 0x000fe2000f8e020e */
[----:B------:R-:W-:Y:S07]  /*9590*/  @!P0 BRA `(.L_x_277) ;  /* 0x0000001400b88947 */ /* 0x000fee0003800000 */
[----:B------:R-:W1:Y:S01]  /*95a0*/  S2R R5, SR_CgaCtaId ;  /* 0x0000000000057919 */ /* 0x000e620000008800 */
[----:B------:R-:W-:Y:S01]  /*95b0*/  MOV R0, 0x400 ;  /* 0x0000040000007802 */ /* 0x000fe20000000f00 */
[----:B------:R-:W2:Y:S03]  /*95c0*/  S2R R4, SR_CTAID.Y ;  /* 0x0000000000047919 */ /* 0x000ea60000002600 */
[----:B-1----:R-:W-:Y:S01]  /*95d0*/  LEA R0, R5, R0, 0x18 ;  /* 0x0000000005007211 */ /* 0x002fe200078ec0ff */
[----:B------:R-:W-:-:S05]  /*95e0*/  IMAD.MOV.U32 R5, RZ, RZ, 0x1 ;  /* 0x00000001ff057424 */ /* 0x000fca00078e00ff */
[----:B------:R-:W-:-:S04]  /*95f0*/  SHF.L.U32 R5, R5, 0x1f, RZ ;  /* 0x0000001f05057819 */ /* 0x000fc800000006ff */
[----:B------:R-:W1:Y:S02]  /*9600*/  SYNCS.PHASECHK.TRANS64.TRYWAIT P0, [R0+URZ+0x31820], R5 ;  /* 0x03182005000075a7 */ /* 0x000e64000800017f */
[----:B-12---:R-:W-:Y:S05]  /*9610*/  @!P0 BRA `(.L_x_279) ;  /* 0x0000001800588947 */ /* 0x006fea0003800000 */
.L_x_294:
[----:B------:R-:W2:Y:S01]  /*9620*/  S2R R6, SR_TID.X ;  /* 0x0000000000067919 */ /* 0x000ea20000002100 */
[----:B------:R-:W-:Y:S01]  /*9630*/  IMAD.WIDE.U32 R18, R12, UR21, RZ ;  /* 0x000000150c127c25 */ /* 0x000fe2000f8e00ff */
[----:B------:R-:W-:-:S03]  /*9640*/  SHF.R.S32.HI R4, RZ, 0x1f, R4 ;  /* 0x0000001fff047819 */ /* 0x000fc60000011404 */
[----:B------:R-:W-:Y:S01]  /*9650*/  IMAD.IADD R7, R19, 0x1, R14 ;  /* 0x0000000113077824 */ /* 0x000fe200078e020e */
[----:B--2---:R-:W-:-:S04]  /*9660*/  LOP3.LUT R6, R6, 0x7f, RZ, 0xc0, !PT ;  /* 0x0000007f06067812 */ /* 0x004fc800078ec0ff */
[----:B------:R-:W-:Y:S01]  /*9670*/  ISETP.NE.AND P0, PT, R6, RZ, PT ;  /* 0x000000ff0600720c */ /* 0x000fe20003f05270 */
[----:B------:R-:W-:-:S12]  /*9680*/  IMAD.MOV.U32 R6, RZ, RZ, 0x1 ;  /* 0x00000001ff067424 */ /* 0x000fd800078e00ff */
[----:B------:R-:W-:Y:S05]  /*9690*/  @P0 BRA `(.L_x_280) ;  /* 0x0000000000180947 */ /* 0x000fea0003800000 */
[----:B------:R-:W2:Y:S01]  /*96a0*/  S2R R9, SR_TID.X ;  /* 0x0000000000097919 */ /* 0x000ea20000002100 */
[----:B-1----:R-:W-:-:S04]  /*96b0*/  IMAD.MOV.U32 R5, RZ, RZ, 0x8100 ;  /* 0x00008100ff057424 */ /* 0x002fc800078e00ff */
[----:B------:R3:W-:Y:S01]  /*96c0*/  SYNCS.ARRIVE.TRANS64 RZ, [R0+URZ+0x31810], R5 ;  /* 0x0318100500ff79a7 */ /* 0x0007e2000800003f */
[----:B--2---:R-:W-:-:S13]  /*96d0*/  LOP3.LUT P1, RZ, R9, 0x1f, RZ, 0xc0, !PT ;  /* 0x0000001f09ff7812 */ /* 0x004fda000782c0ff */
[----:B---3--:R-:W-:Y:S05]  /*96e0*/  @!P1 BRA `(.L_x_280) ;  /* 0x0000000000049947 */ /* 0x008fea0003800000 */
[----:B------:R-:W-:Y:S01]  /*96f0*/  BPT.TRAP 0x1 ;  /* 0x000000040000795c */ /* 0x000fe20000300000 */
.L_x_280:
[----:B------:R-:W2:Y:S01]  /*9700*/  LDC.64 R16, c[0x0][0x198] ;  /* 0x00006600ff107b82 */ /* 0x000ea20000000a00 */
[----:B------:R-:W-:Y:S01]  /*9710*/  R2UR UR8, R0 ;  /* 0x00000000000872ca */ /* 0x000fe200000e0000 */
[----:B------:R-:W-:Y:S01]  /*9720*/  UMOV UR6, 0x0 ;  /* 0x0000000000067882 */ /* 0x000fe20000000000 */
[----:B------:R-:W-:Y:S01]  /*9730*/  UMOV UR7, 0x14f00000 ;  /* 0x14f0000000077882 */ /* 0x000fe20000000000 */
[----:B------:R-:W-:Y:S01]  /*9740*/  UMOV UR50, URZ ;  /* 0x0000003f00327c82 */ /* 0x000fe20008000000 */
[----:B------:R-:W-:Y:S01]  /*9750*/  UMOV UR52, UR20 ;  /* 0x0000001400347c82 */ /* 0x000fe20008000000 */
[----:B------:R-:W-:Y:S01]  /*9760*/  UMOV UR53, UR21 ;  /* 0x0000001500357c82 */ /* 0x000fe20008000000 */
[----:B------:R-:W-:Y:S01]  /*9770*/  UMOV UR34, 0x40 ;  /* 0x0000004000227882 */ /* 0x000fe20000000000 */
[----:B------:R-:W3:Y:S01]  /*9780*/  LDC.64 R10, c[0x0][0x718] ;  /* 0x0001c600ff0a7b82 */ /* 0x000ee20000000a00 */
        /* <DEDUP_REMOVED lines=10> */
[----:B--2---:R-:W-:Y:S01]  /*9830*/  IMAD.MOV.U32 R9, RZ, RZ, R16 ;  /* 0x000000ffff097224 */ /* 0x004fe200078e0010 */
[----:B------:R-:W-:Y:S01]  /*9840*/  UIADD3 UR30, UR8, 0x2c100, URZ ;  /* 0x0002c100081e7890 */ /* 0x000fe2000fffe03f */
[----:B------:R-:W-:Y:S01]  /*9850*/  UMOV UR33, UR49 ;  /* 0x0000003100217c82 */ /* 0x000fe20008000000 */
[----:B------:R-:W-:Y:S01]  /*9860*/  UMOV UR28, UR20 ;  /* 0x00000014001c7c82 */ /* 0x000fe20008000000 */
[----:B------:R-:W-:Y:S01]  /*9870*/  UMOV UR29, UR21 ;  /* 0x00000015001d7c82 */ /* 0x000fe20008000000 */
[----:B------:R-:W-:Y:S01]  /*9880*/  UMOV UR25, UR49 ;  /* 0x0000003100197c82 */ /* 0x000fe20008000000 */
[----:B------:R-:W-:Y:S01]  /*9890*/  UMOV UR18, 0xc0 ;  /* 0x000000c000127882 */ /* 0x000fe20000000000 */
[----:B---3--:R-:W-:Y:S01]  /*98a0*/  IMAD R20, R4, R10, RZ ;  /* 0x0000000a04147224 */ /* 0x008fe200078e02ff */
        /* <DEDUP_REMOVED lines=15> */
[----:B-1----:R-:W-:Y:S01]  /*99a0*/  IMAD.WIDE.U32 R4, R10, UR20, R2 ;  /* 0x000000140a047c25 */ /* 0x002fe2000f8e0002 */
        /* <DEDUP_REMOVED lines=8> */
[----:B------:R-:W1:Y:S02]  /*9a30*/  LDC.64 R12, c[0x0][0x700] ;  /* 0x0001c000ff0c7b82 */ /* 0x000e640000000a00 */
[----:B------:R-:W-:Y:S01]  /*9a40*/  IMAD.IADD R14, R14, 0x1, R5 ;  /* 0x000000010e0e7824 */ /* 0x000fe200078e0205 */
[----:B------:R-:W-:Y:S01]  /*9a50*/  UTMALDG.4D [UR48], [UR4], desc[UR6] ;  /* 0x00000630040075b4 */ /* 0x000fe20008019000 */
[----:B------:R2:W-:Y:S01]  /*9a60*/  UTMALDG.4D [UR32], [UR4], desc[UR6] ;  /* 0x00000620040075b4 */ /* 0x0005e20008019000 */
[----:B------:R3:W-:Y:S01]  /*9a70*/  UTMALDG.4D [UR24], [UR4], desc[UR6] ;  /* 0x00000618040075b4 */ /* 0x0007e20008019000 */
[C---:B-1----:R-:W-:Y:S01]  /*9a80*/  LEA R5, P1, R4.reuse, R12, 0x2 ;  /* 0x0000000c04057211 */ /* 0x042fe200078210ff */
[----:B------:R1:W-:Y:S03]  /*9a90*/  UTMALDG.4D [UR16], [UR4], desc[UR6] ;  /* 0x00000610040075b4 */ /* 0x0003e60008019000 */
[----:B------:R-:W-:-:S02]  /*9aa0*/  LEA.HI.X R14, R4, R13, R14, 0x2, P1 ;  /* 0x0000000d040e7211 */ /* 0x000fc400008f140e */
[----:B------:R-:W-:Y:S01]  /*9ab0*/  R2UR UR14, R5 ;  /* 0x00000000050e72ca */ /* 0x000fe200000e0000 */
[----:B------:R-:W-:Y:S01]  /*9ac0*/  IMAD.MOV.U32 R5, RZ, RZ, 0x14000 ;  /* 0x00014000ff057424 */ /* 0x000fe200078e00ff */
[----:B------:R-:W-:Y:S02]  /*9ad0*/  R2UR UR15, R14 ;  /* 0x000000000e0f72ca */ /* 0x000fe400000e0000 */
[----:B------:R-:W-:Y:S02]  /*9ae0*/  IADD3 R4, P1, R9, 0x2f0, RZ ;  /* 0x000002f009047810 */ /* 0x000fe40007f3e0ff */
[----:B------:R-:W-:Y:S01]  /*9af0*/  MOV R14, UR45 ;  /* 0x0000002d000e7c02 */ /* 0x000fe20008000f00 */
[----:B--2---:R-:W-:Y:S01]  /*9b00*/  UIADD3 UR32, UR8, 0xc800, URZ ;  /* 0x0000c80008207890 */ /* 0x004fe2000fffe03f */
        /* <DEDUP_REMOVED lines=8> */
[----:B---3--:R-:W-:Y:S01]  /*9b90*/  UIADD3 UR24, UR8, 0x2800, URZ ;  /* 0x0000280008187890 */ /* 0x008fe2000fffe03f */
[----:B------:R3:W-:Y:S01]  /*9ba0*/  SYNCS.ARRIVE.TRANS64 RZ, [R0+URZ+0x31800], R5 ;  /* 0x0318000500ff79a7 */ /* 0x0007e2000800003f */
[----:B------:R-:W-:Y:S01]  /*9bb0*/  UMOV UR26, 0x40 ;  /* 0x00000040001a7882 */ /* 0x000fe20000000000 */
[----:B------:R-:W-:Y:S01]  /*9bc0*/  UMOV UR27, UR11 ;  /* 0x0000000b001b7c82 */ /* 0x000fe20008000000 */
[----:B------:R-:W-:Y:S01]  /*9bd0*/  UMOV UR28, UR12 ;  /* 0x0000000c001c7c82 */ /* 0x000fe20008000000 */
[----:B------:R-:W-:Y:S01]  /*9be0*/  UMOV UR29, UR13 ;  /* 0x0000000d001d7c82 */ /* 0x000fe20008000000 */
[----:B-1----:R-:W-:Y:S01]  /*9bf0*/  R2UR UR4, R4 ;  /* 0x00000000040472ca */ /* 0x002fe200000e0000 */
[----:B------:R-:W-:Y:S01]  /*9c00*/  IMAD.X R4, RZ, RZ, R11, P1 ;  /* 0x000000ffff047224 */ /* 0x000fe200008e060b */
[----:B------:R-:W-:Y:S01]  /*9c10*/  UMOV UR7, 0x10000000 ;  /* 0x1000000000077882 */ /* 0x000fe20000000000 */
[----:B------:R-:W-:-:S02]  /*9c20*/  ISETP.GE.AND P1, PT, R8, 0x41, PT ;  /* 0x000000410800780c */ /* 0x000fc40003f26270 */
[----:B---3--:R-:W-:Y:S02]  /*9c30*/  MOV R5, UR43 ;  /* 0x0000002b00057c02 */ /* 0x008fe40008000f00 */
[----:B------:R-:W-:Y:S01]  /*9c40*/  R2UR UR5, R4 ;  /* 0x00000000040572ca */ /* 0x000fe200000e0000 */
[----:B--2---:R-:W-:Y:S01]  /*9c50*/  UIADD3 UR9, UR8, 0x31800, URZ ;  /* 0x0003180008097890 */ /* 0x004fe2000fffe03f */
        /* <DEDUP_REMOVED lines=9> */
[----:B-1----:R-:W-:Y:S01]  /*9cf0*/  UMOV UR10, 0xc0 ;  /* 0x000000c0000a7882 */ /* 0x002fe20000000000 */
[----:B--2---:R-:W-:Y:S01]  /*9d00*/  UIADD3 UR24, UR8, 0xf000, URZ ;  /* 0x0000f00008187890 */ /* 0x004fe2000fffe03f */
[----:B------:R-:W-:Y:S01]  /*9d10*/  UMOV UR26, 0x80 ;  /* 0x00000080001a7882 */ /* 0x000fe20000000000 */
[----:B---3--:R-:W-:Y:S01]  /*9d20*/  R2UR UR45, R14 ;  /* 0x000000000e2d72ca */ /* 0x008fe200000e0000 */
        /* <DEDUP_REMOVED lines=12> */
[----:B----4-:R-:W-:Y:S05]  /*9df0*/  @!P1 BRA `(.L_x_281) ;  /* 0x00000008007c9947 */ /* 0x010fea0003800000 */
[----:B------:R-:W1:Y:S01]  /*9e00*/  LDC.64 R16, c[0x0][0x738] ;  /* 0x0001ce00ff107b82 */ /* 0x000e620000000a00 */
[----:B------:R-:W2:Y:S01]  /*9e10*/  S2R R14, SR_CTAID.Y ;  /* 0x00000000000e7919 */ /* 0x000ea20000002600 */
[----:B------:R-:W-:Y:S02]  /*9e20*/  VIADD R8, R8, 0x3f ;  /* 0x0000003f08087836 */ /* 0x000fe40000000000 */
[----:B-1----:R-:W-:-:S04]  /*9e30*/  IMAD.WIDE.U32 R4, R16, UR21, R2 ;  /* 0x0000001510047c25 */ /* 0x002fc8000f8e0002 */
[----:B------:R-:W-:-:S04]  /*9e40*/  IMAD R16, R15, R16, RZ ;  /* 0x000000100f107224 */ /* 0x000fc800078e02ff */
[----:B------:R-:W-:Y:S01]  /*9e50*/  IMAD R16, R17, UR21, R16 ;  /* 0x0000001511107c24 */ /* 0x000fe2000f8e0210 */
[----:B--2---:R-:W-:-:S03]  /*9e60*/  SHF.R.S32.HI R14, RZ, 0x1f, R14 ;  /* 0x0000001fff0e7819 */ /* 0x004fc6000001140e */
[----:B------:R-:W-:Y:S02]  /*9e70*/  IMAD.IADD R5, R5, 0x1, R16 ;  /* 0x0000000105057824 */ /* 0x000fe400078e0210 */
[----:B------:R-:W1:Y:S02]  /*9e80*/  LDC.64 R16, c[0x0][0x730] ;  /* 0x0001cc00ff107b82 */ /* 0x000e640000000a00 */
[----:B-1----:R-:W-:Y:S02]  /*9e90*/  IMAD R6, R14, R16, RZ ;  /* 0x000000100e067224 */ /* 0x002fe400078e02ff */
[----:B------:R-:W-:Y:S01]  /*9ea0*/  IMAD.WIDE.U32 R4, R16, UR20, R4 ;  /* 0x0000001410047c25 */ /* 0x000fe2000f8e0004 */
[----:B------:R-:W1:Y:S03]  /*9eb0*/  S2R R14, SR_TID.X ;  /* 0x00000000000e7919 */ /* 0x000e660000002100 */
[----:B------:R-:W-:-:S02]  /*9ec0*/  IMAD R6, R17, UR20, R6 ;  /* 0x0000001411067c24 */ /* 0x000fc4000f8e0206 */
[----:B------:R-:W2:Y:S02]  /*9ed0*/  LDC.64 R16, c[0x0][0x728] ;  /* 0x0001ca00ff107b82 */ /* 0x000ea40000000a00 */
[----:B------:R-:W-:Y:S01]  /*9ee0*/  IMAD.IADD R6, R5, 0x1, R6 ;  /* 0x0000000105067824 */ /* 0x000fe200078e0206 */
[----:B--2---:R-:W-:Y:S01]  /*9ef0*/  LEA R5, P1, R4, R16, 0x2 ;  /* 0x0000001004057211 */ /* 0x004fe200078210ff */
        /* <DEDUP_REMOVED lines=15> */
[----:B-1----:R-:W-:Y:S01]  /*9ff0*/  LOP3.LUT R12, R14, 0x1f, RZ, 0xc0, !PT ;  /* 0x0000001f0e0c7812 */ /* 0x002fe200078ec0ff */
[----:B------:R-:W-:Y:S01]  /*a000*/  IMAD.MOV.U32 R14, RZ, RZ, 0x1 ;  /* 0x00000001ff0e7424 */ /* 0x000fe200078e00ff */
[----:B------:R-:W-:Y:S01]  /*a010*/  LEA.HI.SX32 R8, R8, 0xffffffff, 0x1a ;  /* 0xffffffff08087811 */ /* 0x000fe200078fd2ff */
[----:B------:R-:W-:-:S08]  /*a020*/  IMAD.X R10, RZ, RZ, R10, P1 ;  /* 0x000000ffff0a7224 */ /* 0x000fd000008e060a */
.L_x_286:
[----:B------:R-:W-:-:S04]  /*a030*/  SHF.L.U32 R9, R14, 0x1f, RZ ;  /* 0x0000001f0e097819 */ /* 0x000fc800000006ff */
[----:B-1----:R-:W1:Y:S02]  /*a040*/  SYNCS.PHASECHK.TRANS64.TRYWAIT P1, [R0+URZ+0x31838], R9 ;  /* 0x03183809000075a7 */ /* 0x002e64000802017f */
[----:B-12--5:R-:W-:Y:S05]  /*a050*/  @!P1 BRA `(.L_x_282) ;  /* 0x0000000c00dc9947 */ /* 0x026fea0003800000 */
.L_x_295:
[----:B------:R-:W-:Y:S05]  /*a060*/  @P0 BRA `(.L_x_283) ;  /* 0x0000000000140947 */ /* 0x000fea0003800000 */
[----:B------:R-:W-:Y:S01]  /*a070*/  ISETP.NE.AND P1, PT, R12, RZ, PT ;  /* 0x000000ff0c00720c */ /* 0x000fe20003f25270 */
[----:B-1----:R-:W-:-:S04]  /*a080*/  IMAD.MOV.U32 R9, RZ, RZ, 0x8100 ;  /* 0x00008100ff097424 */ /* 0x002fc800078e00ff */
[----:B------:R2:W-:Y:S08]  /*a090*/  SYNCS.ARRIVE.TRANS64 RZ, [R0+URZ+0x31830], R9 ;  /* 0x0318300900ff79a7 */ /* 0x0005f0000800003f */
[----:B------:R-:W-:Y:S05]  /*a0a0*/  @!P1 BRA `(.L_x_283) ;  /* 0x0000000000049947 */ /* 0x000fea0003800000 */
[----:B------:R-:W-:Y:S01]  /*a0b0*/  BPT.TRAP 0x1 ;  /* 0x000000040000795c */ /* 0x000fe20000300000 */
.L_x_283:
[----:B------:R3:W-:Y:S02]  /*a0c0*/  STL.64 [R1+0x8], R2 ;  /* 0x0000080201007387 */ /* 0x0007e40000100a00 */
[----:B---3--:R-:W1:Y:S02]  /*a0d0*/  LDC.64 R2, c[0x0][0x198] ;  /* 0x00006600ff027b82 */ /* 0x008e640000000a00 */
[----:B-12---:R-:W-:-:S05]  /*a0e0*/  IMAD.MOV.U32 R9, RZ, RZ, R2 ;  /* 0x000000ffff097224 */ /* 0x006fca00078e0002 */
[----:B------:R-:W-:-:S04]  /*a0f0*/  IADD3 R11, P1, R9, 0x1f0, RZ ;  /* 0x000001f0090b7810 */ /* 0x000fc80007f3e0ff */
[----:B------:R-:W-:Y:S01]  /*a100*/  R2UR UR6, R11 ;  /* 0x000000000b0672ca */ /* 0x000fe200000e0000 */
[----:B------:R-:W-:Y:S02]  /*a110*/  IMAD.MOV.U32 R11, RZ, RZ, R3 ;  /* 0x000000ffff0b7224 */ /* 0x000fe400078e0003 */
[----:B------:R1:W5:Y:S01]  /*a120*/  LDL.LU.64 R2, [R1+0x8] ;  /* 0x0000080001027983 */ /* 0x0003620000300a00 */
[----:B------:R-:W-:Y:S01]  /*a130*/  R2UR UR14, R0 ;  /* 0x00000000000e72ca */ /* 0x000fe200000e0000 */
[----:B------:R-:W-:Y:S01]  /*a140*/  IMAD.X R19, RZ, RZ, R11, P1 ;  /* 0x000000ffff137224 */ /* 0x000fe200008e060b */
[----:B------:R-:W-:Y:S01]  /*a150*/  R2UR UR19, R13 ;  /* 0x000000000d1372ca */ /* 0x000fe200000e0000 */
[----:B------:R-:W2:Y:S01]  /*a160*/  S2R R12, SR_TID.X ;  /* 0x00000000000c7919 */ /* 0x000ea20000002100 */
        /* <DEDUP_REMOVED lines=31> */
[----:B--2---:R-:W-:-:S04]  /*a360*/  LOP3.LUT R12, R12, 0x7f, RZ, 0xc0, !PT ;  /* 0x0000007f0c0c7812 */ /* 0x004fc800078ec0ff */
[----:B------:R-:W-:Y:S01]  /*a370*/  ISETP.NE.AND P2, PT, R12, RZ, PT ;  /* 0x000000ff0c00720c */ /* 0x000fe20003f45270 */
[----:B------:R1:W-:Y:S01]  /*a380*/  UTMALDG.4D [UR24], [UR6], desc[UR8] ;  /* 0x00000818060075b4 */ /* 0x0003e20008019000 */
[----:B------:R-:W2:Y:S01]  /*a390*/  S2R R12, SR_TID.X ;  /* 0x00000000000c7919 */ /* 0x000ea20000002100 */
[----:B---3--:R-:W-:Y:S02]  /*a3a0*/  UIADD3 UR16, UR14, 0x2a100, URZ ;  /* 0x0002a1000e107890 */ /* 0x008fe4000fffe03f */
[----:B------:R-:W-:Y:S01]  /*a3b0*/  UIADD3 UR14, UR14, 0x2c300, URZ ;  /* 0x0002c3000e0e7890 */ /* 0x000fe2000fffe03f */
[----:B------:R-:W-:-:S06]  /*a3c0*/  UMOV UR18, 0xc0 ;  /* 0x000000c000127882 */ /* 0x000fcc0000000000 */
[----:B------:R1:W-:Y:S02]  /*a3d0*/  UTMALDG.4D [UR16], [UR6], desc[UR8] ;  /* 0x00000810060075b4 */ /* 0x0003e40008019000 */
[----:B------:R1:W-:Y:S01]  /*a3e0*/  UBLKCP.S.G [UR14], [UR4], UR10 ;  /* 0x0000000e040073ba */ /* 0x0003e2000800020a */
[----:B------:R-:W3:Y:S01]  /*a3f0*/  SYNCS.PHASECHK.TRANS64.TRYWAIT P1, [R19+URZ+0x31820], R20 ;  /* 0x03182014130075a7 */ /* 0x000ee2000802017f */
[----:B--2---:R-:W-:Y:S01]  /*a400*/  LOP3.LUT R12, R12, 0x1f, RZ, 0xc0, !PT ;  /* 0x0000001f0c0c7812 */ /* 0x004fe200078ec0ff */
[----:B-1-3--:R-:W-:Y:S06]  /*a410*/  @!P1 BRA `(.L_x_284) ;  /* 0x0000000c00009947 */ /* 0x00afec0003800000 */
.L_x_297:
[----:B------:R-:W-:Y:S01]  /*a420*/  LOP3.LUT R14, R14, 0x1, RZ, 0x3c, !PT ;  /* 0x000000010e0e7812 */ /* 0x000fe200078e3cff */
[----:B------:R-:W-:Y:S06]  /*a430*/  @P2 BRA `(.L_x_285) ;  /* 0x0000000000142947 */ /* 0x000fec0003800000 */
[----:B------:R-:W-:Y:S01]  /*a440*/  ISETP.NE.AND P1, PT, R12, RZ, PT ;  /* 0x000000ff0c00720c */ /* 0x000fe20003f25270 */
[----:B-1----:R-:W-:-:S04]  /*a450*/  IMAD.MOV.U32 R20, RZ, RZ, 0x8100 ;  /* 0x00008100ff147424 */ /* 0x002fc800078e00ff */
[----:B------:R2:W-:Y:S08]  /*a460*/  SYNCS.ARRIVE.TRANS64 RZ, [R19+URZ+0x31810], R20 ;  /* 0x0318101413ff79a7 */ /* 0x0005f0000800003f */
[----:B------:R-:W-:Y:S05]  /*a470*/  @!P1 BRA `(.L_x_285) ;  /* 0x0000000000049947 */ /* 0x000fea0003800000 */
[----:B------:R-:W-:Y:S01]  /*a480*/  BPT.TRAP 0x1 ;  /* 0x000000040000795c */ /* 0x000fe20000300000 */
.L_x_285:
        /* <DEDUP_REMOVED lines=52> */
[----:B---3--:R-:W-:Y:S05]  /*a7d0*/  @!P1 BRA `(.L_x_286) ;  /* 0xfffffff800149947 */ /* 0x008fea000383ffff */
[----:B------:R-:W-:-:S07]  /*a7e0*/  VIADD R5, R16, 0x1 ;  /* 0x0000000110057836 */ /* 0x000fce0000000000 */
.L_x_281:
[----:B------:R-:W3:Y:S01]  /*a7f0*/  S2R R8, SR_CTAID.Y ;  /* 0x0000000000087919 */ /* 0x000ee20000002600 */
[----:B------:R-:W-:Y:S01]  /*a800*/  SHF.L.U32 R7, R14, 0x1f, RZ ;  /* 0x0000001f0e077819 */ /* 0x000fe200000006ff */
[----:B------:R-:W4:Y:S03]  /*a810*/  LDC.64 R16, c[0x0][0x730] ;  /* 0x0001cc00ff107b82 */ /* 0x000f260000000a00 */
[----:B------:R-:W1:Y:S05]  /*a820*/  SYNCS.PHASECHK.TRANS64.TRYWAIT P1, [R0+URZ+0x31838], R7 ;  /* 0x03183807000075a7 */ /* 0x000e6a000802017f */
[----:B------:R-:W2:Y:S01]  /*a830*/  LDC.64 R12, c[0x0][0x738] ;  /* 0x0001ce00ff0c7b82 */ /* 0x000ea20000000a00 */
[----:B----45:R-:W-:Y:S01]  /*a840*/  IMAD.WIDE.U32 R2, R16, UR20, R2 ;  /* 0x0000001410027c25 */ /* 0x030fe2000f8e0002 */
[----:B---3--:R-:W-:-:S05]  /*a850*/  SHF.R.S32.HI R8, RZ, 0x1f, R8 ;  /* 0x0000001fff087819 */ /* 0x008fca0000011408 */
[----:B------:R-:W-:-:S04]  /*a860*/  IMAD R8, R8, R16, RZ ;  /* 0x0000001008087224 */ /* 0x000fc800078e02ff */
[----:B------:R-:W-:-:S04]  /*a870*/  IMAD R17, R17, UR20, R8 ;  /* 0x0000001411117c24 */ /* 0x000fc8000f8e0208 */
[----:B------:R-:W-:Y:S02]  /*a880*/  IMAD.IADD R3, R17, 0x1, R3 ;  /* 0x0000000111037824 */ /* 0x000fe400078e0203 */
[----:B--2---:R-:W-:Y:S02]  /*a890*/  IMAD R8, R15, R12, RZ ;  /* 0x0000000c0f087224 */ /* 0x004fe400078e02ff */
[----:B------:R-:W-:-:S04]  /*a8a0*/  IMAD.WIDE.U32 R2, R12, UR21, R2 ;  /* 0x000000150c027c25 */ /* 0x000fc8000f8e0002 */
[----:B------:R-:W-:Y:S01]  /*a8b0*/  IMAD R13, R13, UR21, R8 ;  /* 0x000000150d0d7c24 */ /* 0x000fe2000f8e0208 */
[----:B-1----:R-:W-:Y:S06]  /*a8c0*/  @!P1 BRA `(.L_x_287) ;  /* 0x0000000400ec9947 */ /* 0x002fec0003800000 */
.L_x_298:
[----:B-1----:R-:W-:Y:S01]  /*a8d0*/  IMAD.IADD R7, R13, 0x1, R3 ;  /* 0x000000010d077824 */ /* 0x002fe200078e0203 */
[----:B------:R-:W-:Y:S06]  /*a8e0*/  @P0 BRA `(.L_x_288) ;  /* 0x0000000000180947 */ /* 0x000fec0003800000 */
[----:B------:R-:W1:Y:S01]  /*a8f0*/  S2R R8, SR_TID.X ;  /* 0x0000000000087919 */ /* 0x000e620000002100 */
[----:B------:R-:W-:-:S04]  /*a900*/  IMAD.MOV.U32 R13, RZ, RZ, 0x8100 ;  /* 0x00008100ff0d7424 */ /* 0x000fc800078e00ff */
[----:B------:R2:W-:Y:S01]  /*a910*/  SYNCS.ARRIVE.TRANS64 RZ, [R0+URZ+0x31830], R13 ;  /* 0x0318300d00ff79a7 */ /* 0x0005e2000800003f */
[----:B-1----:R-:W-:-:S13]  /*a920*/  LOP3.LUT P0, RZ, R8, 0x1f, RZ, 0xc0, !PT ;  /* 0x0000001f08ff7812 */ /* 0x002fda000780c0ff */
[----:B--2---:R-:W-:Y:S05]  /*a930*/  @!P0 BRA `(.L_x_288) ;  /* 0x0000000000048947 */ /* 0x004fea0003800000 */
[----:B------:R-:W-:Y:S01]  /*a940*/  BPT.TRAP 0x1 ;  /* 0x000000040000795c */ /* 0x000fe20000300000 */
.L_x_288:
[----:B------:R-:W1:Y:S01]  /*a950*/  LDC.64 R12, c[0x0][0x728] ;  /* 0x0001ca00ff0c7b82 */ /* 0x000e620000000a00 */
        /* <DEDUP_REMOVED lines=21> */
[C---:B-1----:R-:W-:Y:S01]  /*aab0*/  LEA R12, P0, R2.reuse, R12, 0x2 ;  /* 0x0000000c020c7211 */ /* 0x042fe200078010ff */
        /* <DEDUP_REMOVED lines=27> */
[----:B-1----:R-:W-:Y:S01]  /*ac70*/  NOP ;  /* 0x0000000000007918 */ /* 0x002fe20000000000 */
.L_x_277:
[----:B------:R-:W-:Y:S05]  /*ac80*/  WARPSYNC.ALL ;  /* 0x0000000000007948 */ /* 0x000fea0003800000 */
[----:B------:R-:W-:-:S13]  /*ac90*/  ELECT P0, URZ, PT ;  /* 0x00000000003f782f */ /* 0x000fda0003800000 */
[----:B------:R-:W-:Y:S05]  /*aca0*/  @!P0 BRA `(.L_x_252) ;  /* 0x0000000000708947 */ /* 0x000fea0003800000 */
[----:B------:R-:W-:-:S04]  /*acb0*/  LOP3.LUT R21, R21, 0x2, RZ, 0xfc, !PT ;  /* 0x0000000215157812 */ /* 0x000fc800078efcff */
[----:B------:R-:W-:-:S13]  /*acc0*/  ISETP.NE.AND P1, PT, R21, 0x3, PT ;  /* 0x000000031500780c */ /* 0x000fda0003f25270 */
[----:B------:R-:W-:Y:S05]  /*acd0*/  @!P1 BRA `(.L_x_289) ;  /* 0x0000000000049947 */ /* 0x000fea0003800000 */
[----:B--2---:R-:W-:Y:S01]  /*ace0*/  BPT.TRAP 0x1 ;  /* 0x000000040000795c */ /* 0x004fe20000300000 */
.L_x_289:
[----:B------:R-:W1:Y:S01]  /*acf0*/  S2R R3, SR_CgaCtaId ;  /* 0x0000000000037919 */ /* 0x000e620000008800 */
[----:B------:R-:W-:-:S04]  /*ad00*/  MOV R2, 0x400 ;  /* 0x0000040000027802 */ /* 0x000fc80000000f00 */
[----:B-1----:R-:W-:Y:S02]  /*ad10*/  LEA R7, R3, R2, 0x18 ;  /* 0x0000000203077211 */ /* 0x002fe400078ec0ff */
[----:B------:R-:W-:-:S03]  /*ad20*/  SHF.L.U32 R3, R0, 0x1f, RZ ;  /* 0x0000001f00037819 */ /* 0x000fc600000006ff */
[----:B------:R-:W-:-:S04]  /*ad30*/  VIADD R2, R7, 0x31820 ;  /* 0x0003182007027836 */ /* 0x000fc80000000000 */
[----:B------:R-:W-:-:S04]  /*ad40*/  IMAD R6, R5, 0x8, R2 ;  /* 0x0000000805067824 */ /* 0x000fc800078e0202 */
[----:B------:R-:W1:Y:S02]  /*ad50*/  SYNCS.PHASECHK.TRANS64.TRYWAIT P0, [R6+URZ], R3 ;  /* 0x00000003060075a7 */ /* 0x000e64000800017f */
[----:B-1----:R-:W-:Y:S05]  /*ad60*/  @!P0 BRA `(.L_x_290) ;  /* 0x0000000000d88947 */ /* 0x002fea0003800000 */
.L_x_299:
[----:B------:R-:W-:-:S05]  /*ad70*/  VIADD R5, R5, 0x1 ;  /* 0x0000000105057836 */ /* 0x000fca0000000000 */
[----:B------:R-:W-:-:S04]  /*ad80*/  ISETP.NE.AND P0, PT, R5, 0x2, PT ;  /* 0x000000020500780c */ /* 0x000fc80003f05270 */
[----:B-1----:R-:W-:Y:S02]  /*ad90*/  SEL R3, RZ, 0x1, P0 ;  /* 0x00000001ff037807 */ /* 0x002fe40000000000 */
[----:B------:R-:W-:Y:S02]  /*ada0*/  SEL R5, R5, RZ, P0 ;  /* 0x000000ff05057207 */ /* 0x000fe40000000000 */
[----:B------:R-:W-:-:S03]  /*adb0*/  LOP3.LUT R0, R0, R3, RZ, 0x3c, !PT ;  /* 0x0000000300007212 */ /* 0x000fc600078e3cff */
[----:B------:R-:W-:Y:S01]  /*adc0*/  IMAD R5, R5, 0x8, R2 ;  /* 0x0000000805057824 */ /* 0x000fe200078e0202 */
[----:B------:R-:W-:-:S04]  /*add0*/  SHF.L.U32 R0, R0, 0x1f, RZ ;  /* 0x0000001f00007819 */ /* 0x000fc800000006ff */
[----:B------:R-:W1:Y:S02]  /*ade0*/  SYNCS.PHASECHK.TRANS64.TRYWAIT P0, [R5+URZ], R0 ;  /* 0x00000000050075a7 */ /* 0x000e64000800017f */
[----:B-1----:R-:W-:Y:S05]  /*adf0*/  @!P0 BRA `(.L_x_291) ;  /* 0x0000000000c88947 */ /* 0x002fea0003800000 */
.L_x_300:
[----:B------:R-:W-:Y:S05]  /*ae00*/  @!P1 BRA `(.L_x_292) ;  /* 0x0000000000049947 */ /* 0x000fea0003800000 */
[----:B--2---:R-:W-:Y:S01]  /*ae10*/  BPT.TRAP 0x1 ;  /* 0x000000040000795c */ /* 0x004fe20000300000 */
.L_x_292:
[----:B------:R-:W-:-:S07]  /*ae20*/  SHF.L.U32 R4, R4, 0x1f, RZ ;  /* 0x0000001f04047819 */ /* 0x000fce00000006ff */
.L_x_293:
[----:B---3--:R3:W4:Y:S02]  /*ae30*/  SYNCS.PHASECHK.TRANS64.TRYWAIT P0, [R7+URZ+0x31838], R4 ;  /* 0x03183804070075a7 */ /* 0x008724000800017f */
[----:B----4-:R-:W-:Y:S05]  /*ae40*/  @!P0 NANOSLEEP.SYNCS 0x989680 ;  /* 0x009896800000895d */ /* 0x010fea0003900000 */
[----:B------:R-:W4:Y:S02]  /*ae50*/  @!P0 SYNCS.PHASECHK.TRANS64 P0, [R7+URZ+0x31838], R4 ;  /* 0x03183804070085a7 */ /* 0x000f24000800007f */
[----:B----4-:R-:W-:Y:S05]  /*ae60*/  @!P0 BRA `(.L_x_293) ;  /* 0xfffffffc00f08947 */ /* 0x010fea000383ffff */
.L_x_252:
[----:B--2---:R-:W-:Y:S05]  /*ae70*/  BSYNC B0 ;  /* 0x0000000000007941 */ /* 0x004fea0003800000 */
.L_x_246:
[----:B------:R-:W-:Y:S05]  /*ae80*/  EXIT ;  /* 0x000000000000794d */ /* 0x000fea0003800000 */
.L_x_258:
[----:B-1----:R1:W2:Y:S02]  /*ae90*/  SYNCS.PHASECHK.TRANS64.TRYWAIT P0, [R18+URZ+0x31800], R13 ;  /* 0x0318000d120075a7 */ /* 0x0022a4000800017f */
[----:B--2---:R-:W-:Y:S05]  /*aea0*/  @!P0 NANOSLEEP.SYNCS 0x989680 ;  /* 0x009896800000895d */ /* 0x004fea0003900000 */
[----:B------:R-:W2:Y:S02]  /*aeb0*/  @!P0 SYNCS.PHASECHK.TRANS64 P0, [R18+URZ+0x31800], R13 ;  /* 0x0318000d120085a7 */ /* 0x000ea4000800007f */
[----:B--2---:R-:W-:Y:S05]  /*aec0*/  @!P0 BRA `(.L_x_258) ;  /* 0xfffffffc00f08947 */ /* 0x004fea000383ffff */
[----:B------:R-:W-:Y:S05]  /*aed0*/  BRA `(.L_x_257) ;  /* 0xffffff6000847947 */ /* 0x000fea000383ffff */
.L_x_262:
[----:B--2---:R2:W3:Y:S02]  /*aee0*/  SYNCS.PHASECHK.TRANS64.TRYWAIT P1, [R17+URZ+0x31810], R8 ;  /* 0x03181008110075a7 */ /* 0x0044e4000802017f */
[----:B---3--:R-:W-:Y:S05]  /*aef0*/  @!P1 NANOSLEEP.SYNCS 0x989680 ;  /* 0x009896800000995d */ /* 0x008fea0003900000 */
[----:B------:R-:W3:Y:S02]  /*af00*/  @!P1 SYNCS.PHASECHK.TRANS64 P1, [R17+URZ+0x31810], R8 ;  /* 0x03181008110095a7 */ /* 0x000ee4000802007f */
[----:B---3--:R-:W-:Y:S05]  /*af10*/  @!P1 BRA `(.L_x_262) ;  /* 0xfffffffc00f09947 */ /* 0x008fea000383ffff */
[----:B------:R-:W-:Y:S05]  /*af20*/  BRA `(.L_x_261) ;  /* 0xffffff6800f87947 */ /* 0x000fea000383ffff */
.L_x_266:
[----:B----4-:R4:W1:Y:S02]  /*af30*/  SYNCS.PHASECHK.TRANS64.TRYWAIT P1, [R18+URZ+0x31830], R9 ;  /* 0x03183009120075a7 */ /* 0x010864000802017f */
[----:B-1----:R-:W-:Y:S05]  /*af40*/  @!P1 NANOSLEEP.SYNCS 0x989680 ;  /* 0x009896800000995d */ /* 0x002fea0003900000 */
[----:B------:R-:W1:Y:S02]  /*af50*/  @!P1 SYNCS.PHASECHK.TRANS64 P1, [R18+URZ+0x31830], R9 ;  /* 0x03183009120095a7 */ /* 0x000e64000802007f */
[----:B-1----:R-:W-:Y:S05]  /*af60*/  @!P1 BRA `(.L_x_266) ;  /* 0xfffffffc00f09947 */ /* 0x002fea000383ffff */
[----:B------:R-:W-:Y:S05]  /*af70*/  BRA `(.L_x_265) ;  /* 0xffffff8400f87947 */ /* 0x000fea000383ffff */
.L_x_279:
[----:B-1----:R1:W2:Y:S02]  /*af80*/  SYNCS.PHASECHK.TRANS64.TRYWAIT P0, [R0+URZ+0x31820], R5 ;  /* 0x03182005000075a7 */ /* 0x0022a4000800017f */
[----:B--2---:R-:W-:Y:S05]  /*af90*/  @!P0 NANOSLEEP.SYNCS 0x989680 ;  /* 0x009896800000895d */ /* 0x004fea0003900000 */
[----:B------:R-:W2:Y:S02]  /*afa0*/  @!P0 SYNCS.PHASECHK.TRANS64 P0, [R0+URZ+0x31820], R5 ;  /* 0x03182005000085a7 */ /* 0x000ea4000800007f */
[----:B--2---:R-:W-:Y:S05]  /*afb0*/  @!P0 BRA `(.L_x_279) ;  /* 0xfffffffc00f08947 */ /* 0x004fea000383ffff */
[----:B------:R-:W-:Y:S05]  /*afc0*/  BRA `(.L_x_294) ;  /* 0xffffffe400947947 */ /* 0x000fea000383ffff */
.L_x_282:
[----:B-1----:R1:W2:Y:S02]  /*afd0*/  SYNCS.PHASECHK.TRANS64.TRYWAIT P1, [R0+URZ+0x31838], R9 ;  /* 0x03183809000075a7 */ /* 0x0022a4000802017f */
[----:B--2---:R-:W-:Y:S05]  /*afe0*/  @!P1 NANOSLEEP.SYNCS 0x989680 ;  /* 0x009896800000995d */ /* 0x004fea0003900000 */
[----:B------:R-:W2:Y:S02]  /*aff0*/  @!P1 SYNCS.PHASECHK.TRANS64 P1, [R0+URZ+0x31838], R9 ;  /* 0x03183809000095a7 */ /* 0x000ea4000802007f */
[----:B--2---:R-:W-:Y:S05]  /*b000*/  @!P1 BRA `(.L_x_282) ;  /* 0xfffffffc00f09947 */ /* 0x004fea000383ffff */
[----:B------:R-:W-:Y:S05]  /*b010*/  BRA `(.L_x_295) ;  /* 0xfffffff000107947 */ /* 0x000fea000383ffff */
.L_x_284:
[----:B------:R-:W-:-:S07]  /*b020*/  SHF.L.U32 R20, R6, 0x1f, RZ ;  /* 0x0000001f06147819 */ /* 0x000fce00000006ff */
.L_x_296:
[----:B-1----:R1:W2:Y:S02]  /*b030*/  SYNCS.PHASECHK.TRANS64.TRYWAIT P1, [R19+URZ+0x31820], R20 ;  /* 0x03182014130075a7 */ /* 0x0022a4000802017f */
[----:B--2---:R-:W-:Y:S05]  /*b040*/  @!P1 NANOSLEEP.SYNCS 0x989680 ;  /* 0x009896800000995d */ /* 0x004fea0003900000 */
[----:B------:R-:W2:Y:S02]  /*b050*/  @!P1 SYNCS.PHASECHK.TRANS64 P1, [R19+URZ+0x31820], R20 ;  /* 0x03182014130095a7 */ /* 0x000ea4000802007f */
[----:B--2---:R-:W-:Y:S05]  /*b060*/  @!P1 BRA `(.L_x_296) ;  /* 0xfffffffc00f09947 */ /* 0x004fea000383ffff */
[----:B------:R-:W-:Y:S05]  /*b070*/  BRA `(.L_x_297) ;  /* 0xfffffff000e87947 */ /* 0x000fea000383ffff */
.L_x_287:
[----:B-1----:R1:W2:Y:S02]  /*b080*/  SYNCS.PHASECHK.TRANS64.TRYWAIT P1, [R0+URZ+0x31838], R7 ;  /* 0x03183807000075a7 */ /* 0x0022a4000802017f */
[----:B--2---:R-:W-:Y:S05]  /*b090*/  @!P1 NANOSLEEP.SYNCS 0x989680 ;  /* 0x009896800000995d */ /* 0x004fea0003900000 */
[----:B------:R-:W2:Y:S02]  /*b0a0*/  @!P1 SYNCS.PHASECHK.TRANS64 P1, [R0+URZ+0x31838], R7 ;  /* 0x03183807000095a7 */ /* 0x000ea4000802007f */
[----:B--2---:R-:W-:Y:S05]  /*b0b0*/  @!P1 BRA `(.L_x_287) ;  /* 0xfffffffc00f09947 */ /* 0x004fea000383ffff */
[----:B------:R-:W-:Y:S05]  /*b0c0*/  BRA `(.L_x_298) ;  /* 0xfffffff800007947 */ /* 0x000fea000383ffff */
.L_x_290:
[----:B-1----:R1:W3:Y:S02]  /*b0d0*/  SYNCS.PHASECHK.TRANS64.TRYWAIT P0, [R6+URZ], R3 ;  /* 0x00000003060075a7 */ /* 0x0022e4000800017f */
[----:B---3--:R-:W-:Y:S05]  /*b0e0*/  @!P0 NANOSLEEP.SYNCS 0x989680 ;  /* 0x009896800000895d */ /* 0x008fea0003900000 */
[----:B------:R-:W3:Y:S02]  /*b0f0*/  @!P0 SYNCS.PHASECHK.TRANS64 P0, [R6+URZ], R3 ;  /* 0x00000003060085a7 */ /* 0x000ee4000800007f */
[----:B---3--:R-:W-:Y:S05]  /*b100*/  @!P0 BRA `(.L_x_290) ;  /* 0xfffffffc00f08947 */ /* 0x008fea000383ffff */
[----:B------:R-:W-:Y:S05]  /*b110*/  BRA `(.L_x_299) ;  /* 0xfffffffc00147947 */ /* 0x000fea000383ffff */
.L_x_291:
[----:B-1----:R1:W3:Y:S02]  /*b120*/  SYNCS.PHASECHK.TRANS64.TRYWAIT P0, [R5+URZ], R0 ;  /* 0x00000000050075a7 */ /* 0x0022e4000800017f */
[----:B---3--:R-:W-:Y:S05]  /*b130*/  @!P0 NANOSLEEP.SYNCS 0x989680 ;  /* 0x009896800000895d */ /* 0x008fea0003900000 */
[----:B------:R-:W3:Y:S02]  /*b140*/  @!P0 SYNCS.PHASECHK.TRANS64 P0, [R5+URZ], R0 ;  /* 0x00000000050085a7 */ /* 0x000ee4000800007f */
[----:B---3--:R-:W-:Y:S05]  /*b150*/  @!P0 BRA `(.L_x_291) ;  /* 0xfffffffc00f08947 */ /* 0x008fea000383ffff */
[----:B------:R-:W-:Y:S05]  /*b160*/  BRA `(.L_x_300) ;  /* 0xfffffffc00247947 */ /* 0x000fea000383ffff */
.L_x_301:
        /* <DEDUP_REMOVED lines=9> */
.L_x_1148:


//--------------------- .text._ZN7cutlass13device_kernelIN5flash11enable_sm90INS1_16FlashAttnBwdSm90INS1_25CollectiveMainloopBwdSm90ILi2ELi1ELi1EN4cute5tupleIJNS5_1CILi1EEES8_S8_EEENS6_IJNS7_ILi64EEENS7_ILi80EEENS7_ILi256EEEEEENS_10bfloat16_tEfNS_4arch4Sm90ELb0ELb1ELb0ELb0ELb0ELb0ELb1ELb1ELi2ELi1ELi1ELi1ELb0EEENS1_21CollectiveEpilogueBwdISD_SE_SG_Li256ELb0ELb1ELi2EEENS1_19SingleTileSchedulerILb0ELb0ELb0ELi80EEEEEEEEEvNT_6ParamsE --------------------------
	.section	.text._ZN7cutlass13device_kernelIN5flash11enable_sm90INS1_16FlashAttnBwdSm90INS1_25CollectiveMainloopBwdSm90ILi2ELi1ELi1EN4cute5tupleIJNS5_1CILi1EEES8_S8_EEENS6_IJNS7_ILi64EEENS7_ILi80EEENS7_ILi256EEEEEENS_10bfloat16_tEfNS_4arch4Sm90ELb0ELb1ELb0ELb0ELb0ELb0ELb1ELb1ELi2ELi1ELi1ELi1ELb0EEENS1_21CollectiveEpilogueBwdISD_SE_SG_Li256ELb0ELb1ELi2EEENS1_19SingleTileSchedulerILb0ELb0ELb0ELi80EEEEEEEEEvNT_6ParamsE,"ax",@progbits
	.align	128
.text._ZN7cutlass13device_kernelIN5flash11enable_sm90INS1_16FlashAttnBwdSm90INS1_25CollectiveMainloopBwdSm90ILi2ELi1ELi1EN4cute5tupleIJNS5_1CILi1EEES8_S8_EEENS6_IJNS7_ILi64EEENS7_ILi80EEENS7_ILi256EEEEEENS_10bfloat16_tEfNS_4arch4Sm90ELb0ELb1ELb0ELb0ELb0ELb0ELb1ELb1ELi2ELi1ELi1ELi1ELb0EEENS1_21CollectiveEpilogueBwdISD_SE_SG_Li256ELb0ELb1ELi2EEENS1_19SingleTileSchedulerILb0ELb0ELb0ELi80EEEEEEEEEvNT_6ParamsE:
        .type           _ZN7cutlass13device_kernelIN5flash11enable_sm90INS1_16FlashAttnBwdSm90INS1_25CollectiveMainloopBwdSm90ILi2ELi1ELi1EN4cute5tupleIJNS5_1CILi1EEES8_S8_EEENS6_IJNS7_ILi64EEENS7_ILi80EEENS7_ILi256EEEEEENS_10bfloat16_tEfNS_4arch4Sm90ELb0ELb1ELb0ELb0ELb0ELb0ELb1ELb1ELi2ELi1ELi1ELi1ELb0EEENS1_21CollectiveEpilogueBwdISD_SE_SG_Li256ELb0ELb1ELi2EEENS1_19SingleTileSchedulerILb0ELb0ELb0ELi80EEEEEEEEEvNT_6ParamsE,@function
        .size           _ZN7cutlass13device_kernelIN5flash11enable_sm90INS1_16FlashAttnBwdSm90INS1_25CollectiveMainloopBwdSm90ILi2ELi1ELi1EN4cute5tupleIJNS5_1CILi1EEES8_S8_EEENS6_IJNS7_ILi64EEENS7_ILi80EEENS7_ILi256EEEEEENS_10bfloat16_tEfNS_4arch4Sm90ELb0ELb1ELb0ELb0ELb0ELb0ELb1ELb1ELi2ELi1ELi1ELi1ELb0EEENS1_21CollectiveEpilogueBwdISD_SE_SG_Li256ELb0ELb1ELi2EEENS1_19SingleTileSchedulerILb0ELb0ELb0ELi80EEEEEEEEEvNT_6ParamsE,(.L_x_1149 - _ZN7cutlass13device_kernelIN5flash11enable_sm90INS1_16FlashAttnBwdSm90INS1_25CollectiveMainloopBwdSm90ILi2ELi1ELi1EN4cute5tupleIJNS5_1CILi1EEES8_S8_EEENS6_IJNS7_ILi64EEENS7_ILi80EEENS7_ILi256EEEEEENS_10bfloat16_tEfNS_4arch4Sm90ELb0ELb1ELb0ELb0ELb0ELb0ELb1ELb1ELi2ELi1ELi1ELi1ELb0EEENS1_21CollectiveEpilogueBwdISD_SE_SG_Li256ELb0ELb1ELi2EEENS1_19SingleTileSchedulerILb0ELb0ELb0ELi80EEEEEEEEEvNT_6ParamsE)
        .other          _ZN7cutlass13device_kernelIN5flash11enable_sm90INS1_16FlashAttnBwdSm90INS1_25CollectiveMainloopBwdSm90ILi2ELi1ELi1EN4cute5tupleIJNS5_1CILi1EEES8_S8_EEENS6_IJNS7_ILi64EEENS7_ILi80EEENS7_ILi256EEEEEENS_10bfloat16_tEfNS_4arch4Sm90ELb0ELb1ELb0ELb0ELb0ELb0ELb1ELb1ELi2ELi1ELi1ELi1ELb0EEENS1_21CollectiveEpilogueBwdISD_SE_SG_Li256ELb0ELb1ELi2EEENS1_19SingleTileSchedulerILb0ELb0ELb0ELi80EEEEEEEEEvNT_6ParamsE,@"STO_CUDA_ENTRY STV_DEFAULT"
_ZN7cutlass13device_kernelIN5flash11enable_sm90INS1_16FlashAttnBwdSm90INS1_25CollectiveMainloopBwdSm90ILi2ELi1ELi1EN4cute5tupleIJNS5_1CILi1EEES8_S8_EEENS6_IJNS7_ILi64EEENS7_ILi80EEENS7_ILi256EEEEEENS_10bfloat16_tEfNS_4arch4Sm90ELb0ELb1ELb0ELb0ELb0ELb0ELb1ELb1ELi2ELi1ELi1ELi1ELb0EEENS1_21CollectiveEpilogueBwdISD_SE_SG_Li256ELb0ELb1ELi2EEENS1_19SingleTileSchedulerILb0ELb0ELb0ELi80EEEEEEEEEvNT_6ParamsE:
[----:B------:R-:W1:Y:S02]  /*0000*/  LDC R1, c[0x0][0x28] ;  /* 0x00000a00ff017b82 */ /* 0x000e640000000800 */
[----:B-1----:R-:W-:Y:S01]  /*0010*/  VIADD R1, R1, 0xfffffff8 ;  /* 0xfffffff801017836 */ /* 0x002fe20000000000 */
[----:B------:R-:W1:Y:S01]  /*0020*/  S2R R21, SR_TID.X ;  /* 0x0000000000157919 */ /* 0x000e620000002100 */
[----:B------:R-:W-:Y:S01]  /*0030*/  ELECT P0, URZ, PT ;  /* 0x00000000003f782f */ /* 0x000fe20003800000 */
[----:B------:R-:W-:Y:S01]  /*0040*/  BSSY B0, `(.L_x_302) ;  /* 0x000001a000007945 */ /* 0x000fe20003800000 */
[----:B-1----:R-:W-:-:S05]  /*0050*/  SHF.R.U32.HI R2, RZ, 0x5, R21 ;  /* 0x00000005ff027819 */ /* 0x002fca0000011615 */
[----:B------:R-:W1:Y:S02]  /*0060*/  SHFL.IDX PT, R0, R2, RZ, 0x1f ;  /* 0x00001fff02007589 */ /* 0x000e6400000e0000 */
[----:B-1----:R-:W-:Y:S02]  /*0070*/  ISETP.EQ.AND P0, PT, R0, RZ, P0 ;  /* 0x000000ff0000720c */ /* 0x002fe40000702270 */
[----:B------:R-:W-:-:S11]  /*0080*/  SHF.R.U32.HI R0, RZ, 0x7, R21 ;  /* 0x00000007ff007819 */ /* 0x000fd60000011615 */
        /* <DEDUP_REMOVED lines=21> */
.L_x_303:
[----:B------:R-:W-:Y:S05]  /*01e0*/  BSYNC B0 ;  /* 0x0000000000007941 */ /* 0x000fea0003800000 */
.L_x_302:
[----:B------:R-:W-:Y:S01]  /*01f0*/  VOTEU.ANY UP0, P0 ;  /* 0x00000000003f7886 */ /* 0x000fe20000000100 */
[----:B------:R-:W1:Y:S01]  /*0200*/  SHFL.IDX PT, R0, R0, RZ, 0x1f ;  /* 0x00001fff00007589 */ /* 0x000e6200000e0000 */
[----:B------:R-:W-:Y:S01]  /*0210*/  UMOV UR4, 0x1 ;  /* 0x0000000100047882 */ /* 0x000fe20000000000 */
[----:B------:R-:W-:Y:S02]  /*0220*/  VOTEU.ANY UP1, P0 ;  /* 0x00000000003f7886 */ /* 0x000fe40000020100 */
[----:B------:R-:W2:Y:S01]  /*0230*/  @UP0 S2UR UR7, SR_CgaCtaId ;  /* 0x00000000000709c3 */ /* 0x000ea20000008800 */
[----:B------:R-:W-:Y:S01]  /*0240*/  @UP0 UMOV UR6, 0x400 ;  /* 0x0000040000060882 */ /* 0x000fe20000000000 */
[----:B------:R-:W-:-:S04]  /*0250*/  @UP0 UIADD3 UR4, -UR4, 0x100000, URZ ;  /* 0x0010000004040890 */ /* 0x000fc8000fffe13f */
[----:B------:R-:W-:Y:S02]  /*0260*/  @UP0 USHF.L.U32 UR5, UR4, 0xb, URZ ;  /* 0x0000000b04050899 */ /* 0x000fe4000800063f */
[----:B------:R-:W-:Y:S01]  /*0270*/  @UP0 USHF.L.U32 UR4, UR4, 0x1, URZ ;  /* 0x0000000104040899 */ /* 0x000fe2000800063f */
[----:B------:R-:W3:Y:S01]  /*0280*/  SHFL.IDX PT, R3, R2, RZ, 0x1f ;  /* 0x00001fff02037589 */ /* 0x000ee200000e0000 */
[----:B-1----:R-:W-:Y:S01]  /*0290*/  R2UR UR8, R0 ;  /* 0x00000000000872ca */ /* 0x002fe200000e0000 */
[----:B--2---:R-:W-:-:S03]  /*02a0*/  @UP0 ULEA UR6, UR7, UR6, 0x18 ;  /* 0x0000000607060291 */ /* 0x004fc6000f8ec03f */
[----:B------:R-:W-:Y:S01]  /*02b0*/  UMOV UR7, 0x1 ;  /* 0x0000000100077882 */ /* 0x000fe20000000000 */
[----:B---3--:R-:W-:-:S08]  /*02c0*/  ISETP.NE.AND P1, PT, R3, RZ, PT ;  /* 0x000000ff0300720c */ /* 0x008fd00003f25270 */
[----:B------:R-:W-:Y:S01]  /*02d0*/  UISETP.NE.AND UP0, UPT, UR8, URZ, UPT ;  /* 0x0000003f0800728c */ /* 0x000fe2000bf05270 */
[----:B------:R-:W1:Y:S02]  /*02e0*/  FENCE.VIEW.ASYNC.S ;  /* 0x00000000000073c6 */ /* 0x000e640000000000 */
[----:B-1----:R1:W2:Y:S02]  /*02f0*/  @UP1 SYNCS.EXCH.64 URZ, [UR6+0x31800], UR4 ;  /* 0x03180004063f15b2 */ /* 0x0022a40008000100 */
[----:B-1----:R-:W-:-:S06]  /*0300*/  USEL UR4, UR7, 0x2, !UP0 ;  /* 0x0000000207047887 */ /* 0x002fcc000c000000 */
[----:B------:R-:W-:-:S05]  /*0310*/  IMAD.U32 R0, RZ, RZ, UR4 ;  /* 0x00000004ff007e24 */ /* 0x000fca000f8e00ff */
[----:B------:R1:W-:Y:S01]  /*0320*/  STL [R1], R0 ;  /* 0x0000000001007387 */ /* 0x0003e20000100800 */
[----:B------:R-:W-:Y:S05]  /*0330*/  @P1 BRA `(.L_x_304) ;  /* 0x0000000000481947 */ /* 0x000fea0003800000 */
[----:B------:R-:W3:Y:S01]  /*0340*/  S2UR UR5, SR_CgaCtaId ;  /* 0x00000000000579c3 */ /* 0x000ee20000008800 */
[----:B------:R-:W-:Y:S01]  /*0350*/  UMOV UR4, 0x400 ;  /* 0x0000040000047882 */ /* 0x000fe20000000000 */
[----:B------:R-:W-:Y:S01]  /*0360*/  UMOV UR6, 0x1 ;  /* 0x0000000100067882 */ /* 0x000fe20000000000 */
[----:B------:R-:W-:Y:S01]  /*0370*/  UMOV UR9, 0x100 ;  /* 0x0000010000097882 */ /* 0x000fe20000000000 */
[----:B------:R-:W-:-:S04]  /*0380*/  UIADD3 UR6, -UR6, 0x100000, URZ ;  /* 0x0010000006067890 */ /* 0x000fc8000fffe13f */
[----:B------:R-:W-:Y:S02]  /*0390*/  USHF.L.U32 UR7, UR6, 0xb, URZ ;  /* 0x0000000b06077899 */ /* 0x000fe4000800063f */
[----:B------:R-:W-:Y:S01]  /*03a0*/  USHF.L.U32 UR6, UR6, 0x1, URZ ;  /* 0x0000000106067899 */ /* 0x000fe2000800063f */
[----:B------:R-:W-:Y:S01]  /*03b0*/  ELECT P0, URZ, PT ;  /* 0x00000000003f782f */ /* 0x000fe20003800000 */
[----:B---3--:R-:W-:Y:S02]  /*03c0*/  ULEA UR8, UR5, UR4, 0x18 ;  /* 0x0000000405087291 */ /* 0x008fe4000f8ec03f */
[----:B------:R-:W-:-:S04]  /*03d0*/  UIADD3 UR4, -UR9, 0x100000, URZ ;  /* 0x0010000009047890 */ /* 0x000fc8000fffe13f */
[----:B------:R-:W-:Y:S02]  /*03e0*/  USHF.L.U32 UR5, UR4, 0xb, URZ ;  /* 0x0000000b04057899 */ /* 0x000fe4000800063f */
[----:B------:R-:W-:Y:S01]  /*03f0*/  USHF.L.U32 UR4, UR4, 0x1, URZ ;  /* 0x0000000104047899 */ /* 0x000fe2000800063f */
[----:B------:R-:W3:Y:S03]  /*0400*/  FENCE.VIEW.ASYNC.S ;  /* 0x00000000000073c6 */ /* 0x000ee60000000000 */
[----:B---3--:R3:W4:Y:S08]  /*0410*/  SYNCS.EXCH.64 URZ, [UR8+0x31810], UR6 ;  /* 0x03181006083f75b2 */ /* 0x0087300008000100 */
[----:B------:R3:W1:Y:S01]  /*0420*/  SYNCS.EXCH.64 URZ, [UR8+0x31820], UR4 ;  /* 0x03182004083f75b2 */ /* 0x0006620008000100 */
[----:B------:R3:W1:Y:S01]  /*0430*/  SYNCS.EXCH.64 URZ, [UR8+0x31818], UR6 ;  /* 0x03181806083f75b2 */ /* 0x0006620008000100 */
[----:B------:R3:W1:Y:S01]  /*0440*/  SYNCS.EXCH.64 URZ, [UR8+0x31828], UR4 ;  /* 0x03182804083f75b2 */ /* 0x0006620008000100 */
[----:B------:R-:W-:Y:S01]  /*0450*/  NOP ;  /* 0x0000000000007918 */ /* 0x000fe20000000000 */
.L_x_304:
[----:B-1----:R-:W1:Y:S01]  /*0460*/  SHFL.IDX PT, R0, R2, RZ, 0x1f ;  /* 0x00001fff02007589 */ /* 0x002e6200000e0000 */
[----:B------:R-:W-:Y:S01]  /*0470*/  NOP ;  /* 0x0000000000007918 */ /* 0x000fe20000000000 */
[----:B-1----:R-:W-:-:S13]  /*0480*/  ISETP.NE.AND P0, PT, R0, RZ, PT ;  /* 0x000000ff0000720c */ /* 0x002fda0003f05270 */
[----:B------:R-:W-:Y:S05]  /*0490*/  @P0 BRA `(.L_x_305) ;  /* 0x0000000000400947 */ /* 0x000fea0003800000 */
[----:B---3--:R-:W1:Y:S01]  /*04a0*/  S2UR UR5, SR_CgaCtaId ;  /* 0x00000000000579c3 */ /* 0x008e620000008800 */
        /* <DEDUP_REMOVED lines=12> */
[----:B-1----:R1:W3:Y:S08]  /*0570*/  SYNCS.EXCH.64 URZ, [UR8+0x31830], UR4 ;  /* 0x03183004083f75b2 */ /* 0x0022f00008000100 */
[----:B------:R1:W1:Y:S01]  /*0580*/  SYNCS.EXCH.64 URZ, [UR8+0x31838], UR6 ;  /* 0x03183806083f75b2 */ /* 0x0002620008000100 */
[----:B------:R-:W-:Y:S01]  /*0590*/  NOP ;  /* 0x0000000000007918 */ /* 0x000fe20000000000 */
.L_x_305:
[----:B------:R-:W-:Y:S01]  /*05a0*/  PLOP3.LUT P0, PT, PT, PT, UP0, 0x80, 0x0 ;  /* 0x000000000000781c */ /* 0x000fe20003f0f008 */
[----:B------:R-:W-:Y:S01]  /*05b0*/  NOP ;  /* 0x0000000000007918 */ /* 0x000fe20000000000 */
[----:B------:R-:W-:Y:S01]  /*05c0*/  LOP3.LUT R0, R21, 0x7f, RZ, 0xc0, !PT ;  /* 0x0000007f15007812 */ /* 0x000fe200078ec0ff */
[----:B-1234-:R-:W-:Y:S10]  /*05d0*/  BAR.SYNC.DEFER_BLOCKING 0x0 ;  /* 0x0000000000007b1d */ /* 0x01eff40000010000 */
[----:B------:R-:W-:Y:S05]  /*05e0*/  @!P0 BRA `(.L_x_306) ;  /* 0x000000cc00a48947 */ /* 0x000fea0003800000 */
.L_x_307:
[----:B------:R-:W-:-:S08]  /*05f0*/  NOP ;  /* 0x0000000000007918 */ /* 0x000fd00000000000 */
[----:B------:R-:W1:Y:S02]  /*0600*/  USETMAXREG.TRY_ALLOC.CTAPOOL UP0, 0xf0 ;  /* 0x000000f0000079c8 */ /* 0x000e640008000600 */
[----:B-1----:R-:W-:-:S13]  /*0610*/  PLOP3.LUT P0, PT, PT, PT, UP0, 0x80, 0x0 ;  /* 0x000000000000781c */ /* 0x002fda0003f0f008 */
[----:B------:R-:W-:Y:S05]  /*0620*/  @!P0 BRA `(.L_x_307) ;  /* 0xfffffffc00f08947 */ /* 0x000fea000383ffff */
[----:B------:R-:W1:Y:S02]  /*0630*/  S2UR UR4, SR_CTAID.Z ;  /* 0x00000000000479c3 */ /* 0x000e640000002700 */
[----:B-1----:R-:W-:-:S13]  /*0640*/  ISETP.LE.AND P0, PT, RZ, UR4, PT ;  /* 0x00000004ff007c0c */ /* 0x002fda000bf03270 */
[----:B------:R-:W-:Y:S05]  /*0650*/  @!P0 EXIT ;  /* 0x000000000000894d */ /* 0x000fea0003800000 */
[----:B------:R-:W1:Y:S01]  /*0660*/  S2R R13, SR_CTAID.X ;  /* 0x00000000000d7919 */ /* 0x000e620000002500 */
[----:B------:R-:W2:Y:S01]  /*0670*/  LDC R232, c[0x0][0x280] ;  /* 0x0000a000ffe87b82 */ /* 0x000ea20000000800 */
[----:B------:R-:W-:Y:S01]  /*0680*/  ULDC UR7, c[0x0][0x290] ;  /* 0x0000a40000077ab9 */ /* 0x000fe20000000800 */
[----:B------:R-:W-:Y:S02]  /*0690*/  PLOP3.LUT P0, PT, PT, PT, PT, 0x80, 0x0 ;  /* 0x000000000000781c */ /* 0x000fe40003f0f070 */
[----:B------:R-:W-:Y:S02]  /*06a0*/  CS2R R134, SRZ ;  /* 0x0000000000867805 */ /* 0x000fe4000001ff00 */
[----:B------:R-:W-:Y:S02]  /*06b0*/  CS2R R132, SRZ ;  /* 0x0000000000847805 */ /* 0x000fe4000001ff00 */
[----:B------:R-:W-:Y:S02]  /*06c0*/  CS2R R130, SRZ ;  /* 0x0000000000827805 */ /* 0x000fe4000001ff00 */
[----:B------:R-:W-:-:S02]  /*06d0*/  CS2R R128, SRZ ;  /* 0x0000000000807805 */ /* 0x000fc4000001ff00 */
[----:B------:R-:W-:Y:S01]  /*06e0*/  CS2R R94, SRZ ;  /* 0x00000000005e7805 */ /* 0x000fe2000001ff00 */
[----:B------:R-:W3:Y:S01]  /*06f0*/  LDC R2, c[0x0][0x74c] ;  /* 0x0001d300ff027b82 */ /* 0x000ee20000000800 */
        /* <DEDUP_REMOVED lines=15> */
[----:B--2---:R-:W-:Y:S01]  /*07f0*/  VIADD R0, R232, 0x3f ;  /* 0x0000003fe8007836 */ /* 0x004fe20000000000 */
[----:B------:R-:W-:Y:S02]  /*0800*/  CS2R R78, SRZ ;  /* 0x00000000004e7805 */ /* 0x000fe4000001ff00 */
[----:B------:R-:W-:-:S02]  /*0810*/  CS2R R76, SRZ ;  /* 0x00000000004c7805 */ /* 0x000fc4000001ff00 */
[----:B------:R-:W-:Y:S02]  /*0820*/  CS2R R74, SRZ ;  /* 0x00000000004a7805 */ /* 0x000fe4000001ff00 */
[----:B------:R-:W-:Y:S02]  /*0830*/  CS2R R72, SRZ ;  /* 0x0000000000487805 */ /* 0x000fe4000001ff00 */
[----:B------:R-:W-:Y:S02]  /*0840*/  CS2R R110, SRZ ;  /* 0x00000000006e7805 */ /* 0x000fe4000001ff00 */
[----:B------:R-:W-:Y:S01]  /*0850*/  CS2R R108, SRZ ;  /* 0x00000000006c7805 */ /* 0x000fe2000001ff00 */
[C---:B-1----:R-:W-:Y:S01]  /*0860*/  IMAD R3, R13.reuse, 0x50, R232 ;  /* 0x000000500d037824 */ /* 0x042fe200078e02e8 */
[----:B------:R-:W-:Y:S02]  /*0870*/  ISETP.GE.AND P1, PT, R13, RZ, PT ;  /* 0x000000ff0d00720c */ /* 0x000fe40003f26270 */
[----:B------:R-:W-:-:S02]  /*0880*/  CS2R R106, SRZ ;  /* 0x00000000006a7805 */ /* 0x000fc4000001ff00 */
[----:B------:R-:W-:Y:S02]  /*0890*/  CS2R R104, SRZ ;  /* 0x0000000000687805 */ /* 0x000fe4000001ff00 */
[----:B------:R-:W-:Y:S02]  /*08a0*/  CS2R R70, SRZ ;  /* 0x0000000000467805 */ /* 0x000fe4000001ff00 */
[----:B---3--:R-:W-:Y:S02]  /*08b0*/  IADD3 R2, R3, -UR7, -R2 ;  /* 0x8000000703027c10 */ /* 0x008fe4000fffe802 */
[----:B------:R-:W-:Y:S02]  /*08c0*/  CS2R R68, SRZ ;  /* 0x0000000000447805 */ /* 0x000fe4000001ff00 */
[----:B------:R-:W-:Y:S02]  /*08d0*/  SHF.R.S32.HI R3, RZ, 0x1f, R0 ;  /* 0x0000001fff037819 */ /* 0x000fe40000011400 */
[----:B------:R-:W-:-:S02]  /*08e0*/  CS2R R66, SRZ ;  /* 0x0000000000427805 */ /* 0x000fc4000001ff00 */
[----:B------:R-:W-:Y:S02]  /*08f0*/  SHF.R.S32.HI R5, RZ, 0x1f, R2 ;  /* 0x0000001fff057819 */ /* 0x000fe40000011402 */
[----:B------:R-:W-:Y:S02]  /*0900*/  CS2R R64, SRZ ;  /* 0x0000000000407805 */ /* 0x000fe4000001ff00 */
[----:B------:R-:W-:Y:S02]  /*0910*/  LEA.HI R3, R3, R0, RZ, 0x6 ;  /* 0x0000000003037211 */ /* 0x000fe400078f30ff */
[----:B------:R-:W-:Y:S02]  /*0920*/  CS2R R102, SRZ ;  /* 0x0000000000667805 */ /* 0x000fe4000001ff00 */
[----:B------:R-:W-:Y:S02]  /*0930*/  LEA.HI R5, R5, R2, RZ, 0x6 ;  /* 0x0000000205057211 */ /* 0x000fe400078f30ff */
[----:B------:R-:W-:-:S02]  /*0940*/  CS2R R100, SRZ ;  /* 0x0000000000647805 */ /* 0x000fc4000001ff00 */
[----:B------:R-:W-:Y:S02]  /*0950*/  CS2R R98, SRZ ;  /* 0x0000000000627805 */ /* 0x000fe4000001ff00 */
[----:B------:R-:W-:Y:S02]  /*0960*/  CS2R R96, SRZ ;  /* 0x0000000000607805 */ /* 0x000fe4000001ff00 */
[----:B------:R-:W-:Y:S02]  /*0970*/  SHF.R.S32.HI R5, RZ, 0x6, R5 ;  /* 0x00000006ff057819 */ /* 0x000fe40000011405 */
        /* <DEDUP_REMOVED lines=41> */
[----:B------:R-:W-:Y:S02]  /*0c10*/  VIMNMX R5, RZ, R5, !PT ;  /* 0x00000005ff057248 */ /* 0x000fe40007fe0100 */
[----:B------:R-:W-:Y:S01]  /*0c20*/  SHF.R.S32.HI R234, RZ, 0x6, R3 ;  /* 0x00000006ffea7819 */ /* 0x000fe20000011403 */
[----:B------:R-:W-:Y:S06]  /*0c30*/  @!P1 BRA `(.L_x_308) ;  /* 0x0000000000249947 */ /* 0x000fec0003800000 */
[----:B------:R-:W1:Y:S01]  /*0c40*/  LDC R3, c[0x0][0x290] ;  /* 0x0000a400ff037b82 */ /* 0x000e620000000800 */
[----:B------:R-:W-:-:S07]  /*0c50*/  IMAD R0, R13, 0x50, R232 ;  /* 0x000000500d007824 */ /* 0x000fce00078e02e8 */
[----:B------:R-:W2:Y:S01]  /*0c60*/  LDC R7, c[0x0][0x748] ;  /* 0x0001d200ff077b82 */ /* 0x000ea20000000800 */
[----:B-1----:R-:W-:-:S05]  /*0c70*/  IADD3 R0, -R3, 0x8f, R0 ;  /* 0x0000008f03007810 */ /* 0x002fca0007ffe100 */
[----:B--2---:R-:W-:-:S05]  /*0c80*/  IMAD.IADD R0, R0, 0x1, R7 ;  /* 0x0000000100007824 */ /* 0x004fca00078e0207 */
[----:B------:R-:W-:-:S04]  /*0c90*/  SHF.R.S32.HI R3, RZ, 0x1f, R0 ;  /* 0x0000001fff037819 */ /* 0x000fc80000011400 */
[----:B------:R-:W-:-:S04]  /*0ca0*/  LEA.HI R3, R3, R0, RZ, 0x6 ;  /* 0x0000000003037211 */ /* 0x000fc800078f30ff */
[----:B------:R-:W-:-:S04]  /*0cb0*/  SHF.R.S32.HI R3, RZ, 0x6, R3 ;  /* 0x00000006ff037819 */ /* 0x000fc80000011403 */
[----:B------:R-:W-:-:S07]  /*0cc0*/  VIMNMX R234, R234, R3, PT ;  /* 0x00000003eaea7248 */ /* 0x000fce0003fe0100 */
.L_x_308:
[----:B------:R-:W-:Y:S01]  /*0cd0*/  ISETP.GT.AND P1, PT, R234, R5, PT ;  /* 0x00000005ea00720c */ /* 0x000fe20003f24270 */
[----:B------:R-:W-:Y:S01]  /*0ce0*/  ULDC.64 UR60, c[0x0][0x208] ;  /* 0x00008200003c7ab9 */ /* 0x000fe20000000a00 */
[----:B------:R-:W-:Y:S02]  /*0cf0*/  CS2R R140, SRZ ;  /* 0x00000000008c7805 */ /* 0x000fe4000001ff00 */
[----:B------:R-:W-:Y:S02]  /*0d00*/  CS2R R138, SRZ ;  /* 0x00000000008a7805 */ /* 0x000fe4000001ff00 */
[----:B------:R-:W-:-:S07]  /*0d10*/  CS2R R136, SRZ ;  /* 0x0000000000887805 */ /* 0x000fce000001ff00 */
[----:B------:R-:W-:Y:S05]  /*0d20*/  @!P1 BRA `(.L_x_309) ;  /* 0x0000009c00689947 */ /* 0x000fea0003800000 */
[----:B------:R-:W1:Y:S01]  /*0d30*/  S2R R0, SR_CgaCtaId ;  /* 0x0000000000007919 */ /* 0x000e620000008800 */
[----:B------:R-:W-:Y:S01]  /*0d40*/  MOV R17, 0x400 ;  /* 0x0000040000117802 */ /* 0x000fe20000000f00 */
[----:B------:R-:W-:Y:S01]  /*0d50*/  VIADD R21, R21, 0xffffff80 ;  /* 0xffffff8015157836 */ /* 0x000fe20000000000 */
[----:B------:R-:W-:Y:S02]  /*0d60*/  SHF.L.U32 R8, RZ, 0x1f, RZ ;  /* 0x0000001fff087819 */ /* 0x000fe400000006ff */
[----:B-1----:R-:W-:Y:S02]  /*0d70*/  LEA R17, R0, R17, 0x18 ;  /* 0x0000001100117211 */ /* 0x002fe400078ec0ff */
[----:B------:R-:W-:Y:S02]  /*0d80*/  SHF.R.S32.HI R0, RZ, 0x1f, R21 ;  /* 0x0000001fff007819 */ /* 0x000fe40000011415 */
[----:B------:R-:W1:Y:S02]  /*0d90*/  SYNCS.PHASECHK.TRANS64.TRYWAIT P0, [R17+URZ+0x31800], R8 ;  /* 0x03180008110075a7 */ /* 0x000e64000800017f */
[----:B------:R-:W-:-:S02]  /*0da0*/  LEA.HI R2, R0, R21, RZ, 0x7 ;  /* 0x0000001500027211 */ /* 0x000fc400078f38ff */
[CC--:B------:R-:W-:Y:S02]  /*0db0*/  LEA.HI R4, R0.reuse, R21.reuse, RZ, 0x5 ;  /* 0x0000001500047211 */ /* 0x0c0fe400078f28ff */
[----:B------:R-:W-:Y:S02]  /*0dc0*/  SHF.R.S32.HI R3, RZ, 0x7, R2 ;  /* 0x00000007ff037819 */ /* 0x000fe40000011402 */
[----:B------:R-:W-:Y:S02]  /*0dd0*/  LEA.HI R6, R0, R21, RZ, 0x4 ;  /* 0x0000001500067211 */ /* 0x000fe400078f20ff */
[--C-:B------:R-:W-:Y:S02]  /*0de0*/  SHF.R.S32.HI R0, RZ, 0x5, R4.reuse ;  /* 0x00000005ff007819 */ /* 0x100fe40000011404 */
[----:B------:R-:W-:Y:S02]  /*0df0*/  SHF.R.S32.HI R7, RZ, 0x1f, R4 ;  /* 0x0000001fff077819 */ /* 0x000fe40000011404 */
[----:B------:R2:W3:Y:S02]  /*0e00*/  SHFL.IDX PT, R4, R3, RZ, 0x1f ;  /* 0x00001fff03047589 */ /* 0x0004e400000e0000 */
[----:B-123--:R-:W-:Y:S05]  /*0e10*/  @P0 BRA `(.L_x_310) ;  /* 0x0000000000080947 */ /* 0x00efea0003800000 */
[----:B------:R-:W1:Y:S02]  /*0e20*/  SYNCS.PHASECHK.TRANS64.TRYWAIT P0, [R17+URZ+0x31800], R8 ;  /* 0x03180008110075a7 */ /* 0x000e64000800017f */
[----:B-1----:R-:W-:Y:S05]  /*0e30*/  @!P0 BRA `(.L_x_311) ;  /* 0x000000e000608947 */ /* 0x002fea0003800000 */
.L_x_310:
[----:B------:R-:W2:Y:S01]  /*0e40*/  LDL R9, [R1] ;  /* 0x0000000001097983 */ /* 0x000ea20000100800 */
[----:B------:R-:W-:Y:S01]  /*0e50*/  LOP3.LUT R2, R2, 0xffffff80, RZ, 0xc0, !PT ;  /* 0xffffff8002027812 */ /* 0x000fe200078ec0ff */
[----:B------:R-:W3:Y:S01]  /*0e60*/  S2UR UR5, SR_CTAID.Y ;  /* 0x00000000000579c3 */ /* 0x000ee20000002600 */
[----:B------:R-:W-:Y:S01]  /*0e70*/  LOP3.LUT R6, R6, 0xffffff0, RZ, 0xc0, !PT ;  /* 0x0ffffff006067812 */ /* 0x000fe200078ec0ff */
[----:B------:R-:W-:Y:S01]  /*0e80*/  IMAD R13, R13, -0x50, RZ ;  /* 0xffffffb00d0d7824 */ /* 0x000fe200078e02ff */
[----:B------:R-:W-:Y:S01]  /*0e90*/  LEA.HI R7, R7, R0, RZ, 0x2 ;  /* 0x0000000007077211 */ /* 0x000fe200078f10ff */
[----:B------:R-:W-:Y:S01]  /*0ea0*/  IMAD.IADD R2, R21, 0x1, -R2 ;  /* 0x0000000115027824 */ /* 0x000fe200078e0a02 */
[----:B-1----:R-:W-:Y:S01]  /*0eb0*/  LEA.HI R8, R3, R3, RZ, 0x1 ;  /* 0x0000000303087211 */ /* 0x002fe200078f08ff */
[----:B------:R-:W-:Y:S01]  /*0ec0*/  IMAD.IADD R6, R21, 0x1, -R6 ;  /* 0x0000000115067824 */ /* 0x000fe200078e0a06 */
[----:B------:R-:W-:Y:S01]  /*0ed0*/  CS2R R134, SRZ ;  /* 0x0000000000867805 */ /* 0x000fe2000001ff00 */
[----:B------:R-:W1:Y:S01]  /*0ee0*/  LDC.64 R20, c[0x0][0x2d8] ;  /* 0x0000b600ff147b82 */ /* 0x000e620000000a00 */
[----:B------:R-:W-:Y:S01]  /*0ef0*/  LOP3.LUT R8, R8, 0x1ffffffe, RZ, 0xc0, !PT ;  /* 0x1ffffffe08087812 */ /* 0x000fe200078ec0ff */
[C---:B------:R-:W-:Y:S01]  /*0f00*/  IMAD R15, R3.reuse, 0x40, R6 ;  /* 0x00000040030f7824 */ /* 0x040fe200078e0206 */
[----:B------:R-:W-:Y:S01]  /*0f10*/  CS2R R132, SRZ ;  /* 0x0000000000847805 */ /* 0x000fe2000001ff00 */
[C---:B------:R-:W-:Y:S01]  /*0f20*/  IMAD R14, R3.reuse, 0x800, R2 ;  /* 0x00000800030e7824 */ /* 0x040fe200078e0202 */
[----:B------:R-:W-:Y:S01]  /*0f30*/  CS2R R130, SRZ ;  /* 0x0000000000827805 */ /* 0x000fe2000001ff00 */
[----:B------:R-:W-:Y:S01]  /*0f40*/  IMAD.IADD R12, R3, 0x1, -R8 ;  /* 0x00000001030c7824 */ /* 0x000fe200078e0a08 */
[----:B------:R-:W-:Y:S01]  /*0f50*/  CS2R R128, SRZ ;  /* 0x0000000000807805 */ /* 0x000fe2000001ff00 */
[----:B------:R-:W4:Y:S01]  /*0f60*/  LDC.64 R230, c[0x0][0x2e0] ;  /* 0x0000b800ffe67b82 */ /* 0x000f220000000a00 */
[----:B------:R-:W-:Y:S01]  /*0f70*/  IMAD.MOV.U32 R19, RZ, RZ, RZ ;  /* 0x000000ffff137224 */ /* 0x000fe200078e00ff */
[----:B------:R-:W-:-:S02]  /*0f80*/  CS2R R126, SRZ ;  /* 0x00000000007e7805 */ /* 0x000fc4000001ff00 */
[----:B------:R-:W-:Y:S02]  /*0f90*/  CS2R R124, SRZ ;  /* 0x00000000007c7805 */ /* 0x000fe4000001ff00 */
[----:B------:R-:W-:Y:S02]  /*0fa0*/  CS2R R122, SRZ ;  /* 0x00000000007a7805 */ /* 0x000fe4000001ff00 */
[----:B------:R-:W-:Y:S02]  /*0fb0*/  CS2R R120, SRZ ;  /* 0x0000000000787805 */ /* 0x000fe4000001ff00 */
[----:B------:R-:W-:Y:S02]  /*0fc0*/  CS2R R118, SRZ ;  /* 0x0000000000767805 */ /* 0x000fe4000001ff00 */
[----:B------:R-:W-:Y:S01]  /*0fd0*/  CS2R R116, SRZ ;  /* 0x0000000000747805 */ /* 0x000fe2000001ff00 */
[----:B---3--:R-:W-:Y:S01]  /*0fe0*/  USHF.R.S32.HI UR6, URZ, 0x1f, UR5 ;  /* 0x0000001f3f067899 */ /* 0x008fe20008011405 */
        /* <DEDUP_REMOVED lines=70> */
[----:B--2---:R-:W-:Y:S02]  /*1450*/  R2UR UR8, R9 ;  /* 0x00000000090872ca */ /* 0x004fe400000e0000 */
[----:B------:R-:W-:Y:S02]  /*1460*/  LOP3.LUT R9, R7, 0xfffffc, RZ, 0xc0, !PT ;  /* 0x00fffffc07097812 */ /* 0x000fe400078ec0ff */
[----:B------:R-:W-:-:S03]  /*1470*/  SHF.R.S32.HI R7, RZ, 0x1f, R2 ;  /* 0x0000001fff077819 */ /* 0x000fc60000011402 */
[----:B------:R-:W-:Y:S01]  /*1480*/  IMAD.IADD R10, R0, 0x1, -R9 ;  /* 0x00000001000a7824 */ /* 0x000fe200078e0a09 */
[CC--:B------:R-:W-:Y:S02]  /*1490*/  LEA.HI R0, R7.reuse, R2.reuse, RZ, 0x2 ;  /* 0x0000000207007211 */ /* 0x0c0fe400078f10ff */
[----:B------:R-:W-:Y:S01]  /*14a0*/  LEA.HI R7, R7, R2, RZ, 0x5 ;  /* 0x0000000207077211 */ /* 0x000fe200078f28ff */
[----:B------:R-:W-:Y:S01]  /*14b0*/  IMAD R10, R10, 0x10, R15 ;  /* 0x000000100a0a7824 */ /* 0x000fe200078e020f */
[--C-:B------:R-:W-:Y:S02]  /*14c0*/  SHF.R.S32.HI R6, RZ, 0x2, R0.reuse ;  /* 0x00000002ff067819 */ /* 0x100fe40000011400 */
[----:B------:R-:W-:Y:S02]  /*14d0*/  LOP3.LUT R9, R0, 0x7ffffffc, RZ, 0xc0, !PT ;  /* 0x7ffffffc00097812 */ /* 0x000fe400078ec0ff */
[----:B------:R-:W-:Y:S02]  /*14e0*/  SHF.R.S32.HI R3, RZ, 0x1f, R0 ;  /* 0x0000001fff037819 */ /* 0x000fe40000011400 */
[----:B------:R-:W-:Y:S01]  /*14f0*/  LEA.HI R0, R4, R4, RZ, 0x1 ;  /* 0x0000000404007211 */ /* 0x000fe200078f08ff */
[----:B------:R-:W-:Y:S01]  /*1500*/  IMAD.IADD R11, R2, 0x1, -R9 ;  /* 0x00000001020b7824 */ /* 0x000fe200078e0a09 */
[----:B------:R-:W-:Y:S01]  /*1510*/  LEA.HI R8, R3, R6, RZ, 0x3 ;  /* 0x0000000603087211 */ /* 0x000fe200078f18ff */
[----:B------:R-:W-:Y:S01]  /*1520*/  IMAD.SHL.U32 R2, R14, 0x4, RZ ;  /* 0x000000040e027824 */ /* 0x000fe200078e00ff */
[----:B------:R-:W-:Y:S01]  /*1530*/  LOP3.LUT R3, R0, 0xfffffffe, RZ, 0xc0, !PT ;  /* 0xfffffffe00037812 */ /* 0x000fe200078ec0ff */
[----:B-1----:R-:W-:Y:S01]  /*1540*/  IMAD R0, R20, UR6, RZ ;  /* 0x0000000614007c24 */ /* 0x002fe2000f8e02ff */
[----:B------:R-:W-:Y:S01]  /*1550*/  LOP3.LUT R9, R8, 0xfffffff8, RZ, 0xc0, !PT ;  /* 0xfffffff808097812 */ /* 0x000fe200078ec0ff */
[----:B------:R-:W-:Y:S01]  /*1560*/  IMAD R11, R12, 0x4, R11 ;  /* 0x000000040c0b7824 */ /* 0x000fe200078e020b */
[----:B------:R-:W-:Y:S01]  /*1570*/  SHF.R.S32.HI R7, RZ, 0x5, R7 ;  /* 0x00000005ff077819 */ /* 0x000fe20000011407 */
[----:B------:R-:W-:Y:S01]  /*1580*/  IMAD.IADD R4, R4, 0x1, -R3 ;  /* 0x0000000104047824 */ /* 0x000fe200078e0a03 */
[----:B------:R-:W-:Y:S01]  /*1590*/  SHF.R.S32.HI R3, RZ, 0x1f, R2 ;  /* 0x0000001fff037819 */ /* 0x000fe20000011402 */
[----:B------:R-:W-:-:S02]  /*15a0*/  IMAD.IADD R18, R6, 0x1, -R9 ;  /* 0x0000000106127824 */ /* 0x000fc400078e0a09 */
[----:B------:R-:W-:Y:S01]  /*15b0*/  IMAD R9, R21, UR5, R0 ;  /* 0x0000000515097c24 */ /* 0x000fe2000f8e0200 */
[----:B------:R-:W-:Y:S01]  /*15c0*/  IADD3.X R0, R13, UR7, RZ, PT, !PT ;  /* 0x000000070d007c10 */ /* 0x000fe2000bffe4ff */
[----:B------:R-:W-:Y:S01]  /*15d0*/  IMAD.WIDE.U32 R2, R20, UR5, R2 ;  /* 0x0000000514027c25 */ /* 0x000fe2000f8e0002 */
[----:B------:R-:W-:-:S03]  /*15e0*/  USHF.R.S32.HI UR5, URZ, 0x1f, UR4 ;  /* 0x0000001f3f057899 */ /* 0x000fc60008011404 */
[----:B------:R-:W-:Y:S02]  /*15f0*/  IMAD.IADD R3, R3, 0x1, R9 ;  /* 0x0000000103037824 */ /* 0x000fe400078e0209 */
[----:B------:R-:W-:Y:S02]  /*1600*/  IMAD.SHL.U32 R229, R11, 0x2, RZ ;  /* 0x000000020be57824 */ /* 0x000fe400078e00ff */
[----:B----4-:R-:W-:Y:S02]  /*1610*/  IMAD R6, R230, UR5, RZ ;  /* 0x00000005e6067c24 */ /* 0x010fe4000f8e02ff */
[----:B------:R-:W-:Y:S01]  /*1620*/  IMAD R18, R7, 0x10, R18 ;  /* 0x0000001007127824 */ /* 0x000fe200078e0212 */
[----:B------:R-:W-:Y:S01]  /*1630*/  IADD3 R232, R0, -R232, -R229 ;  /* 0x800000e800e87210 */ /* 0x000fe20007ffe8e5 */
[----:B------:R-:W-:Y:S01]  /*1640*/  IMAD R235, R231, UR4, R6 ;  /* 0x00000004e7eb7c24 */ /* 0x000fe2000f8e0206 */
[----:B------:R-:W-:Y:S01]  /*1650*/  IADD3 R233, -R229, UR7, R13 ;  /* 0x00000007e5e97c10 */ /* 0x000fe2000fffe10d */
[----:B------:R-:W-:Y:S01]  /*1660*/  IMAD.WIDE.U32 R230, R230, UR4, R2 ;  /* 0x00000004e6e67c25 */ /* 0x000fe2000f8e0002 */
[----:B------:R-:W-:-:S03]  /*1670*/  ULOP3.LUT UR4, UR8, 0x1, URZ, 0xfc, !UPT ;  /* 0x0000000108047892 */ /* 0x000fc6000f8efc3f */
[----:B------:R-:W-:Y:S02]  /*1680*/  IMAD.SHL.U32 R0, R10, 0x8, RZ ;  /* 0x000000080a007824 */ /* 0x000fe400078e00ff */
[----:B------:R-:W-:Y:S02]  /*1690*/  IMAD.MOV.U32 R3, RZ, RZ, R5 ;  /* 0x000000ffff037224 */ /* 0x000fe400078e0005 */
[----:B------:R-:W-:Y:S01]  /*16a0*/  IMAD.U32 R236, RZ, RZ, UR4 ;  /* 0x00000004ffec7e24 */ /* 0x000fe2000f8e00ff */
[----:B------:R-:W-:Y:S01]  /*16b0*/  UMOV UR4, URZ ;  /* 0x0000003f00047c82 */ /* 0x000fe20008000000 */
[----:B------:R-:W-:Y:S02]  /*16c0*/  IMAD.MOV.U32 R2, RZ, RZ, RZ ;  /* 0x000000ffff027224 */ /* 0x000fe400078e00ff */
[----:B------:R-:W-:Y:S02]  /*16d0*/  IMAD R0, R0, 0x2, R17 ;  /* 0x0000000200007824 */ /* 0x000fe400078e0211 */
[----:B------:R-:W-:-:S02]  /*16e0*/  IMAD.IADD R229, R13, 0x1, -R229 ;  /* 0x000000010de57824 */ /* 0x000fc400078e0ae5 */
[----:B------:R-:W-:Y:S02]  /*16f0*/  IMAD.IADD R235, R231, 0x1, R235 ;  /* 0x00000001e7eb7824 */ /* 0x000fe400078e02eb */
[----:B------:R-:W-:-:S07]  /*1700*/  IMAD.U32 R228, RZ, RZ, UR4 ;  /* 0x00000004ffe47e24 */ /* 0x000fce000f8e00ff */
.L_x_330:
[----:B------:R-:W-:-:S13]  /*1710*/  R2UR UR4, R236 ;  /* 0x00000000ec0472ca */ /* 0x000fda00000e0000 */
[----:B------:R-:W-:-:S06]  /*1720*/  UISETP.NE.AND UP2, UPT, UR4, 0x3, UPT ;  /* 0x000000030400788c */ /* 0x000fcc000bf45270 */
[----:B------:R-:W-:-:S13]  /*1730*/  PLOP3.LUT P0, PT, PT, PT, UP2, 0x40, 0x0 ;  /* 0x000000000000781c */ /* 0x000fda0003f0e828 */
[----:B-1----:R-:W-:Y:S05]  /*1740*/  @P0 BRA `(.L_x_312) ;  /* 0x0000000000040947 */ /* 0x002fea0003800000 */
[----:B------:R-:W-:Y:S01]  /*1750*/  BPT.TRAP 0x1 ;  /* 0x000000040000795c */ /* 0x000fe20000300000 */
.L_x_312:
[----:B------:R-:W-:Y:S01]  /*1760*/  PLOP3.LUT P1, PT, PT, PT, UP2, 0x40, 0x0 ;  /* 0x000000000000781c */ /* 0x000fe20003f2e828 */
[----:B------:R-:W-:Y:S01]  /*1770*/  IMAD R16, R2, 0x8, R17 ;  /* 0x0000000802107824 */ /* 0x000fe200078e0211 */
[----:B------:R-:W-:-:S04]  /*1780*/  SHF.L.U32 R9, R19, 0x1f, RZ ;  /* 0x0000001f13097819 */ /* 0x000fc800000006ff */
[----:B------:R1:W2:Y:S07]  /*1790*/  SYNCS.PHASECHK.TRANS64.TRYWAIT P0, [R16+URZ+0x31810], R9 ;  /* 0x03181009100075a7 */ /* 0x0002ae000800017f */
[----:B------:R-:W-:Y:S05]  /*17a0*/  @P1 BRA `(.L_x_313) ;  /* 0x0000000000041947 */ /* 0x000fea0003800000 */
[----:B------:R-:W-:Y:S01]  /*17b0*/  BPT.TRAP 0x1 ;  /* 0x000000040000795c */ /* 0x000fe20000300000 */
.L_x_313:
[----:B------:R-:W-:Y:S02]  /*17c0*/  VIADD R6, R17, 0x14100 ;  /* 0x0001410011067836 */ /* 0x000fe40000000000 */
[----:B------:R-:W-:-:S03]  /*17d0*/  IMAD R5, R4, 0x400, R17 ;  /* 0x0000040004057824 */ /* 0x000fc600078e0211 */
[----:B------:R-:W-:Y:S02]  /*17e0*/  SHF.R.U32.HI R6, RZ, 0x4, R6 ;  /* 0x00000004ff067819 */ /* 0x000fe40000011606 */
[----:B------:R-:W-:Y:S02]  /*17f0*/  SHF.R.U32.HI R7, RZ, 0x4, R5 ;  /* 0x00000004ff077819 */ /* 0x000fe40000011605 */
[----:B------:R-:W-:Y:S02]  /*1800*/  LOP3.LUT R6, R6, 0x3fff, RZ, 0xc0, !PT ;  /* 0x00003fff06067812 */ /* 0x000fe400078ec0ff */
[----:B------:R-:W-:Y:S02]  /*1810*/  LOP3.LUT R7, R7, 0x3fff, RZ, 0xc0, !PT ;  /* 0x00003fff07077812 */ /* 0x000fe400078ec0ff */
[----:B------:R-:W-:Y:S02]  /*1820*/  LOP3.LUT R11, R6, 0x10000, RZ, 0xfc, !PT ;  /* 0x00010000060b7812 */ /* 0x000fe400078efcff */
[----:B------:R-:W-:-:S03]  /*1830*/  LOP3.LUT R6, R7, 0x10000, RZ, 0xfc, !PT ;  /* 0x0001000007067812 */ /* 0x000fc600078efcff */
[----:B------:R-:W-:Y:S01]  /*1840*/  IMAD R7, R2, 0x800, R11 ;  /* 0x0000080002077824 */ /* 0x000fe200078e020b */
[----:B--2---:R-:W-:Y:S06]  /*1850*/  @P0 BRA `(.L_x_314) ;  /* 0x0000000000080947 */ /* 0x004fec0003800000 */
[----:B------:R-:W2:Y:S02]  /*1860*/  SYNCS.PHASECHK.TRANS64.TRYWAIT P0, [R16+URZ+0x31810], R9 ;  /* 0x03181009100075a7 */ /* 0x000ea4000800017f */
[----:B--2---:R-:W-:Y:S05]  /*1870*/  @!P0 BRA `(.L_x_315) ;  /* 0x000000d400e48947 */ /* 0x004fea0003800000 */
.L_x_314:
[C---:B------:R-:W-:Y:S01]  /*1880*/  R2UR UR6, R6.reuse ;  /* 0x00000000060672ca */ /* 0x040fe200000e0000 */
[----:B------:R-:W-:Y:S01]  /*1890*/  WARPGROUP.ARRIVE ;  /* 0x00000000000079c5 */ /* 0x000fe20000000000 */
[----:B------:R-:W-:Y:S01]  /*18a0*/  R2UR UR4, R7 ;  /* 0x00000000070472ca */ /* 0x000fe200000e0000 */
[----:B------:R-:W-:Y:S01]  /*18b0*/  UMOV UR7, 0x40000000 ;  /* 0x4000000000077882 */ /* 0x000fe20000000000 */
[----:B------:R-:W-:Y:S01]  /*18c0*/  UMOV UR5, 0x40000040 ;  /* 0x4000004000057882 */ /* 0x000fe20000000000 */
[C---:B------:R-:W-:Y:S01]  /*18d0*/  VIADD R8, R6.reuse, 0x80 ;  /* 0x0000008006087836 */ /* 0x040fe20000000000 */
[----:B------:R-:W-:Y:S01]  /*18e0*/  PLOP3.LUT P0, PT, PT, PT, UP2, 0x40, 0x0 ;  /* 0x000000000000781c */ /* 0x000fe20003f0e828 */
        /* <DEDUP_REMOVED lines=560> */
[----:B------:R-:W-:-:S04]  /*3bf0*/  IMAD R6, R2, 0x40, R18 ;  /* 0x0000004002067824 */ /* 0x000fc800078e0212 */
[----:B------:R-:W-:Y:S01]  /*3c00*/  IMAD R7, R6, 0x4, R17 ;  /* 0x0000000406077824 */ /* 0x000fe200078e0211 */
        /* <DEDUP_REMOVED lines=26> */
[----:B------:R-:W-:Y:S05]  /*3db0*/  @P0 BRA `(.L_x_316) ;  /* 0x0000000000040947 */ /* 0x000fea0003800000 */
[----:B------:R-:W-:Y:S01]  /*3dc0*/  BPT.TRAP 0x1 ;  /* 0x000000040000795c */ /* 0x000fe20000300000 */
.L_x_316:
[----:B------:R-:W-:Y:S02]  /*3dd0*/  R2UR UR4, R228 ;  /* 0x00000000e40472ca */ /* 0x000fe400000e0000 */
[----:B------:R-:W-:-:S11]  /*3de0*/  PLOP3.LUT P1, PT, PT, PT, UP2, 0x40, 0x0 ;  /* 0x000000000000781c */ /* 0x000fd60003f2e828 */
[----:B------:R-:W-:-:S05]  /*3df0*/  IMAD.U32 R10, RZ, RZ, UR4 ;  /* 0x00000004ff0a7e24 */ /* 0x000fca000f8e00ff */
[----:B------:R-:W-:-:S04]  /*3e00*/  SHF.L.U32 R10, R10, 0x1f, RZ ;  /* 0x0000001f0a0a7819 */ /* 0x000fc800000006ff */
[----:B------:R4:W1:Y:S01]  /*3e10*/  SYNCS.PHASECHK.TRANS64.TRYWAIT P0, [R17+URZ+0x31830], R10 ;  /* 0x0318300a110075a7 */ /* 0x000862000800017f */
[----:B------:R-:W-:Y:S05]  /*3e20*/  @P1 BRA `(.L_x_317) ;  /* 0x0000000000041947 */ /* 0x000fea0003800000 */
[----:B------:R-:W-:Y:S01]  /*3e30*/  BPT.TRAP 0x1 ;  /* 0x000000040000795c */ /* 0x000fe20000300000 */
.L_x_317:
[----:B------:R-:W-:Y:S02]  /*3e40*/  VIADD R5, R5, 0xa000 ;  /* 0x0000a00005057836 */ /* 0x000fe40000000000 */
[----:B-1----:R-:W-:-:S03]  /*3e50*/  VIADD R7, R17, 0x24100 ;  /* 0x0002410011077836 */ /* 0x002fc60000000000 */
[----:B------:R-:W-:Y:S02]  /*3e60*/  SHF.R.U32.HI R5, RZ, 0x4, R5 ;  /* 0x00000004ff057819 */ /* 0x000fe40000011605 */
[----:B------:R-:W-:Y:S02]  /*3e70*/  SHF.R.U32.HI R7, RZ, 0x4, R7 ;  /* 0x00000004ff077819 */ /* 0x000fe40000011607 */
[----:B------:R-:W-:Y:S02]  /*3e80*/  LOP3.LUT R5, R5, 0x3fff, RZ, 0xc0, !PT ;  /* 0x00003fff05057812 */ /* 0x000fe400078ec0ff */
[----:B------:R-:W-:Y:S02]  /*3e90*/  LOP3.LUT R7, R7, 0x3fff, RZ, 0xc0, !PT ;  /* 0x00003fff07077812 */ /* 0x000fe400078ec0ff */
[----:B------:R-:W-:Y:S02]  /*3ea0*/  LOP3.LUT R5, R5, 0x10000, RZ, 0xfc, !PT ;  /* 0x0001000005057812 */ /* 0x000fe400078efcff */
[----:B------:R-:W-:Y:S01]  /*3eb0*/  LOP3.LUT R7, R7, 0x10000, RZ, 0xfc, !PT ;  /* 0x0001000007077812 */ /* 0x000fe200078efcff */
[----:B------:R-:W-:Y:S06]  /*3ec0*/  @P0 BRA `(.L_x_318) ;  /* 0x0000000000080947 */ /* 0x000fec0003800000 */
[----:B------:R-:W1:Y:S02]  /*3ed0*/  SYNCS.PHASECHK.TRANS64.TRYWAIT P0, [R17+URZ+0x31830], R10 ;  /* 0x0318300a110075a7 */ /* 0x000e64000800017f */
[----:B-1----:R-:W-:Y:S05]  /*3ee0*/  @!P0 BRA `(.L_x_319) ;  /* 0x000000b0005c8947 */ /* 0x002fea0003800000 */
.L_x_318:
[----:B------:R-:W-:Y:S01]  /*3ef0*/  R2UR UR4, R7 ;  /* 0x00000000070472ca */ /* 0x000fe200000e0000 */
[----:B------:R-:W-:Y:S01]  /*3f00*/  WARPGROUP.ARRIVE ;  /* 0x00000000000079c5 */ /* 0x000fe20000000000 */
[C---:B------:R-:W-:Y:S01]  /*3f10*/  R2UR UR6, R5.reuse ;  /* 0x00000000050672ca */ /* 0x040fe200000e0000 */
[----:B------:R-:W-:Y:S01]  /*3f20*/  UMOV UR5, 0x40000040 ;  /* 0x4000004000057882 */ /* 0x000fe20000000000 */
[----:B------:R-:W-:Y:S01]  /*3f30*/  UMOV UR7, 0x40000000 ;  /* 0x4000000000077882 */ /* 0x000fe20000000000 */
[C---:B------:R-:W-:Y:S02]  /*3f40*/  VIADD R9, R5.reuse, 0x80 ;  /* 0x0000008005097836 */ /* 0x040fe40000000000 */
[----:B----4-:R-:W-:Y:S02]  /*3f50*/  VIADD R10, R5, 0x100 ;  /* 0x00000100050a7836 */ /* 0x010fe40000000000 */
[----:B------:R-:W-:Y:S01]  /*3f60*/  IMAD R15, R3, 0x40, R18 ;  /* 0x00000040030f7824 */ /* 0x000fe200078e0212 */
[----:B------:R-:W-:Y:S01]  /*3f70*/  R2UR UR8, R9 ;  /* 0x00000000090872ca */ /* 0x000fe200000e0000 */
[C---:B------:R-:W-:Y:S01]  /*3f80*/  VIADD R9, R5.reuse, 0x180 ;  /* 0x0000018005097836 */ /* 0x040fe20000000000 */
[----:B------:R-:W-:Y:S01]  /*3f90*/  R2UR UR9, R10 ;  /* 0x000000000a0972ca */ /* 0x000fe200000e0000 */
[----:B------:R-:W-:-:S02]  /*3fa0*/  VIADD R10, R5, 0x200 ;  /* 0x00000200050a7836 */ /* 0x000fc40000000000 */
[----:B------:R-:W-:Y:S01]  /*3fb0*/  HGMMA.64x8x16.F32.BF16 R44, gdesc[UR4], RZ, !UPT, gsb0 ;  /* 0x00000000042c79f0 */ /* 0x000fe2000c0018ff */
[----:B------:R-:W-:Y:S01]  /*3fc0*/  UMOV UR7, 0x40000000 ;  /* 0x4000000000077882 */ /* 0x000fe20000000000 */
[----:B------:R-:W-:Y:S01]  /*3fd0*/  R2UR UR10, R9 ;  /* 0x00000000090a72ca */ /* 0x000fe200000e0000 */
[----:B------:R-:W-:Y:S01]  /*3fe0*/  VIADD R9, R5, 0x2 ;  /* 0x0000000205097836 */ /* 0x000fe20000000000 */
[----:B------:R-:W-:-:S04]  /*3ff0*/  R2UR UR11, R10 ;  /* 0x000000000a0b72ca */ /* 0x000fc800000e0000 */
        /* <DEDUP_REMOVED lines=546> */
[C---:B------:R-:W-:Y:S02]  /*6220*/  VIADD R7, R5.reuse, 0x906 ;  /* 0x0000090605077836 */ /* 0x040fe40000000000 */
[----:B------:R-:W-:-:S03]  /*6230*/  VIADD R5, R5, 0x986 ;  /* 0x0000098605057836 */ /* 0x000fc60000000000 */
[----:B------:R-:W-:Y:S02]  /*6240*/  R2UR UR10, R7 ;  /* 0x00000000070a72ca */ /* 0x000fe400000e0000 */
        /* <DEDUP_REMOVED lines=24> */
[----:B------:R-:W-:Y:S01]  /*63d0*/  ULDC UR6, c[0x0][0x750] ;  /* 0x0001d40000067ab9 */ /* 0x000fe20000000800 */
[----:B------:R-:W-:Y:S01]  /*63e0*/  ULDC.64 UR4, c[0x0][0x748] ;  /* 0x0001d20000047ab9 */ /* 0x000fe20000000a00 */
[----:B------:R-:W-:Y:S01]  /*63f0*/  UISETP.GE.AND UP1, UPT, UR6, 0x1, UPT ;  /* 0x000000010600788c */ /* 0x000fe2000bf26270 */
[----:B------:R-:W-:Y:S01]  /*6400*/  VIADD R12, R232, UR5 ;  /* 0x00000005e80c7c36 */ /* 0x000fe20008000000 */
[----:B------:R-:W-:-:S04]  /*6410*/  ULOP3.LUT UR4, URZ, UR4, URZ, 0x33, !UPT ;  /* 0x000000043f047292 */ /* 0x000fc8000f8e333f */
[----:B------:R-:W-:Y:S02]  /*6420*/  PLOP3.LUT P0, PT, PT, PT, UP1, 0x40, 0x0 ;  /* 0x000000000000781c */ /* 0x000fe40003f0e818 */
[----:B------:R-:W-:Y:S01]  /*6430*/  VIADD R10, R232, UR4 ;  /* 0x00000004e80a7c36 */ /* 0x000fe20008000000 */
[----:B------:R-:W-:-:S03]  /*6440*/  VIADDMNMX R20, R15, R12, R233, PT ;  /* 0x0000000c0f147246 */ /* 0x000fc600038001e9 */
[----:B------:R-:W-:Y:S01]  /*6450*/  IMAD.IADD R14, R15, 0x1, R10 ;  /* 0x000000010f0e7824 */ /* 0x000fe200078e020a */
[----:B------:R-:W-:-:S06]  /*6460*/  WARPGROUP.DEPBAR.LE gsb0, 0x0 ;  /* 0x00008000000079c5 */ /* 0x000fcc0000010000 */
[----:B------:R-:W-:Y:S05]  /*6470*/  @P0 BRA `(.L_x_320) ;  /* 0x0000000000640947 */ /* 0x000fea0003800000 */
[----:B------:R-:W1:Y:S01]  /*6480*/  LDC R22, c[0x0][0x280] ;  /* 0x0000a000ff167b82 */ /* 0x000e620000000800 */
[----:B------:R-:W-:Y:S01]  /*6490*/  ULDC UR4, c[0x0][0x290] ;  /* 0x0000a40000047ab9 */ /* 0x000fe20000000800 */
[----:B------:R-:W-:Y:S01]  /*64a0*/  BSSY B0, `(.L_x_321) ;  /* 0x0000013000007945 */ /* 0x000fe20003800000 */
[----:B-1----:R-:W-:-:S04]  /*64b0*/  IADD3 R22, R15, UR4, -R22 ;  /* 0x000000040f167c10 */ /* 0x002fc8000fffe816 */
[----:B------:R-:W-:-:S13]  /*64c0*/  ISETP.GT.AND P0, PT, R22, -0x1, PT ;  /* 0xffffffff1600780c */ /* 0x000fda0003f04270 */
[----:B------:R-:W-:Y:S05]  /*64d0*/  @P0 BRA `(.L_x_322) ;  /* 0x0000000000240947 */ /* 0x000fea0003800000 */
[----:B------:R-:W-:Y:S01]  /*64e0*/  UISETP.NE.AND UP0, UPT, UR6, 0x1, UPT ;  /* 0x000000010600788c */ /* 0x000fe2000bf05270 */
[----:B------:R-:W-:-:S05]  /*64f0*/  LOP3.LUT R22, RZ, R22, RZ, 0x33, !PT ;  /* 0x00000016ff167212 */ /* 0x000fca00078e33ff */
[----:B------:R-:W-:-:S05]  /*6500*/  PLOP3.LUT P0, PT, PT, PT, UP0, 0x80, 0x0 ;  /* 0x000000000000781c */ /* 0x000fca0003f0f008 */
[----:B------:R-:W-:-:S08]  /*6510*/  @UP0 ULDC UR4, c[0x0][0x754] ;  /* 0x0001d50000040ab9 */ /* 0x000fd00000000800 */
[----:B------:R-:W-:Y:S01]  /*6520*/  @P0 IMAD.HI.U32 R5, R22, UR4, RZ ;  /* 0x0000000416050c27 */ /* 0x000fe2000f8e00ff */
[----:B------:R-:W-:-:S04]  /*6530*/  @UP0 ULDC UR4, c[0x0][0x758] ;  /* 0x0001d60000040ab9 */ /* 0x000fc80000000800 */
[----:B------:R-:W-:-:S04]  /*6540*/  @P0 SHF.R.U32.HI R22, RZ, UR4, R5 ;  /* 0x00000004ff160c19 */ /* 0x000fc80008011605 */
[----:B------:R-:W-:Y:S01]  /*6550*/  LOP3.LUT R22, RZ, R22, RZ, 0x33, !PT ;  /* 0x00000016ff167212 */ /* 0x000fe200078e33ff */
[----:B------:R-:W-:Y:S06]  /*6560*/  BRA `(.L_x_323) ;  /* 0x0000000000187947 */ /* 0x000fec0003800000 */
.L_x_322:
[----:B------:R-:W-:-:S06]  /*6570*/  UISETP.NE.AND UP0, UPT, UR6, 0x1, UPT ;  /* 0x000000010600788c */ /* 0x000fcc000bf05270 */
[----:B------:R-:W-:-:S05]  /*6580*/  PLOP3.LUT P0, PT, PT, PT, UP0, 0x80, 0x0 ;  /* 0x000000000000781c */ /* 0x000fca0003f0f008 */
[----:B------:R-:W-:-:S08]  /*6590*/  @UP0 ULDC UR4, c[0x0][0x754] ;  /* 0x0001d50000040ab9 */ /* 0x000fd00000000800 */
[----:B------:R-:W-:Y:S01]  /*65a0*/  @P0 IMAD.HI.U32 R5, R22, UR4, RZ ;  /* 0x0000000416050c27 */ /* 0x000fe2000f8e00ff */
[----:B------:R-:W-:-:S04]  /*65b0*/  @UP0 ULDC UR4, c[0x0][0x758] ;  /* 0x0001d60000040ab9 */ /* 0x000fc80000000800 */
[----:B------:R-:W-:-:S07]  /*65c0*/  @P0 SHF.R.U32.HI R22, RZ, UR4, R5 ;  /* 0x00000004ff160c19 */ /* 0x000fce0008011605 */
.L_x_323:
[----:B------:R-:W-:Y:S05]  /*65d0*/  BSYNC B0 ;  /* 0x0000000000007941 */ /* 0x000fea0003800000 */
.L_x_321:
[----:B------:R-:W-:-:S05]  /*65e0*/  IMAD R5, R22, UR6, R229 ;  /* 0x0000000616057c24 */ /* 0x000fca000f8e02e5 */
[----:B------:R-:W-:Y:S02]  /*65f0*/  VIMNMX R14, R14, R5, !PT ;  /* 0x000000050e0e7248 */ /* 0x000fe40007fe0100 */
[----:B------:R-:W-:-:S07]  /*6600*/  VIADDMNMX R20, R5, UR6, R20, PT ;  /* 0x0000000605147c46 */ /* 0x000fce000b800114 */
.L_x_320:
[----:B------:R-:W1:Y:S01]  /*6610*/  S2R R224, SR_CTAID.X ;  /* 0x0000000000e07919 */ /* 0x000e620000002500 */
[----:B------:R-:W-:-:S04]  /*6620*/  VIADD R15, R15, 0x8 ;  /* 0x000000080f0f7836 */ /* 0x000fc80000000000 */
[----:B------:R-:W-:Y:S01]  /*6630*/  IMAD.IADD R23, R10, 0x1, R15 ;  /* 0x000000010a177824 */ /* 0x000fe200078e020f */
[----:B------:R-:W-:Y:S01]  /*6640*/  VIADDMNMX R22, R15, R12, R233, PT ;  /* 0x0000000c0f167246 */ /* 0x000fe200038001e9 */
[----:B-1----:R-:W-:-:S05]  /*6650*/  IMAD R224, R224, -0x50, RZ ;  /* 0xffffffb0e0e07824 */ /* 0x002fca00078e02ff */
[C---:B------:R-:W-:Y:S02]  /*6660*/  ISETP.GE.AND P0, PT, R224.reuse, 0x1, PT ;  /* 0x00000001e000780c */ /* 0x040fe40003f06270 */
[----:B------:R-:W-:Y:S02]  /*6670*/  ISETP.GE.AND P1, PT, R224, 0x2, PT ;  /* 0x00000002e000780c */ /* 0x000fe40003f26270 */
[----:B------:R-:W-:Y:S02]  /*6680*/  ISETP.GT.AND P4, PT, R14, RZ, !P0 ;  /* 0x000000ff0e00720c */ /* 0x000fe40004784270 */
[----:B------:R-:W-:Y:S02]  /*6690*/  ISETP.GE.AND P2, PT, R224, 0x11, PT ;  /* 0x00000011e000780c */ /* 0x000fe40003f46270 */
[----:B------:R-:W-:Y:S02]  /*66a0*/  ISETP.GT.AND P5, PT, R14, 0x1, !P1 ;  /* 0x000000010e00780c */ /* 0x000fe40004fa4270 */
[----:B------:R-:W-:-:S02]  /*66b0*/  ISETP.LT.OR P4, PT, R20, 0x1, P4 ;  /* 0x000000011400780c */ /* 0x000fc40002781670 */
[----:B------:R-:W-:Y:S02]  /*66c0*/  ISETP.GT.AND P6, PT, R14, 0x10, !P2 ;  /* 0x000000100e00780c */ /* 0x000fe400057c4270 */
[----:B------:R-:W-:Y:S02]  /*66d0*/  ISETP.LT.OR P5, PT, R20, 0x2, P5 ;  /* 0x000000021400780c */ /* 0x000fe40002fa1670 */
[----:B------:R-:W-:Y:S02]  /*66e0*/  ISETP.GE.AND P3, PT, R224, 0x12, PT ;  /* 0x00000012e000780c */ /* 0x000fe40003f66270 */
[----:B------:R-:W-:Y:S02]  /*66f0*/  FSEL R7, R24, -INF , !P4 ;  /* 0xff80000018077808 */ /* 0x000fe40006000000 */
[----:B------:R-:W-:Y:S02]  /*6700*/  ISETP.LT.OR P6, PT, R20, 0x11, P6 ;  /* 0x000000111400780c */ /* 0x000fe400037c1670 */
[----:B------:R-:W-:-:S02]  /*6710*/  FSEL R25, R25, -INF , !P5 ;  /* 0xff80000019197808 */ /* 0x000fc40006800000 */
[----:B------:R-:W-:Y:S02]  /*6720*/  ISETP.GE.AND P4, PT, R224, 0x21, PT ;  /* 0x00000021e000780c */ /* 0x000fe40003f86270 */
[----:B------:R-:W-:Y:S02]  /*6730*/  ISETP.GT.AND P5, PT, R14, 0x11, !P3 ;  /* 0x000000110e00780c */ /* 0x000fe40005fa4270 */
[----:B------:R-:W-:Y:S02]  /*6740*/  FSEL R11, R28, -INF , !P6 ;  /* 0xff8000001c0b7808 */ /* 0x000fe40007000000 */
[----:B------:R-:W-:Y:S02]  /*6750*/  ISETP.GT.AND P6, PT, R14, 0x20, !P4 ;  /* 0x000000200e00780c */ /* 0x000fe400067c4270 */
[C---:B------:R-:W-:Y:S02]  /*6760*/  ISETP.LT.OR P5, PT, R20.reuse, 0x12, P5 ;  /* 0x000000121400780c */ /* 0x040fe40002fa1670 */
[----:B------:R-:W-:-:S02]  /*6770*/  ISETP.LT.OR P6, PT, R20, 0x21, P6 ;  /* 0x000000211400780c */ /* 0x000fc400037c1670 */
[----:B------:R-:W-:Y:S02]  /*6780*/  FSEL R29, R29, -INF , !P5 ;  /* 0xff8000001d1d7808 */ /* 0x000fe40006800000 */
[----:B------:R-:W-:Y:S02]  /*6790*/  ISETP.GE.AND P5, PT, R224, 0x22, PT ;  /* 0x00000022e000780c */ /* 0x000fe40003fa6270 */
[----:B------:R-:W-:Y:S02]  /*67a0*/  FSEL R9, R32, -INF , !P6 ;  /* 0xff80000020097808 */ /* 0x000fe40007000000 */
[----:B------:R-:W-:-:S04]  /*67b0*/  ISETP.GT.AND P6, PT, R14, 0x21, !P5 ;  /* 0x000000210e00780c */ /* 0x000fc80006fc4270 */
[----:B------:R-:W-:-:S04]  /*67c0*/  ISETP.LT.OR P6, PT, R20, 0x22, P6 ;  /* 0x000000221400780c */ /* 0x000fc800037c1670 */
[----:B------:R-:W-:Y:S02]  /*67d0*/  FSEL R33, R33, -INF , !P6 ;  /* 0xff80000021217808 */ /* 0x000fe40007000000 */
[----:B------:R-:W-:-:S04]  /*67e0*/  ISETP.GE.AND P6, PT, R224, 0x31, PT ;  /* 0x00000031e000780c */ /* 0x000fc80003fc6270 */
        /* <DEDUP_REMOVED lines=15> */
[----:B------:R-:W-:-:S13]  /*68e0*/  PLOP3.LUT P6, PT, PT, PT, UP1, 0x40, 0x0 ;  /* 0x000000000000781c */ /* 0x000fda0003fce818 */
        /* <DEDUP_REMOVED lines=12> */
[----:B------:R-:W-:Y:S01]  /*69b0*/  PLOP3.LUT P6, PT, PT, PT, UP0, 0x80, 0x0 ;  /* 0x000000000000781c */ /* 0x000fe20003fcf008 */
[----:B------:R-:W-:-:S12]  /*69c0*/  @UP0 ULDC UR4, c[0x0][0x758] ;  /* 0x0001d60000040ab9 */ /* 0x000fd80000000800 */
[----:B------:R-:W-:-:S04]  /*69d0*/  @P6 SHF.R.U32.HI R10, RZ, UR4, R12 ;  /* 0x00000004ff0a6c19 */ /* 0x000fc8000801160c */
[----:B------:R-:W-:Y:S01]  /*69e0*/  LOP3.LUT R10, RZ, R10, RZ, 0x33, !PT ;  /* 0x0000000aff0a7212 */ /* 0x000fe200078e33ff */
[----:B------:R-:W-:Y:S06]  /*69f0*/  BRA `(.L_x_327) ;  /* 0x00000000001c7947 */ /* 0x000fec0003800000 */
.L_x_326:
[----:B------:R-:W-:-:S06]  /*6a00*/  UISETP.NE.AND UP0, UPT, UR6, 0x1, UPT ;  /* 0x000000010600788c */ /* 0x000fcc000bf05270 */
[----:B------:R-:W-:-:S05]  /*6a10*/  PLOP3.LUT P6, PT, PT, PT, UP0, 0x80, 0x0 ;  /* 0x000000000000781c */ /* 0x000fca0003fcf008 */
[----:B------:R-:W-:-:S08]  /*6a20*/  @UP0 ULDC UR4, c[0x0][0x754] ;  /* 0x0001d50000040ab9 */ /* 0x000fd00000000800 */
[----:B------:R-:W-:Y:S01]  /*6a30*/  @P6 IMAD.HI.U32 R12, R10, UR4, RZ ;  /* 0x000000040a0c6c27 */ /* 0x000fe2000f8e00ff */
[----:B------:R-:W-:Y:S01]  /*6a40*/  PLOP3.LUT P6, PT, PT, PT, UP0, 0x80, 0x0 ;  /* 0x000000000000781c */ /* 0x000fe20003fcf008 */
[----:B------:R-:W-:-:S12]  /*6a50*/  @UP0 ULDC UR4, c[0x0][0x758] ;  /* 0x0001d60000040ab9 */ /* 0x000fd80000000800 */
[----:B------:R-:W-:-:S07]  /*6a60*/  @P6 SHF.R.U32.HI R10, RZ, UR4, R12 ;  /* 0x00000004ff0a6c19 */ /* 0x000fce000801160c */
.L_x_327:
[----:B------:R-:W-:Y:S05]  /*6a70*/  BSYNC B0 ;  /* 0x0000000000007941 */ /* 0x000fea0003800000 */
.L_x_325:
[----:B------:R-:W-:-:S05]  /*6a80*/  IMAD R10, R10, UR6, R229 ;  /* 0x000000060a0a7c24 */ /* 0x000fca000f8e02e5 */
[----:B------:R-:W-:Y:S02]  /*6a90*/  VIMNMX R23, R23, R10, !PT ;  /* 0x0000000a17177248 */ /* 0x000fe40007fe0100 */
[----:B------:R-:W-:-:S07]  /*6aa0*/  VIADDMNMX R22, R10, UR6, R22, PT ;  /* 0x000000060a167c46 */ /* 0x000fce000b800116 */
.L_x_324:
[C---:B------:R-:W-:Y:S01]  /*6ab0*/  ISETP.GT.AND P3, PT, R23.reuse, 0x11, !P3 ;  /* 0x000000111700780c */ /* 0x040fe20005f64270 */
[----:B------:R-:W-:Y:S01]  /*6ac0*/  ULDC UR4, c[0x0][0x744] ;  /* 0x0001d10000047ab9 */ /* 0x000fe20000000800 */
[C---:B------:R-:W-:Y:S01]  /*6ad0*/  ISETP.GT.AND P2, PT, R23.reuse, 0x10, !P2 ;  /* 0x000000101700780c */ /* 0x040fe20005744270 */
[----:B------:R-:W-:Y:S01]  /*6ae0*/  IMAD R32, R18, 0x4, R17 ;  /* 0x0000000412207824 */ /* 0x000fe200078e0211 */
[----:B------:R-:W-:Y:S01]  /*6af0*/  ISETP.GT.AND P4, PT, R23, 0x20, !P4 ;  /* 0x000000201700780c */ /* 0x000fe20006784270 */
[--C-:B--2---:R-:W-:Y:S01]  /*6b00*/  FFMA.FTZ R10, R5, UR4, -R8.reuse ;  /* 0x00000004050a7c23 */ /* 0x104fe20008010808 */
[C---:B------:R-:W-:Y:S01]  /*6b10*/  ISETP.LT.OR P3, PT, R22.reuse, 0x12, P3 ;  /* 0x000000121600780c */ /* 0x040fe20001f61670 */
[--C-:B------:R-:W-:Y:S01]  /*6b20*/  FFMA.FTZ R7, R7, UR4, -R8.reuse ;  /* 0x0000000407077c23 */ /* 0x100fe20008010808 */
[C---:B------:R-:W-:Y:S01]  /*6b30*/  ISETP.LT.OR P2, PT, R22.reuse, 0x11, P2 ;  /* 0x000000111600780c */ /* 0x040fe20001741670 */
[--C-:B------:R-:W-:Y:S01]  /*6b40*/  FFMA.FTZ R20, R25, UR4, -R8.reuse ;  /* 0x0000000419147c23 */ /* 0x100fe20008010808 */
[----:B------:R-:W-:Y:S01]  /*6b50*/  ISETP.LT.OR P4, PT, R22, 0x21, P4 ;  /* 0x000000211600780c */ /* 0x000fe20002781670 */
[--C-:B------:R-:W-:Y:S01]  /*6b60*/  FFMA.FTZ R11, R11, UR4, -R8.reuse ;  /* 0x000000040b0b7c23 */ /* 0x100fe20008010808 */
[----:B------:R-:W-:Y:S01]  /*6b70*/  ISETP.GE.AND P6, PT, R224, 0x32, PT ;  /* 0x00000032e000780c */ /* 0x000fe20003fc6270 */
[--C-:B------:R-:W-:Y:S01]  /*6b80*/  FFMA.FTZ R14, R29, UR4, -R8.reuse ;  /* 0x000000041d0e7c23 */ /* 0x100fe20008010808 */
[----:B------:R-:W-:Y:S01]  /*6b90*/  FSEL R31, R31, -INF , !P3 ;  /* 0xff8000001f1f7808 */ /* 0x000fe20005800000 */
[--C-:B------:R-:W-:Y:S01]  /*6ba0*/  FFMA.FTZ R9, R9, UR4, -R8.reuse ;  /* 0x0000000409097c23 */ /* 0x100fe20008010808 */
[----:B------:R-:W-:Y:S01]  /*6bb0*/  FSEL R15, R30, -INF , !P2 ;  /* 0xff8000001e0f7808 */ /* 0x000fe20005000000 */
[--C-:B------:R-:W-:Y:S01]  /*6bc0*/  FFMA.FTZ R12, R33, UR4, -R8.reuse ;  /* 0x00000004210c7c23 */ /* 0x100fe20008010808 */
[----:B------:R-:W-:Y:S01]  /*6bd0*/  FSEL R21, R34, -INF , !P4 ;  /* 0xff80000022157808 */ /* 0x000fe20006000000 */
[--C-:B------:R-:W-:Y:S01]  /*6be0*/  FFMA.FTZ R5, R37, UR4, -R8.reuse ;  /* 0x0000000425057c23 */ /* 0x100fe20008010808 */
[C---:B------:R-:W-:Y:S01]  /*6bf0*/  ISETP.GT.AND P3, PT, R23.reuse, 0x31, !P6 ;  /* 0x000000311700780c */ /* 0x040fe20007764270 */
[----:B------:R-:W1:Y:S01]  /*6c00*/  LDS R30, [R32+0x2c300] ;  /* 0x02c30000201e7984 */ /* 0x000e620000000800 */
[C---:B------:R-:W-:Y:S01]  /*6c10*/  ISETP.GE.AND P2, PT, R224.reuse, 0x31, PT ;  /* 0x00000031e000780c */ /* 0x040fe20003f46270 */
[----:B------:R-:W2:Y:S01]  /*6c20*/  MUFU.EX2 R7, R7 ;  /* 0x0000000700077308 */ /* 0x000ea20000000800 */
[C---:B------:R-:W-:Y:S01]  /*6c30*/  ISETP.GE.AND P4, PT, R224.reuse, 0x41, PT ;  /* 0x00000041e000780c */ /* 0x040fe20003f86270 */
[----:B------:R-:W-:Y:S01]  /*6c40*/  UMOV UR57, 0x40000040 ;  /* 0x4000004000397882 */ /* 0x000fe20000000000 */
[----:B------:R-:W-:Y:S01]  /*6c50*/  ISETP.GE.AND P6, PT, R224, 0x42, PT ;  /* 0x00000042e000780c */ /* 0x000fe20003fc6270 */
[----:B------:R-:W-:Y:S01]  /*6c60*/  UMOV UR59, 0x40 ;  /* 0x00000040003b7882 */ /* 0x000fe20000000000 */
[C---:B------:R-:W-:Y:S01]  /*6c70*/  ISETP.GT.AND P0, PT, R23.reuse, RZ, !P0 ;  /* 0x000000ff1700720c */ /* 0x040fe20004704270 */
[----:B------:R-:W-:Y:S01]  /*6c80*/  UMOV UR9, UR57 ;  /* 0x0000003900097c82 */ /* 0x000fe20008000000 */
[C---:B------:R-:W-:Y:S01]  /*6c90*/  ISETP.GT.AND P1, PT, R23.reuse, 0x1, !P1 ;  /* 0x000000011700780c */ /* 0x040fe20004f24270 */
[----:B------:R-:W-:Y:S01]  /*6ca0*/  MUFU.EX2 R20, R20 ;  /* 0x0000001400147308 */ /* 0x000fe20000000800 */
[C---:B------:R-:W-:Y:S01]  /*6cb0*/  ISETP.GT.AND P5, PT, R23.reuse, 0x21, !P5 ;  /* 0x000000211700780c */ /* 0x040fe20006fa4270 */
[----:B------:R-:W-:Y:S01]  /*6cc0*/  UMOV UR11, 0x40 ;  /* 0x00000040000b7882 */ /* 0x000fe20000000000 */
[C---:B------:R-:W-:Y:S01]  /*6cd0*/  ISETP.GT.AND P2, PT, R23.reuse, 0x30, !P2 ;  /* 0x000000301700780c */ /* 0x040fe20005744270 */
[----:B------:R-:W-:Y:S01]  /*6ce0*/  UMOV UR13, UR57 ;  /* 0x00000039000d7c82 */ /* 0x000fe20008000000 */
[C---:B------:R-:W-:Y:S01]  /*6cf0*/  ISETP.GT.AND P4, PT, R23.reuse, 0x40, !P4 ;  /* 0x000000401700780c */ /* 0x040fe20006784270 */
[----:B------:R-:W-:Y:S01]  /*6d00*/  UMOV UR15, 0x40 ;  /* 0x00000040000f7882 */ /* 0x000fe20000000000 */
[----:B------:R-:W-:Y:S01]  /*6d10*/  ISETP.GT.AND P6, PT, R23, 0x41, !P6 ;  /* 0x000000411700780c */ /* 0x000fe200077c4270 */
[--C-:B------:R-:W-:Y:S01]  /*6d20*/  FFMA.FTZ R23, R13, UR4, -R8.reuse ;  /* 0x000000040d177c23 */ /* 0x100fe20008010808 */
[C---:B------:R-:W-:Y:S01]  /*6d30*/  ISETP.LT.OR P0, PT, R22.reuse, 0x1, P0 ;  /* 0x000000011600780c */ /* 0x040fe20000701670 */
[----:B------:R-:W-:Y:S01]  /*6d40*/  FFMA.FTZ R13, R41, UR4, -R8 ;  /* 0x00000004290d7c23 */ /* 0x000fe20008010808 */
[C---:B------:R-:W-:Y:S01]  /*6d50*/  ISETP.LT.OR P1, PT, R22.reuse, 0x2, P1 ;  /* 0x000000021600780c */ /* 0x040fe20000f21670 */
[----:B------:R4:W-:Y:S01]  /*6d60*/  MUFU.EX2 R8, R23 ;  /* 0x0000001700087308 */ /* 0x0009e20000000800 */
[C---:B------:R-:W-:Y:S01]  /*6d70*/  ISETP.LT.OR P5, PT, R22.reuse, 0x22, P5 ;  /* 0x000000221600780c */ /* 0x040fe20002fa1670 */
[----:B------:R-:W-:Y:S01]  /*6d80*/  UMOV UR17, UR57 ;  /* 0x0000003900117c82 */ /* 0x000fe20008000000 */
[C---:B------:R-:W-:Y:S01]  /*6d90*/  ISETP.LT.OR P2, PT, R22.reuse, 0x31, P2 ;  /* 0x000000311600780c */ /* 0x040fe20001741670 */
[----:B------:R-:W-:Y:S01]  /*6da0*/  UMOV UR19, 0x40 ;  /* 0x0000004000137882 */ /* 0x000fe20000000000 */
[C---:B------:R-:W-:Y:S01]  /*6db0*/  ISETP.LT.OR P3, PT, R22.reuse, 0x32, P3 ;  /* 0x000000321600780c */ /* 0x040fe20001f61670 */
[----:B------:R-:W-:Y:S01]  /*6dc0*/  UMOV UR49, 0x40000040 ;  /* 0x4000004000317882 */ /* 0x000fe20000000000 */
[----:B------:R-:W-:Y:S01]  /*6dd0*/  ISETP.LT.OR P4, PT, R22, 0x41, P4 ;  /* 0x000000411600780c */ /* 0x000fe20002781670 */
[----:B------:R-:W5:Y:S01]  /*6de0*/  MUFU.EX2 R12, R12 ;  /* 0x0000000c000c7308 */ /* 0x000f620000000800 */
[----:B----4-:R-:W-:Y:S01]  /*6df0*/  FSEL R23, R26, -INF , !P0 ;  /* 0xff8000001a177808 */ /* 0x010fe20004000000 */
[----:B------:R-:W-:Y:S01]  /*6e00*/  UMOV UR51, 0x40 ;  /* 0x0000004000337882 */ /* 0x000fe20000000000 */
[----:B------:R-:W4:Y:S01]  /*6e10*/  LDS R26, [R32+0x2c320] ;  /* 0x02c32000201a7984 */ /* 0x000f220000000800 */
[----:B------:R-:W-:Y:S01]  /*6e20*/  ISETP.LT.OR P6, PT, R22, 0x42, P6 ;  /* 0x000000421600780c */ /* 0x000fe200037c1670 */
[----:B------:R-:W-:Y:S01]  /*6e30*/  VIADD R22, R17, 0x2c500 ;  /* 0x0002c50011167836 */ /* 0x000fe20000000000 */
[----:B------:R-:W-:Y:S01]  /*6e40*/  FSEL R27, R27, -INF , !P1 ;  /* 0xff8000001b1b7808 */ /* 0x000fe20004800000 */
[----:B---3--:R-:W-:Y:S01]  /*6e50*/  FFMA.FTZ R34, R23, UR4, -R6 ;  /* 0x0000000417227c23 */ /* 0x008fe20008010806 */
[----:B------:R-:W-:Y:S01]  /*6e60*/  FSEL R35, R35, -INF , !P5 ;  /* 0xff80000023237808 */ /* 0x000fe20006800000 */
[----:B------:R-:W3:Y:S01]  /*6e70*/  MUFU.EX2 R9, R9 ;  /* 0x0000000900097308 */ /* 0x000ee20000000800 */
[----:B------:R-:W-:Y:S01]  /*6e80*/  SHF.R.U32.HI R24, RZ, 0x4, R22 ;  /* 0x00000004ff187819 */ /* 0x000fe20000011616 */
[--C-:B------:R-:W-:Y:S01]  /*6e90*/  FFMA.FTZ R22, R15, UR4, -R6.reuse ;  /* 0x000000040f167c23 */ /* 0x100fe20008010806 */
[--C-:B------:R-:W-:Y:S01]  /*6ea0*/  FFMA.FTZ R25, R27, UR4, -R6.reuse ;  /* 0x000000041b197c23 */ /* 0x100fe20008010806 */
[----:B------:R-:W-:Y:S01]  /*6eb0*/  FSEL R29, R38, -INF , !P2 ;  /* 0xff800000261d7808 */ /* 0x000fe20005000000 */
[--C-:B------:R-:W-:Y:S01]  /*6ec0*/  FFMA.FTZ R36, R35, UR4, -R6.reuse ;  /* 0x0000000423247c23 */ /* 0x100fe20008010806 */
[----:B------:R-:W-:Y:S01]  /*6ed0*/  LOP3.LUT R15, R24, 0x3fff, RZ, 0xc0, !PT ;  /* 0x00003fff180f7812 */ /* 0x000fe200078ec0ff */
[--C-:B------:R-:W-:Y:S01]  /*6ee0*/  FFMA.FTZ R24, R31, UR4, -R6.reuse ;  /* 0x000000041f187c23 */ /* 0x100fe20008010806 */
[----:B------:R-:W-:Y:S01]  /*6ef0*/  FSEL R27, R42, -INF , !P4 ;  /* 0xff8000002a1b7808 */ /* 0x000fe20006000000 */
[--C-:B------:R-:W-:Y:S01]  /*6f00*/  FFMA.FTZ R35, R29, UR4, -R6.reuse ;  /* 0x000000041d237c23 */ /* 0x100fe20008010806 */
[----:B------:R-:W-:Y:S01]  /*6f10*/  FSEL R39, R39, -INF , !P3 ;  /* 0xff80000027277808 */ /* 0x000fe20005800000 */
[--C-:B------:R-:W-:Y:S01]  /*6f20*/  FFMA.FTZ R31, R21, UR4, -R6.reuse ;  /* 0x00000004151f7c23 */ /* 0x100fe20008010806 */
[----:B------:R-:W-:Y:S01]  /*6f30*/  FSEL R43, R43, -INF , !P6 ;  /* 0xff8000002b2b7808 */ /* 0x000fe20007000000 */
[--C-:B------:R-:W-:Y:S01]  /*6f40*/  FFMA.FTZ R28, R27, UR4, -R6.reuse ;  /* 0x000000041b1c7c23 */ /* 0x100fe20008010806 */
[----:B------:R-:W-:Y:S01]  /*6f50*/  LOP3.LUT R15, R15, 0x80000, RZ, 0xfc, !PT ;  /* 0x000800000f0f7812 */ /* 0x000fe200078efcff */
[--C-:B------:R-:W-:Y:S01]  /*6f60*/  FFMA.FTZ R29, R39, UR4, -R6.reuse ;  /* 0x00000004271d7c23 */ /* 0x100fe20008010806 */
[----:B------:R-:W-:Y:S01]  /*6f70*/  MUFU.EX2 R25, R25 ;  /* 0x0000001900197308 */ /* 0x000fe20000000800 */
[----:B------:R-:W-:Y:S01]  /*6f80*/  FFMA.FTZ R27, R43, UR4, -R6 ;  /* 0x000000042b1b7c23 */ /* 0x000fe20008010806 */
[----:B-1----:R-:W-:Y:S01]  /*6f90*/  FADD.FTZ R44, R44, -R30 ;  /* 0x8000001e2c2c7221 */ /* 0x002fe20000010000 */
[----:B------:R-:W-:-:S02]  /*6fa0*/  VIADD R6, R15, 0x80 ;  /* 0x000000800f067836 */ /* 0x000fc40000000000 */
[--C-:B------:R-:W-:Y:S01]  /*6fb0*/  FADD.FTZ R53, R53, -R30.reuse ;  /* 0x8000001e35357221 */ /* 0x100fe20000010000 */
[--C-:B------:R-:W-:Y:S01]  /*6fc0*/  FADD.FTZ R52, R52, -R30.reuse ;  /* 0x8000001e34347221 */ /* 0x100fe20000010000 */
[----:B--2---:R-:W-:Y:S01]  /*6fd0*/  FMUL.FTZ R44, R7, R44 ;  /* 0x0000002c072c7220 */ /* 0x004fe20000410000 */
[--C-:B------:R-:W-:Y:S01]  /*6fe0*/  FADD.FTZ R45, R45, -R30.reuse ;  /* 0x8000001e2d2d7221 */ /* 0x100fe20000010000 */
[----:B------:R-:W1:Y:S01]  /*6ff0*/  MUFU.EX2 R34, R34 ;  /* 0x0000002200227308 */ /* 0x000e620000000800 */
[----:B------:R-:W-:Y:S01]  /*7000*/  R2UR UR4, R6 ;  /* 0x00000000060472ca */ /* 0x000fe200000e0000 */
[----:B------:R-:W-:Y:S02]  /*7010*/  VIADD R6, R15, 0x100 ;  /* 0x000001000f067836 */ /* 0x000fe40000000000 */
[C---:B-----5:R-:W-:Y:S01]  /*7020*/  FMUL.FTZ R53, R12.reuse, R53 ;  /* 0x000000350c357220 */ /* 0x060fe20000410000 */
[----:B---3--:R-:W-:Y:S01]  /*7030*/  FMUL.FTZ R52, R9, R52 ;  /* 0x0000003409347220 */ /* 0x008fe20000410000 */
[----:B------:R-:W-:Y:S01]  /*7040*/  F2FP.BF16.F32.PACK_AB R12, R12, R9 ;  /* 0x000000090c0c723e */ /* 0x000fe200000010ff */
[----:B------:R-:W-:Y:S01]  /*7050*/  FADD.FTZ R48, R48, -R30 ;  /* 0x8000001e30307221 */ /* 0x000fe20000010000 */
[----:B------:R-:W-:Y:S01]  /*7060*/  R2UR UR5, R6 ;  /* 0x00000000060572ca */ /* 0x000fe200000e0000 */
[----:B------:R2:W3:Y:S01]  /*7070*/  MUFU.EX2 R21, R22 ;  /* 0x0000001600157308 */ /* 0x0004e20000000800 */
[----:B------:R-:W-:-:S02]  /*7080*/  VIADD R6, R15, 0x180 ;  /* 0x000001800f067836 */ /* 0x000fc40000000000 */
[----:B----4-:R-:W-:Y:S01]  /*7090*/  FADD.FTZ R37, R46, -R26 ;  /* 0x8000001a2e257221 */ /* 0x010fe20000010000 */
[--C-:B------:R-:W-:Y:S01]  /*70a0*/  FADD.FTZ R49, R49, -R30.reuse ;  /* 0x8000001e31317221 */ /* 0x100fe20000010000 */
[--C-:B------:R-:W-:Y:S01]  /*70b0*/  FADD.FTZ R32, R217, -R30.reuse ;  /* 0x8000001ed9207221 */ /* 0x100fe20000010000 */
[----:B------:R-:W-:Y:S01]  /*70c0*/  FADD.FTZ R33, R220, -R30 ;  /* 0x8000001edc217221 */ /* 0x000fe20000010000 */
[----:B------:R-:W-:Y:S01]  /*70d0*/  R2UR UR6, R6 ;  /* 0x00000000060672ca */ /* 0x000fe200000e0000 */
[--C-:B------:R-:W-:Y:S01]  /*70e0*/  FADD.FTZ R50, R50, -R26.reuse ;  /* 0x8000001a32327221 */ /* 0x100fe20000010000 */
[----:B------:R-:W4:Y:S01]  /*70f0*/  MUFU.EX2 R11, R11 ;  /* 0x0000000b000b7308 */ /* 0x000f220000000800 */
[----:B--2---:R-:W-:Y:S01]  /*7100*/  VIADD R22, R15, 0x200 ;  /* 0x000002000f167836 */ /* 0x004fe20000000000 */
[----:B------:R-:W-:Y:S01]  /*7110*/  F2FP.BF16.F32.PACK_AB R6, R20, R7 ;  /* 0x000000071406723e */ /* 0x000fe200000010ff */
[--C-:B------:R-:W-:Y:S01]  /*7120*/  FADD.FTZ R38, R47, -R26.reuse ;  /* 0x8000001a2f267221 */ /* 0x100fe20000010000 */
[----:B-1----:R-:W-:Y:S01]  /*7130*/  F2FP.BF16.F32.PACK_AB R7, R25, R34 ;  /* 0x000000221907723e */ /* 0x002fe200000010ff */
[----:B------:R-:W-:Y:S01]  /*7140*/  BAR.SYNC.DEFER_BLOCKING 0x9, 0x100 ;  /* 0x0244000000007b1d */ /* 0x000fe20000010000 */
[----:B------:R-:W-:Y:S01]  /*7150*/  R2UR UR7, R22 ;  /* 0x00000000160772ca */ /* 0x000fe200000e0000 */
[----:B------:R-:W-:Y:S01]  /*7160*/  FMUL.FTZ R34, R34, R37 ;  /* 0x0000002522227220 */ /* 0x000fe20000410000 */
[--C-:B------:R-:W-:Y:S01]  /*7170*/  FADD.FTZ R51, R51, -R26.reuse ;  /* 0x8000001a33337221 */ /* 0x100fe20000010000 */
[--C-:B------:R-:W-:Y:S01]  /*7180*/  FADD.FTZ R54, R54, -R26.reuse ;  /* 0x8000001a36367221 */ /* 0x100fe20000010000 */
[--C-:B------:R-:W-:Y:S01]  /*7190*/  FADD.FTZ R55, R55, -R26.reuse ;  /* 0x8000001a37377221 */ /* 0x100fe20000010000 */
[----:B------:R-:W1:Y:S01]  /*71a0*/  MUFU.EX2 R14, R14 ;  /* 0x0000000e000e7308 */ /* 0x000e620000000800 */
[--C-:B------:R-:W-:Y:S01]  /*71b0*/  FADD.FTZ R218, R218, -R26.reuse ;  /* 0x8000001adada7221 */ /* 0x100fe20000010000 */
[--C-:B------:R-:W-:Y:S01]  /*71c0*/  FADD.FTZ R219, R219, -R26.reuse ;  /* 0x8000001adbdb7221 */ /* 0x100fe20000010000 */
[--C-:B------:R-:W-:Y:S01]  /*71d0*/  FADD.FTZ R222, R222, -R26.reuse ;  /* 0x8000001adede7221 */ /* 0x100fe20000010000 */
[----:B------:R-:W-:Y:S01]  /*71e0*/  FADD.FTZ R26, R223, -R26 ;  /* 0x8000001adf1a7221 */ /* 0x000fe20000010000 */
[----:B------:R-:W-:Y:S01]  /*71f0*/  FMUL.FTZ R45, R20, R45 ;  /* 0x0000002d142d7220 */ /* 0x000fe20000410000 */
[----:B------:R-:W-:Y:S01]  /*7200*/  FMUL.FTZ R33, R8, R33 ;  /* 0x0000002108217220 */ /* 0x000fe20000410000 */
[----:B---3--:R-:W-:Y:S01]  /*7210*/  FMUL.FTZ R50, R21, R50 ;  /* 0x0000003215327220 */ /* 0x008fe20000410000 */
[----:B------:R-:W-:Y:S01]  /*7220*/  MUFU.EX2 R10, R10 ;  /* 0x0000000a000a7308 */ /* 0x000fe20000000800 */
[----:B----4-:R-:W-:Y:S01]  /*7230*/  FMUL.FTZ R48, R11, R48 ;  /* 0x000000300b307220 */ /* 0x010fe20000410000 */
[----:B------:R-:W-:Y:S01]  /*7240*/  FMUL.FTZ R25, R25, R38 ;  /* 0x0000002619197220 */ /* 0x000fe20000410000 */
[----:B------:R-:W-:Y:S01]  /*7250*/  F2FP.BF16.F32.PACK_AB R52, R53, R52 ;  /* 0x000000343534723e */ /* 0x000fe200000010ff */
[----:B------:R-:W-:Y:S01]  /*7260*/  UMOV UR10, UR4 ;  /* 0x00000004000a7c82 */ /* 0x000fe20008000000 */
[----:B------:R-:W-:Y:S01]  /*7270*/  R2UR UR58, R15 ;  /* 0x000000000f3a72ca */ /* 0x000fe200000e0000 */
[----:B------:R-:W-:Y:S01]  /*7280*/  UMOV UR14, UR5 ;  /* 0x00000005000e7c82 */ /* 0x000fe20008000000 */
[----:B------:R-:W-:Y:S01]  /*7290*/  F2FP.BF16.F32.PACK_AB R25, R25, R34 ;  /* 0x000000221919723e */ /* 0x000fe200000010ff */
[----:B------:R-:W2:Y:S01]  /*72a0*/  MUFU.EX2 R13, R13 ;  /* 0x0000000d000d7308 */ /* 0x000ea20000000800 */
[C---:B-1----:R-:W-:Y:S01]  /*72b0*/  F2FP.BF16.F32.PACK_AB R20, R14.reuse, R11 ;  /* 0x0000000b0e14723e */ /* 0x042fe200000010ff */
[----:B------:R-:W-:Y:S01]  /*72c0*/  STSM.16.M88.2 [R0+0x2c500], R6 ;  /* 0x02c5000600007844 */ /* 0x000fe20000000100 */
[----:B------:R-:W-:Y:S01]  /*72d0*/  FMUL.FTZ R49, R14, R49 ;  /* 0x000000310e317220 */ /* 0x000fe20000410000 */
[----:B------:R-:W-:Y:S01]  /*72e0*/  UMOV UR18, UR6 ;  /* 0x0000000600127c82 */ /* 0x000fe20008000000 */
[----:B------:R-:W-:Y:S01]  /*72f0*/  UMOV UR53, UR49 ;  /* 0x0000003100357c82 */ /* 0x000fe20008000000 */
[----:B------:R-:W-:Y:S01]  /*7300*/  UMOV UR55, 0x40 ;  /* 0x0000004000377882 */ /* 0x000fe20000000000 */
[----:B------:R-:W-:Y:S01]  /*7310*/  UMOV UR45, UR49 ;  /* 0x00000031002d7c82 */ /* 0x000fe20008000000 */
[----:B------:R-:W1:Y:S01]  /*7320*/  MUFU.EX2 R24, R24 ;  /* 0x0000001800187308 */ /* 0x000e620000000800 */
[----:B------:R-:W-:Y:S01]  /*7330*/  F2FP.BF16.F32.PACK_AB R48, R49, R48 ;  /* 0x000000303130723e */ /* 0x000fe200000010ff */
[----:B------:R-:W-:Y:S01]  /*7340*/  UMOV UR47, 0x40 ;  /* 0x00000040002f7882 */ /* 0x000fe20000000000 */
[----:B------:R-:W-:Y:S01]  /*7350*/  UMOV UR29, 0x40000040 ;  /* 0x40000040001d7882 */ /* 0x000fe20000000000 */
[----:B------:R-:W-:Y:S01]  /*7360*/  UMOV UR31, 0x40 ;  /* 0x00000040001f7882 */ /* 0x000fe20000000000 */
[----:B------:R-:W-:Y:S01]  /*7370*/  UMOV UR41, UR29 ;  /* 0x0000001d00297c82 */ /* 0x000fe20008000000 */
[----:B------:R-:W-:Y:S01]  /*7380*/  UMOV UR43, 0x40 ;  /* 0x00000040002b7882 */ /* 0x000fe20000000000 */
[----:B------:R-:W-:Y:S01]  /*7390*/  UMOV UR37, UR29 ;  /* 0x0000001d00257c82 */ /* 0x000fe20008000000 */
[----:B------:R-:W3:Y:S01]  /*73a0*/  MUFU.EX2 R5, R5 ;  /* 0x0000000500057308 */ /* 0x000ee20000000800 */
[----:B--2---:R-:W-:Y:S01]  /*73b0*/  F2FP.BF16.F32.PACK_AB R8, R13, R8 ;  /* 0x000000080d08723e */ /* 0x004fe200000010ff */
[----:B------:R-:W-:Y:S01]  /*73c0*/  UMOV UR39, 0x40 ;  /* 0x0000004000277882 */ /* 0x000fe20000000000 */
[----:B------:R-:W-:Y:S01]  /*73d0*/  UMOV UR33, UR29 ;  /* 0x0000001d00217c82 */ /* 0x000fe20008000000 */
[----:B------:R-:W-:Y:S01]  /*73e0*/  UMOV UR35, 0x40 ;  /* 0x0000004000237882 */ /* 0x000fe20000000000 */
[----:B------:R-:W-:Y:S01]  /*73f0*/  UMOV UR25, UR29 ;  /* 0x0000001d00197c82 */ /* 0x000fe20008000000 */
[----:B------:R-:W-:Y:S01]  /*7400*/  UMOV UR27, 0x40 ;  /* 0x00000040001b7882 */ /* 0x000fe20000000000 */
[----:B------:R-:W-:Y:S01]  /*7410*/  UMOV UR21, 0x40000040 ;  /* 0x4000004000157882 */ /* 0x000fe20000000000 */
[----:B------:R2:W4:Y:S01]  /*7420*/  MUFU.EX2 R23, R31 ;  /* 0x0000001f00177308 */ /* 0x0005220000000800 */
[C---:B-1----:R-:W-:Y:S01]  /*7430*/  F2FP.BF16.F32.PACK_AB R21, R24.reuse, R21 ;  /* 0x000000151815723e */ /* 0x042fe200000010ff */
[----:B------:R-:W-:Y:S01]  /*7440*/  FMUL.FTZ R51, R24, R51 ;  /* 0x0000003318337220 */ /* 0x000fe20000410000 */
[----:B------:R-:W-:Y:S01]  /*7450*/  F2FP.BF16.F32.PACK_AB R24, R45, R44 ;  /* 0x0000002c2d18723e */ /* 0x000fe200000010ff */
[----:B------:R-:W-:Y:S01]  /*7460*/  UMOV UR23, 0x40 ;  /* 0x0000004000177882 */ /* 0x000fe20000000000 */
[----:B------:R-:W-:Y:S01]  /*7470*/  VIADD R14, R15, 0xb0 ;  /* 0x000000b00f0e7836 */ /* 0x000fe20000000000 */
[----:B------:R1:W-:Y:S01]  /*7480*/  STSM.16.M88.2 [R0+0x2cd00], R20 ;  /* 0x02cd001400007844 */ /* 0x0003e20000000100 */
[----:B------:R-:W-:Y:S01]  /*7490*/  F2FP.BF16.F32.PACK_AB R49, R51, R50 ;  /* 0x000000323331723e */ /* 0x000fe200000010ff */
[----:B------:R-:W5:Y:S01]  /*74a0*/  MUFU.EX2 R22, R36 ;  /* 0x0000002400167308 */ /* 0x000f620000000800 */
[--C-:B--2---:R-:W-:Y:S01]  /*74b0*/  FADD.FTZ R31, R216, -R30.reuse ;  /* 0x8000001ed81f7221 */ /* 0x104fe20000010000 */
[----:B------:R-:W-:Y:S01]  /*74c0*/  FADD.FTZ R30, R221, -R30 ;  /* 0x8000001edd1e7221 */ /* 0x000fe20000010000 */
[----:B---3--:R-:W-:-:S02]  /*74d0*/  FMUL.FTZ R32, R5, R32 ;  /* 0x0000002005207220 */ /* 0x008fc40000410000 */
[----:B------:R-:W-:Y:S01]  /*74e0*/  FMUL.FTZ R31, R10, R31 ;  /* 0x0000001f0a1f7220 */ /* 0x000fe20000410000 */
[----:B------:R-:W-:Y:S01]  /*74f0*/  FMUL.FTZ R30, R13, R30 ;  /* 0x0000001e0d1e7220 */ /* 0x000fe20000410000 */
[----:B------:R-:W-:Y:S01]  /*7500*/  F2FP.BF16.F32.PACK_AB R10, R5, R10 ;  /* 0x0000000a050a723e */ /* 0x000fe200000010ff */
[----:B------:R-:W2:Y:S01]  /*7510*/  MUFU.EX2 R35, R35 ;  /* 0x0000002300237308 */ /* 0x000ea20000000800 */
[----:B----4-:R-:W-:Y:S01]  /*7520*/  FMUL.FTZ R54, R23, R54 ;  /* 0x0000003617367220 */ /* 0x010fe20000410000 */
[----:B------:R-:W-:Y:S01]  /*7530*/  F2FP.BF16.F32.PACK_AB R32, R32, R31 ;  /* 0x0000001f2020723e */ /* 0x000fe200000010ff */
[----:B-1----:R-:W-:Y:S01]  /*7540*/  VIADD R20, R15, 0x130 ;  /* 0x000001300f147836 */ /* 0x002fe20000000000 */
[----:B------:R-:W-:-:S04]  /*7550*/  F2FP.BF16.F32.PACK_AB R30, R30, R33 ;  /* 0x000000211e1e723e */ /* 0x000fc800000010ff */
[----:B------:R-:W1:Y:S01]  /*7560*/  MUFU.EX2 R36, R29 ;  /* 0x0000001d00247308 */ /* 0x000e620000000800 */
[C---:B-----5:R-:W-:Y:S01]  /*7570*/  F2FP.BF16.F32.PACK_AB R13, R22.reuse, R23 ;  /* 0x00000017160d723e */ /* 0x060fe200000010ff */
[----:B------:R-:W-:Y:S01]  /*7580*/  FMUL.FTZ R55, R22, R55 ;  /* 0x0000003716377220 */ /* 0x000fe20000410000 */
[----:B------:R-:W-:-:S03]  /*7590*/  IMAD R22, R4, 0x2000, R17 ;  /* 0x0000200004167824 */ /* 0x000fc600078e0211 */
[----:B------:R-:W-:Y:S01]  /*75a0*/  STSM.16.M88.2 [R0+0x2d500], R12 ;  /* 0x02d5000c00007844 */ /* 0x000fe20000000100 */
[----:B------:R-:W-:Y:S01]  /*75b0*/  VIADD R6, R22, 0x24100 ;  /* 0x0002410016067836 */ /* 0x000fe20000000000 */
[----:B------:R-:W3:Y:S01]  /*75c0*/  MUFU.EX2 R9, R27 ;  /* 0x0000001b00097308 */ /* 0x000ee20000000800 */
[----:B--2---:R-:W-:Y:S01]  /*75d0*/  FMUL.FTZ R218, R35, R218 ;  /* 0x000000da23da7220 */ /* 0x004fe20000410000 */
[----:B------:R-:W-:Y:S02]  /*75e0*/  F2FP.BF16.F32.PACK_AB R53, R55, R54 ;  /* 0x000000363735723e */ /* 0x000fe400000010ff */
[----:B------:R-:W-:-:S04]  /*75f0*/  SHF.R.U32.HI R6, RZ, 0x4, R6 ;  /* 0x00000004ff067819 */ /* 0x000fc80000011606 */
[----:B------:R-:W2:Y:S01]  /*7600*/  MUFU.EX2 R37, R28 ;  /* 0x0000001c00257308 */ /* 0x000ea20000000800 */
[C---:B-1----:R-:W-:Y:S01]  /*7610*/  F2FP.BF16.F32.PACK_AB R11, R36.reuse, R35 ;  /* 0x00000023240b723e */ /* 0x042fe200000010ff */
[----:B------:R-:W-:Y:S01]  /*7620*/  FMUL.FTZ R219, R36, R219 ;  /* 0x000000db24db7220 */ /* 0x000fe20000410000 */
[----:B------:R-:W-:Y:S01]  /*7630*/  LOP3.LUT R23, R6, 0x3fff, RZ, 0xc0, !PT ;  /* 0x00003fff06177812 */ /* 0x000fe200078ec0ff */
[----:B------:R-:W-:Y:S02]  /*7640*/  VIADD R6, R15, 0x10 ;  /* 0x000000100f067836 */ /* 0x000fe40000000000 */
[----:B------:R-:W-:Y:S01]  /*7650*/  STSM.16.M88.2 [R0+0x2dd00], R10 ;  /* 0x02dd000a00007844 */ /* 0x000fe20000000100 */
[----:B------:R-:W-:Y:S01]  /*7660*/  R2UR UR56, R23 ;  /* 0x00000000173872ca */ /* 0x000fe200000e0000 */
[----:B---3--:R-:W-:Y:S01]  /*7670*/  FMUL.FTZ R5, R9, R26 ;  /* 0x0000001a09057220 */ /* 0x008fe20000410000 */
[----:B------:R-:W-:Y:S02]  /*7680*/  F2FP.BF16.F32.PACK_AB R33, R219, R218 ;  /* 0x000000dadb21723e */ /* 0x000fe400000010ff */
[----:B------:R-:W-:Y:S01]  /*7690*/  R2UR UR50, R6 ;  /* 0x00000000063272ca */ /* 0x000fe200000e0000 */
[----:B------:R-:W-:Y:S01]  /*76a0*/  VIADD R6, R15, 0x110 ;  /* 0x000001100f067836 */ /* 0x000fe20000000000 */
[----:B--2---:R-:W-:Y:S01]  /*76b0*/  F2FP.BF16.F32.PACK_AB R9, R9, R37 ;  /* 0x000000250909723e */ /* 0x004fe200000010ff */
[----:B------:R-:W-:-:S03]  /*76c0*/  FMUL.FTZ R222, R37, R222 ;  /* 0x000000de25de7220 */ /* 0x000fc60000410000 */
[----:B------:R-:W-:-:S03]  /*76d0*/  R2UR UR5, R6 ;  /* 0x00000000060572ca */ /* 0x000fc600000e0000 */
[----:B------:R-:W-:Y:S01]  /*76e0*/  UMOV UR8, UR56 ;  /* 0x0000003800087c82 */ /* 0x000fe20008000000 */
[----:B------:R-:W-:Y:S01]  /*76f0*/  UMOV UR12, UR56 ;  /* 0x00000038000c7c82 */ /* 0x000fe20008000000 */
[----:B------:R1:W-:Y:S01]  /*7700*/  STSM.16.M88.2 [R0+0x2e500], R8 ;  /* 0x02e5000800007844 */ /* 0x0003e20000000100 */
[----:B------:R-:W-:Y:S01]  /*7710*/  F2FP.BF16.F32.PACK_AB R31, R5, R222 ;  /* 0x000000de051f723e */ /* 0x000fe200000010ff */
[----:B------:R-:W-:Y:S01]  /*7720*/  UMOV UR16, UR56 ;  /* 0x0000003800107c82 */ /* 0x000fe20008000000 */
[----:B------:R-:W-:Y:S01]  /*7730*/  VIADD R5, R23, 0x80 ;  /* 0x0000008017057836 */ /* 0x000fe20000000000 */
[----:B------:R-:W-:Y:S01]  /*7740*/  @!PT LDS RZ, [RZ] ;  /* 0x00000000fffff984 */ /* 0x000fe20000000800 */
[----:B------:R-:W-:Y:S01]  /*7750*/  @!PT LDS RZ, [RZ] ;  /* 0x00000000fffff984 */ /* 0x000fe20000000800 */
[----:B------:R-:W-:Y:S01]  /*7760*/  @!PT LDS RZ, [RZ] ;  /* 0x00000000fffff984 */ /* 0x000fe20000000800 */
[----:B------:R-:W-:Y:S01]  /*7770*/  @!PT LDS RZ, [RZ] ;  /* 0x00000000fffff984 */ /* 0x000fe20000000800 */
[----:B------:R2:W-:Y:S06]  /*7780*/  MEMBAR.ALL.CTA ;  /* 0x0000000000007992 */ /* 0x0005ec0000008000 */
[----:B--2---:R-:W2:Y:S01]  /*7790*/  FENCE.VIEW.ASYNC.S ;  /* 0x00000000000073c6 */ /* 0x004ea20000000000 */
[----:B------:R-:W-:Y:S01]  /*77a0*/  VIADD R6, R15, 0x210 ;  /* 0x000002100f067836 */ /* 0x000fe20000000000 */
[----:B------:R-:W-:Y:S01]  /*77b0*/  R2UR UR48, R5 ;  /* 0x00000000053072ca */ /* 0x000fe200000e0000 */
[----:B------:R-:W-:-:S03]  /*77c0*/  VIADD R5, R15, 0x90 ;  /* 0x000000900f057836 */ /* 0x000fc60000000000 */
[----:B------:R-:W-:Y:S01]  /*77d0*/  R2UR UR46, R6 ;  /* 0x00000000062e72ca */ /* 0x000fe200000e0000 */
[----:B------:R-:W-:Y:S01]  /*77e0*/  VIADD R6, R15, 0x20 ;  /* 0x000000200f067836 */ /* 0x000fe20000000000 */
[----:B-1----:R-:W-:Y:S02]  /*77f0*/  MOV R8, UR59 ;  /* 0x0000003b00087c02 */ /* 0x002fe40008000f00 */
[----:B------:R-:W-:Y:S01]  /*7800*/  R2UR UR4, R5 ;  /* 0x00000000050472ca */ /* 0x000fe200000e0000 */
[C---:B------:R-:W-:Y:S01]  /*7810*/  VIADD R5, R15.reuse, 0x190 ;  /* 0x000001900f057836 */ /* 0x040fe20000000000 */
[----:B------:R-:W-:Y:S02]  /*7820*/  MOV R9, UR58 ;  /* 0x0000003a00097c02 */ /* 0x000fe40008000f00 */
[----:B------:R-:W-:Y:S01]  /*7830*/  R2UR UR30, R6 ;  /* 0x00000000061e72ca */ /* 0x000fe200000e0000 */
[----:B------:R-:W-:Y:S01]  /*7840*/  VIADD R6, R15, 0x120 ;  /* 0x000001200f067836 */ /* 0x000fe20000000000 */
[----:B------:R-:W-:Y:S01]  /*7850*/  R2UR UR54, R5 ;  /* 0x00000000053672ca */ /* 0x000fe200000e0000 */
[----:B------:R-:W-:Y:S01]  /*7860*/  UMOV UR52, UR48 ;  /* 0x0000003000347c82 */ /* 0x000fe20008000000 */
[----:B------:R-:W-:Y:S01]  /*7870*/  UMOV UR44, UR48 ;  /* 0x00000030002c7c82 */ /* 0x000fe20008000000 */
[----:B------:R-:W-:Y:S01]  /*7880*/  VIADD R5, R23, 0x100 ;  /* 0x0000010017057836 */ /* 0x000fe20000000000 */
[----:B------:R-:W-:Y:S01]  /*7890*/  R2UR UR38, R6 ;  /* 0x00000000062672ca */ /* 0x000fe200000e0000 */
[----:B------:R-:W-:Y:S01]  /*78a0*/  VIADD R6, R15, 0x220 ;  /* 0x000002200f067836 */ /* 0x000fe20000000000 */
[----:B--2---:R-:W-:Y:S02]  /*78b0*/  BAR.SYNC.DEFER_BLOCKING 0x9, 0x100 ;  /* 0x0244000000007b1d */ /* 0x004fe40000010000 */
[----:B------:R-:W-:Y:S01]  /*78c0*/  R2UR UR28, R5 ;  /* 0x00000000051c72ca */ /* 0x000fe200000e0000 */
[C---:B------:R-:W-:Y:S01]  /*78d0*/  VIADD R5, R15.reuse, 0xa0 ;  /* 0x000000a00f057836 */ /* 0x040fe20000000000 */
[----:B------:R-:W-:Y:S01]  /*78e0*/  R2UR UR26, R6 ;  /* 0x00000000061a72ca */ /* 0x000fe200000e0000 */
[----:B------:R-:W-:-:S03]  /*78f0*/  VIADD R6, R15, 0x30 ;  /* 0x000000300f067836 */ /* 0x000fc60000000000 */
[----:B------:R-:W-:Y:S01]  /*7900*/  R2UR UR42, R5 ;  /* 0x00000000052a72ca */ /* 0x000fe200000e0000 */
[----:B------:R-:W-:Y:S01]  /*7910*/  VIADD R5, R15, 0x1a0 ;  /* 0x000001a00f057836 */ /* 0x000fe20000000000 */
[----:B------:R-:W-:Y:S01]  /*7920*/  R2UR UR22, R6 ;  /* 0x00000000061672ca */ /* 0x000fe200000e0000 */
[----:B------:R-:W-:-:S03]  /*7930*/  VIADD R6, R17, 0x2ed00 ;  /* 0x0002ed0011067836 */ /* 0x000fc60000000000 */
[----:B------:R-:W-:Y:S01]  /*7940*/  R2UR UR34, R5 ;  /* 0x00000000052272ca */ /* 0x000fe200000e0000 */
[----:B------:R-:W-:Y:S01]  /*7950*/  UMOV UR40, UR28 ;  /* 0x0000001c00287c82 */ /* 0x000fe20008000000 */
[----:B------:R-:W-:Y:S01]  /*7960*/  UMOV UR36, UR28 ;  /* 0x0000001c00247c82 */ /* 0x000fe20008000000 */
[----:B------:R-:W-:Y:S01]  /*7970*/  UMOV UR32, UR28 ;  /* 0x0000001c00207c82 */ /* 0x000fe20008000000 */
[----:B------:R-:W-:Y:S01]  /*7980*/  UMOV UR24, UR28 ;  /* 0x0000001c00187c82 */ /* 0x000fe20008000000 */
[----:B------:R-:W-:Y:S01]  /*7990*/  VIADD R5, R23, 0x180 ;  /* 0x0000018017057836 */ /* 0x000fe20000000000 */
[----:B------:R-:W-:-:S04]  /*79a0*/  SHF.R.U32.HI R6, RZ, 0x4, R6 ;  /* 0x00000004ff067819 */ /* 0x000fc80000011606 */
[----:B------:R-:W-:Y:S01]  /*79b0*/  R2UR UR20, R5 ;  /* 0x00000000051472ca */ /* 0x000fe200000e0000 */
[----:B------:R-:W-:Y:S01]  /*79c0*/  STSM.16.M88.2 [R0+0x2ed00], R24 ;  /* 0x02ed001800007844 */ /* 0x000fe20000000100 */
[----:B------:R-:W-:Y:S01]  /*79d0*/  IMAD R5, R4, 0x2800, R17 ;  /* 0x0000280004057824 */ /* 0x000fe200078e0211 */
[----:B------:R-:W-:Y:S02]  /*79e0*/  LOP3.LUT R216, R6, 0x3fff, RZ, 0xc0, !PT ;  /* 0x00003fff06d87812 */ /* 0x000fe400078ec0ff */
[----:B------:R-:W-:Y:S02]  /*79f0*/  STSM.16.M88.2 [R0+0x2f500], R48 ;  /* 0x02f5003000007844 */ /* 0x000fe40000000100 */
[----:B------:R-:W-:Y:S02]  /*7a00*/  SHF.R.U32.HI R5, RZ, 0x4, R5 ;  /* 0x00000004ff057819 */ /* 0x000fe40000011605 */
[----:B------:R-:W-:Y:S01]  /*7a10*/  STSM.16.M88.2 [R0+0x2fd00], R52 ;  /* 0x02fd003400007844 */ /* 0x000fe20000000100 */
[----:B------:R-:W-:-:S02]  /*7a20*/  LOP3.LUT R6, R216, 0x400000, RZ, 0xfc, !PT ;  /* 0x00400000d8067812 */ /* 0x000fc400078efcff */
[----:B------:R-:W-:Y:S01]  /*7a30*/  LOP3.LUT R5, R5, 0x3fff, RZ, 0xc0, !PT ;  /* 0x00003fff05057812 */ /* 0x000fe200078ec0ff */
[----:B------:R-:W-:Y:S04]  /*7a40*/  STSM.16.M88.2 [R0+0x30500], R32 ;  /* 0x0305002000007844 */ /* 0x000fe80000000100 */
        /* <DEDUP_REMOVED lines=32> */
[----:B------:R-:W-:Y:S01]  /*7c50*/  MOV R217, UR58 ;  /* 0x0000003a00d97c02 */ /* 0x000fe20008000f00 */
[----:B------:R-:W-:Y:S01]  /*7c60*/  UMOV UR58, UR6 ;  /* 0x00000006003a7c82 */ /* 0x000fe20008000000 */
[----:B------:R-:W-:Y:S01]  /*7c70*/  MOV R7, UR59 ;  /* 0x0000003b00077c02 */ /* 0x000fe20008000f00 */
[----:B------:R-:W-:Y:S01]  /*7c80*/  UMOV UR59, UR7 ;  /* 0x00000007003b7c82 */ /* 0x000fe20008000000 */
[----:B------:R-:W-:Y:S01]  /*7c90*/  MOV R11, UR58 ;  /* 0x0000003a000b7c02 */ /* 0x000fe20008000f00 */
[----:B------:R-:W-:Y:S01]  /*7ca0*/  UMOV UR58, UR10 ;  /* 0x0000000a003a7c82 */ /* 0x000fe20008000000 */
[----:B------:R-:W-:Y:S01]  /*7cb0*/  R2UR UR10, R14 ;  /* 0x000000000e0a72ca */ /* 0x000fe200000e0000 */
[----:B------:R-:W-:Y:S01]  /*7cc0*/  UMOV UR4, UR20 ;  /* 0x0000001400047c82 */ /* 0x000fe20008000000 */
[----:B------:R-:W-:Y:S01]  /*7cd0*/  MOV R10, UR59 ;  /* 0x0000003b000a7c02 */ /* 0x000fe20008000f00 */
[----:B------:R-:W-:Y:S01]  /*7ce0*/  UMOV UR59, UR11 ;  /* 0x0000000b003b7c82 */ /* 0x000fe20008000000 */
[----:B------:R-:W-:Y:S01]  /*7cf0*/  UMOV UR11, 0x40 ;  /* 0x00000040000b7882 */ /* 0x000fe20000000000 */
[----:B------:R-:W-:Y:S01]  /*7d00*/  R2UR UR6, R20 ;  /* 0x00000000140672ca */ /* 0x000fe200000e0000 */
[----:B------:R-:W-:Y:S01]  /*7d10*/  UMOV UR7, 0x40 ;  /* 0x0000004000077882 */ /* 0x000fe20000000000 */
[C---:B------:R-:W-:Y:S01]  /*7d20*/  VIADD R14, R15.reuse, 0x1b0 ;  /* 0x000001b00f0e7836 */ /* 0x040fe20000000000 */
[----:B------:R-:W-:Y:S01]  /*7d30*/  MOV R12, UR59 ;  /* 0x0000003b000c7c02 */ /* 0x000fe20008000f00 */
[----:B------:R-:W-:Y:S01]  /*7d40*/  VIADD R15, R15, 0x230 ;  /* 0x000002300f0f7836 */ /* 0x000fe20000000000 */
[----:B------:R-:W-:Y:S01]  /*7d50*/  MOV R221, UR58 ;  /* 0x0000003a00dd7c02 */ /* 0x000fe20008000f00 */
[----:B------:R-:W-:Y:S01]  /*7d60*/  UMOV UR59, 0x8 ;  /* 0x00000008003b7882 */ /* 0x000fe20000000000 */
[----:B------:R-:W-:Y:S01]  /*7d70*/  R2UR UR14, R14 ;  /* 0x000000000e0e72ca */ /* 0x000fe200000e0000 */
[----:B------:R-:W-:-:S02]  /*7d80*/  VIADD R14, R5, 0x80 ;  /* 0x00000080050e7836 */ /* 0x000fc40000000000 */
[----:B------:R-:W-:Y:S01]  /*7d90*/  IMAD.U32 R21, RZ, RZ, UR59 ;  /* 0x0000003bff157e24 */ /* 0x000fe2000f8e00ff */
        /* <DEDUP_REMOVED lines=15> */
[----:B------:R-:W-:Y:S01]  /*7e90*/  MOV R218, UR57 ;  /* 0x0000003900da7c02 */ /* 0x000fe20008000f00 */
[----:B------:R-:W-:Y:S01]  /*7ea0*/  UMOV UR57, UR13 ;  /* 0x0000000d00397c82 */ /* 0x000fe20008000000 */
[----:B------:R-:W-:Y:S01]  /*7eb0*/  UMOV UR12, UR20 ;  /* 0x00000014000c7c82 */ /* 0x000fe20008000000 */
[----:B------:R-:W-:Y:S01]  /*7ec0*/  UMOV UR13, UR21 ;  /* 0x00000015000d7c82 */ /* 0x000fe20008000000 */
[----:B------:R-:W-:-:S02]  /*7ed0*/  MOV R220, UR56 ;  /* 0x0000003800dc7c02 */ /* 0x000fc40008000f00 */
[----:B------:R-:W-:Y:S01]  /*7ee0*/  MOV R13, UR57 ;  /* 0x00000039000d7c02 */ /* 0x000fe20008000f00 */
[----:B------:R-:W-:Y:S01]  /*7ef0*/  UMOV UR57, 0x40000040 ;  /* 0x4000004000397882 */ /* 0x000fe20000000000 */
[----:B------:R-:W-:Y:S02]  /*7f00*/  WARPGROUP.DEPBAR.LE gsb0, 0x0 ;  /* 0x00008000000079c5 */ /* 0x000fe40000010000 */
[----:B------:R-:W-:-:S06]  /*7f10*/  WARPGROUP.ARRIVE ;  /* 0x00000000000079c5 */ /* 0x000fcc0000000000 */
[----:B------:R-:W-:Y:S01]  /*7f20*/  HGMMA.64x16x16.F32.BF16 R168, gdesc[UR16].tnspA.tnspB, R168, gsb0 ;  /* 0x6020000010a879f0 */ /* 0x000fe200080018a8 */
[----:B------:R-:W-:Y:S01]  /*7f30*/  R2UR UR16, R5 ;  /* 0x00000000051072ca */ /* 0x000fe200000e0000 */
[----:B------:R-:W-:Y:S01]  /*7f40*/  UMOV UR17, UR21 ;  /* 0x0000001500117c82 */ /* 0x000fe20008000000 */
[----:B------:R-:W-:Y:S01]  /*7f50*/  R2UR UR18, R15 ;  /* 0x000000000f1272ca */ /* 0x000fe200000e0000 */
[----:B------:R-:W-:Y:S01]  /*7f60*/  UMOV UR19, 0x40 ;  /* 0x0000004000137882 */ /* 0x000fe20000000000 */
[----:B------:R-:W-:-:S09]  /*7f70*/  VIADD R15, R6, 0x80 ;  /* 0x00000080060f7836 */ /* 0x000fd20000000000 */
        /* <DEDUP_REMOVED lines=15> */
[----:B------:R-:W-:Y:S02]  /*8070*/  UMOV UR29, 0x40000040 ;  /* 0x40000040001d7882 */ /* 0x000fe40000000000 */
        /* <DEDUP_REMOVED lines=14> */
[----:B------:R-:W-:-:S13]  /*8160*/  R2UR UR24, R6 ;  /* 0x00000000061872ca */ /* 0x000fda00000e0000 */
[----:B------:R-:W-:Y:S02]  /*8170*/  UMOV UR58, UR24 ;  /* 0x00000018003a7c82 */ /* 0x000fe40008000000 */
[----:B------:R-:W-:Y:S01]  /*8180*/  IMAD.U32 R20, RZ, RZ, UR58 ;  /* 0x0000003aff147e24 */ /* 0x000fe2000f8e00ff */
        /* <DEDUP_REMOVED lines=9> */
[----:B------:R-:W-:Y:S02]  /*8220*/  R2UR UR4, R14 ;  /* 0x000000000e0472ca */ /* 0x000fe400000e0000 */
[----:B------:R-:W-:Y:S01]  /*8230*/  R2UR UR5, R15 ;  /* 0x000000000f0572ca */ /* 0x000fe200000e0000 */
[----:B------:R-:W-:Y:S02]  /*8240*/  WARPGROUP.DEPBAR.LE gsb0, 0x0 ;  /* 0x00008000000079c5 */ /* 0x000fe40000010000 */
[----:B------:R-:W-:-:S06]  /*8250*/  WARPGROUP.ARRIVE ;  /* 0x00000000000079c5 */ /* 0x000fcc0000000000 */
[----:B------:R-:W-:Y:S03]  /*8260*/  HGMMA.64x16x16.F32.BF16 R184, gdesc[UR12].tnspA.tnspB, R184, gsb0 ;  /* 0x602000000cb879f0 */ /* 0x000fe600080018b8 */
[----:B------:R-:W-:Y:S02]  /*8270*/  WARPGROUP.DEPBAR.LE gsb0, 0x0 ;  /* 0x00008000000079c5 */ /* 0x000fe40000010000 */
[----:B------:R-:W-:-:S06]  /*8280*/  WARPGROUP.ARRIVE ;  /* 0x00000000000079c5 */ /* 0x000fcc0000000000 */
[----:B------:R-:W-:Y:S03]  /*8290*/  HGMMA.64x16x16.F32.BF16 R200, gdesc[UR16].tnspA.tnspB, R200, gsb0 ;  /* 0x6020000010c879f0 */ /* 0x000fe600080018c8 */
[----:B------:R-:W-:Y:S02]  /*82a0*/  WARPGROUP.DEPBAR.LE gsb0, 0x0 ;  /* 0x00008000000079c5 */ /* 0x000fe40000010000 */
[----:B------:R-:W-:Y:S01]  /*82b0*/  @!PT LDS RZ, [RZ] ;  /* 0x00000000fffff984 */ /* 0x000fe20000000800 */
[----:B------:R-:W-:Y:S01]  /*82c0*/  @!PT LDS RZ, [RZ] ;  /* 0x00000000fffff984 */ /* 0x000fe20000000800 */
[----:B------:R-:W-:Y:S01]  /*82d0*/  @!PT LDS RZ, [RZ] ;  /* 0x00000000fffff984 */ /* 0x000fe20000000800 */
[----:B------:R-:W-:Y:S01]  /*82e0*/  @!PT LDS RZ, [RZ] ;  /* 0x00000000fffff984 */ /* 0x000fe20000000800 */
[----:B------:R2:W-:Y:S06]  /*82f0*/  MEMBAR.ALL.CTA ;  /* 0x0000000000007992 */ /* 0x0005ec0000008000 */
[----:B--2---:R-:W2:Y:S02]  /*8300*/  FENCE.VIEW.ASYNC.S ;  /* 0x00000000000073c6 */ /* 0x004ea40000000000 */
[----:B--2---:R-:W-:Y:S06]  /*8310*/  BAR.SYNC.DEFER_BLOCKING 0x9, 0x100 ;  /* 0x0244000000007b1d */ /* 0x004fec0000010000 */
[----:B-1----:R-:W-:-:S06]  /*8320*/  WARPGROUP.ARRIVE ;  /* 0x00000000000079c5 */ /* 0x002fcc0000000000 */
[----:B------:R-:W-:Y:S01]  /*8330*/  HGMMA.64x64x16.F32.BF16 R24, gdesc[UR56].tnspA, RZ, !UPT, gsb0 ;  /* 0x20e00000381879f0 */ /* 0x000fe2000c0018ff */
[----:B------:R-:W-:Y:S01]  /*8340*/  UMOV UR56, UR4 ;  /* 0x0000000400387c82 */ /* 0x000fe20008000000 */
[----:B------:R-:W-:Y:S01]  /*8350*/  UMOV UR57, 0x40000040 ;  /* 0x4000004000397882 */ /* 0x000fe20000000000 */
[----:B------:R-:W-:Y:S01]  /*8360*/  UMOV UR58, UR5 ;  /* 0x00000005003a7c82 */ /* 0x000fe20008000000 */
[----:B------:R-:W-:Y:S01]  /*8370*/  UMOV UR59, 0x8 ;  /* 0x00000008003b7882 */ /* 0x000fe20000000000 */
[----:B------:R-:W-:Y:S02]  /*8380*/  IMAD.U32 R14, RZ, RZ, UR58 ;  /* 0x0000003aff0e7e24 */ /* 0x000fe4000f8e00ff */
[----:B------:R-:W-:Y:S01]  /*8390*/  IMAD.U32 R15, RZ, RZ, UR59 ;  /* 0x0000003bff0f7e24 */ /* 0x000fe2000f8e00ff */
[----:B------:R-:W-:Y:S02]  /*83a0*/  WARPGROUP.DEPBAR.LE gsb0, 0x0 ;  /* 0x00008000000079c5 */ /* 0x000fe40000010000 */
[----:B------:R-:W-:-:S06]  /*83b0*/  WARPGROUP.ARRIVE ;  /* 0x00000000000079c5 */ /* 0x000fcc0000000000 */
[----:B------:R-:W-:Y:S01]  /*83c0*/  HGMMA.64x64x16.F32.BF16 R24, gdesc[UR56].tnspA, R24, gsb0 ;  /* 0x20e00000381879f0 */ /* 0x000fe20008001818 */
[----:B------:R-:W-:Y:S01]  /*83d0*/  R2UR UR59, R12 ;  /* 0x000000000c3b72ca */ /* 0x000fe200000e0000 */
[----:B------:R-:W-:Y:S01]  /*83e0*/  VIADD R12, R5, 0x100 ;  /* 0x00000100050c7836 */ /* 0x000fe20000000000 */
[----:B------:R-:W-:Y:S01]  /*83f0*/  R2UR UR57, R13 ;  /* 0x000000000d3972ca */ /* 0x000fe200000e0000 */
[----:B------:R-:W-:Y:S01]  /*8400*/  VIADD R13, R6, 0x100 ;  /* 0x00000100060d7836 */ /* 0x000fe20000000000 */
[----:B------:R-:W-:Y:S02]  /*8410*/  R2UR UR58, R221 ;  /* 0x00000000dd3a72ca */ /* 0x000fe400000e0000 */
[----:B------:R-:W-:Y:S02]  /*8420*/  R2UR UR56, R220 ;  /* 0x00000000dc3872ca */ /* 0x000fe400000e0000 */
[----:B------:R-:W-:Y:S02]  /*8430*/  R2UR UR4, R12 ;  /* 0x000000000c0472ca */ /* 0x000fe400000e0000 */
[----:B------:R-:W-:-:S03]  /*8440*/  R2UR UR5, R13 ;  /* 0x000000000d0572ca */ /* 0x000fc600000e0000 */
[----:B------:R-:W-:Y:S01]  /*8450*/  UMOV UR33, UR59 ;  /* 0x0000003b00217c82 */ /* 0x000fe20008000000 */
[----:B------:R-:W-:Y:S01]  /*8460*/  UMOV UR59, 0x8 ;  /* 0x00000008003b7882 */ /* 0x000fe20000000000 */
[----:B------:R-:W-:Y:S01]  /*8470*/  UMOV UR37, UR57 ;  /* 0x0000003900257c82 */ /* 0x000fe20008000000 */
[----:B------:R-:W-:Y:S01]  /*8480*/  UMOV UR57, 0x40000040 ;  /* 0x4000004000397882 */ /* 0x000fe20000000000 */
[----:B------:R-:W-:Y:S01]  /*8490*/  UMOV UR32, UR58 ;  /* 0x0000003a00207c82 */ /* 0x000fe20008000000 */
[----:B------:R-:W-:Y:S01]  /*84a0*/  IMAD.U32 R13, RZ, RZ, UR59 ;  /* 0x0000003bff0d7e24 */ /* 0x000fe2000f8e00ff */
[----:B------:R-:W-:Y:S02]  /*84b0*/  UMOV UR36, UR56 ;  /* 0x0000003800247c82 */ /* 0x000fe40008000000 */
[----:B------:R-:W-:Y:S02]  /*84c0*/  UMOV UR56, UR4 ;  /* 0x0000000400387c82 */ /* 0x000fe40008000000 */
[----:B------:R-:W-:-:S02]  /*84d0*/  UMOV UR58, UR5 ;  /* 0x00000005003a7c82 */ /* 0x000fc40008000000 */
[----:B------:R-:W-:Y:S01]  /*84e0*/  IMAD.U32 R12, RZ, RZ, UR58 ;  /* 0x0000003aff0c7e24 */ /* 0x000fe2000f8e00ff */
[----:B------:R-:W-:Y:S02]  /*84f0*/  WARPGROUP.DEPBAR.LE gsb0, 0x0 ;  /* 0x00008000000079c5 */ /* 0x000fe40000010000 */
[----:B------:R-:W-:-:S06]  /*8500*/  WARPGROUP.ARRIVE ;  /* 0x00000000000079c5 */ /* 0x000fcc0000000000 */
[----:B------:R-:W-:Y:S01]  /*8510*/  HGMMA.64x64x16.F32.BF16 R24, gdesc[UR56].tnspA, R24, gsb0 ;  /* 0x20e00000381879f0 */ /* 0x000fe20008001818 */
[----:B------:R-:W-:Y:S01]  /*8520*/  R2UR UR59, R10 ;  /* 0x000000000a3b72ca */ /* 0x000fe200000e0000 */
[----:B------:R-:W-:Y:S01]  /*8530*/  VIADD R10, R5, 0x180 ;  /* 0x00000180050a7836 */ /* 0x000fe20000000000 */
[----:B------:R-:W-:Y:S01]  /*8540*/  R2UR UR58, R11 ;  /* 0x000000000b3a72ca */ /* 0x000fe200000e0000 */
[C---:B------:R-:W-:Y:S01]  /*8550*/  VIADD R11, R6.reuse, 0x180 ;  /* 0x00000180060b7836 */ /* 0x040fe20000000000 */
[----:B------:R-:W-:Y:S01]  /*8560*/  UMOV UR57, 0x40000040 ;  /* 0x4000004000397882 */ /* 0x000fe20000000000 */
[----:B------:R-:W-:Y:S01]  /*8570*/  VIADD R6, R6, 0x200 ;  /* 0x0000020006067836 */ /* 0x000fe20000000000 */
[----:B------:R-:W-:Y:S02]  /*8580*/  R2UR UR4, R10 ;  /* 0x000000000a0472ca */ /* 0x000fe400000e0000 */
[----:B------:R-:W-:-:S05]  /*8590*/  R2UR UR5, R11 ;  /* 0x000000000b0572ca */ /* 0x000fca00000e0000 */
[----:B------:R-:W-:Y:S01]  /*85a0*/  UMOV UR49, UR59 ;  /* 0x0000003b00317c82 */ /* 0x000fe20008000000 */
[----:B------:R-:W-:Y:S01]  /*85b0*/  UMOV UR59, 0x8 ;  /* 0x00000008003b7882 */ /* 0x000fe20000000000 */
[----:B------:R-:W-:Y:S01]  /*85c0*/  UMOV UR48, UR58 ;  /* 0x0000003a00307c82 */ /* 0x000fe20008000000 */
[----:B------:R-:W-:-:S03]  /*85d0*/  IMAD.U32 R11, RZ, RZ, UR59 ;  /* 0x0000003bff0b7e24 */ /* 0x000fc6000f8e00ff */
[----:B------:R-:W-:Y:S02]  /*85e0*/  UMOV UR56, UR4 ;  /* 0x0000000400387c82 */ /* 0x000fe40008000000 */
[----:B------:R-:W-:Y:S01]  /*85f0*/  UMOV UR58, UR5 ;  /* 0x00000005003a7c82 */ /* 0x000fe20008000000 */
[----:B------:R-:W-:Y:S01]  /*8600*/  R2UR UR5, R6 ;  /* 0x00000000060572ca */ /* 0x000fe200000e0000 */
        /* <DEDUP_REMOVED lines=10> */
[----:B------:R-:W-:-:S05]  /*86b0*/  R2UR UR4, R7 ;  /* 0x00000000070472ca */ /* 0x000fca00000e0000 */
        /* <DEDUP_REMOVED lines=10> */
[----:B------:R-:W-:Y:S01]  /*8760*/  UMOV UR25, UR29 ;  /* 0x0000001d00197c82 */ /* 0x000fe20008000000 */
[----:B------:R-:W-:Y:S01]  /*8770*/  UMOV UR21, 0x40000040 ;  /* 0x4000004000157882 */ /* 0x000fe20000000000 */
[----:B------:R-:W-:Y:S01]  /*8780*/  ULDC.64 UR4, c[0x0][0x2c0] ;  /* 0x0000b00000047ab9 */ /* 0x000fe20000000a00 */
[----:B------:R-:W-:-:S02]  /*8790*/  WARPGROUP.DEPBAR.LE gsb0, 0x0 ;  /* 0x00008000000079c5 */ /* 0x000fc40000010000 */
[----:B------:R-:W-:-:S06]  /*87a0*/  WARPGROUP.ARRIVE ;  /* 0x00000000000079c5 */ /* 0x000fcc0000000000 */
[----:B------:R-:W-:Y:S01]  /*87b0*/  HGMMA.64x64x16.F32.BF16 R24, gdesc[UR56].tnspA, R24, gsb0 ;  /* 0x20e00000381879f0 */ /* 0x000fe20008001818 */
[----:B------:R-:W-:Y:S01]  /*87c0*/  R2UR UR59, R8 ;  /* 0x00000000083b72ca */ /* 0x000fe200000e0000 */
[----:B------:R-:W-:Y:S01]  /*87d0*/  UMOV UR57, 0x40000040 ;  /* 0x4000004000397882 */ /* 0x000fe20000000000 */
[----:B------:R-:W-:Y:S01]  /*87e0*/  R2UR UR58, R9 ;  /* 0x00000000093a72ca */ /* 0x000fe200000e0000 */
[----:B------:R-:W-:Y:S01]  /*87f0*/  VIADD R8, R23, 0x480 ;  /* 0x0000048017087836 */ /* 0x000fe20000000000 */
[----:B------:R-:W-:Y:S01]  /*8800*/  R2UR UR56, R217 ;  /* 0x00000000d93872ca */ /* 0x000fe200000e0000 */
[----:B------:R-:W-:-:S05]  /*8810*/  VIADD R217, R23, 0x500 ;  /* 0x0000050017d97836 */ /* 0x000fca0000000000 */
[----:B------:R-:W-:Y:S01]  /*8820*/  R2UR UR28, R217 ;  /* 0x00000000d91c72ca */ /* 0x000fe200000e0000 */
        /* <DEDUP_REMOVED lines=26> */
[----:B------:R-:W-:Y:S01]  /*89d0*/  UMOV UR32, UR28 ;  /* 0x0000001c00207c82 */ /* 0x000fe20008000000 */
[----:B------:R-:W-:Y:S01]  /*89e0*/  UMOV UR33, UR29 ;  /* 0x0000001d00217c82 */ /* 0x000fe20008000000 */
[----:B------:R-:W-:Y:S01]  /*89f0*/  UMOV UR24, UR28 ;  /* 0x0000001c00187c82 */ /* 0x000fe20008000000 */
[----:B------:R-:W-:Y:S01]  /*8a00*/  VIADD R23, R23, 0x580 ;  /* 0x0000058017177836 */ /* 0x000fe20000000000 */
[----:B------:R-:W-:Y:S01]  /*8a10*/  UMOV UR9, UR21 ;  /* 0x0000001500097c82 */ /* 0x000fe20008000000 */
[----:B------:R-:W-:Y:S01]  /*8a20*/  IMAD.SHL.U32 R8, R3, 0x4000, RZ ;  /* 0x0000400003087824 */ /* 0x000fe200078e00ff */
[----:B------:R-:W-:-:S02]  /*8a30*/  WARPGROUP.DEPBAR.LE gsb0, 0x0 ;  /* 0x00008000000079c5 */ /* 0x000fc40000010000 */
[----:B------:R-:W-:Y:S01]  /*8a40*/  WARPGROUP.ARRIVE ;  /* 0x00000000000079c5 */ /* 0x000fe20000000000 */
[----:B------:R-:W-:Y:S02]  /*8a50*/  R2UR UR20, R23 ;  /* 0x00000000171472ca */ /* 0x000fe400000e0000 */
[----:B------:R-:W-:-:S03]  /*8a60*/  IADD3 R9, P0, R8, R230, RZ ;  /* 0x000000e608097210 */ /* 0x000fc60007f1e0ff */
[----:B------:R-:W-:Y:S01]  /*8a70*/  HGMMA.64x16x16.F32.BF16 R208, gdesc[UR56].tnspA.tnspB, R208, gsb0 ;  /* 0x6020000038d079f0 */ /* 0x000fe200080018d0 */
[----:B------:R-:W-:Y:S02]  /*8a80*/  LEA.HI.X.SX32 R218, R8, R235, 0x1, P0 ;  /* 0x000000eb08da7211 */ /* 0x000fe400000f0eff */
[----:B------:R-:W-:-:S04]  /*8a90*/  LEA R8, P0, R9, UR4, 0x2 ;  /* 0x0000000409087c11 */ /* 0x000fc8000f8010ff */
[----:B------:R-:W-:Y:S01]  /*8aa0*/  LEA.HI.X R9, R9, UR5, R218, 0x2, P0 ;  /* 0x0000000509097c11 */ /* 0x000fe200080f14da */
[----:B------:R-:W-:Y:S02]  /*8ab0*/  WARPGROUP.DEPBAR.LE gsb0, 0x0 ;  /* 0x00008000000079c5 */ /* 0x000fe40000010000 */
[----:B------:R-:W-:Y:S01]  /*8ac0*/  WARPGROUP.ARRIVE ;  /* 0x00000000000079c5 */ /* 0x000fe20000000000 */
[----:B------:R-:W-:Y:S01]  /*8ad0*/  UMOV UR8, UR20 ;  /* 0x0000001400087c82 */ /* 0x000fe20008000000 */
[----:B------:R-:W-:Y:S01]  /*8ae0*/  UMOV UR4, UR20 ;  /* 0x0000001400047c82 */ /* 0x000fe20008000000 */
[----:B------:R-:W-:Y:S01]  /*8af0*/  UMOV UR5, UR21 ;  /* 0x0000001500057c82 */ /* 0x000fe20008000000 */
[----:B------:R-:W-:Y:S01]  /*8b00*/  UMOV UR12, UR20 ;  /* 0x00000014000c7c82 */ /* 0x000fe20008000000 */
[----:B------:R-:W-:Y:S01]  /*8b10*/  UMOV UR13, UR21 ;  /* 0x00000015000d7c82 */ /* 0x000fe20008000000 */
[----:B------:R-:W-:Y:S01]  /*8b20*/  HGMMA.64x16x16.F32.BF16 R144, gdesc[UR48].tnspA.tnspB, R144, gsb0 ;  /* 0x60200000309079f0 */ /* 0x000fe20008001890 */
[----:B------:R-:W-:Y:S01]  /*8b30*/  UMOV UR50, UR44 ;  /* 0x0000002c00327c82 */ /* 0x000fe20008000000 */
[----:B------:R-:W-:Y:S01]  /*8b40*/  UMOV UR51, UR45 ;  /* 0x0000002d00337c82 */ /* 0x000fe20008000000 */
[----:B------:R-:W-:Y:S01]  /*8b50*/  UMOV UR44, UR48 ;  /* 0x00000030002c7c82 */ /* 0x000fe20008000000 */
[----:B------:R-:W-:Y:S01]  /*8b60*/  UMOV UR45, UR49 ;  /* 0x00000031002d7c82 */ /* 0x000fe20008000000 */
[----:B------:R-:W-:Y:S01]  /*8b70*/  UMOV UR16, UR20 ;  /* 0x0000001400107c82 */ /* 0x000fe20008000000 */
[----:B------:R-:W-:Y:S01]  /*8b80*/  UMOV UR17, UR21 ;  /* 0x0000001500117c82 */ /* 0x000fe20008000000 */
[----:B------:R-:W-:Y:S01]  /*8b90*/  VIADD R22, R22, 0x14100 ;  /* 0x0001410016167836 */ /* 0x000fe20000000000 */
[----:B------:R1:W-:Y:S01]  /*8ba0*/  REDG.E.ADD.F32x4.FTZ.RN.STRONG.GPU desc[UR60][R8.64], R24 ;  /* 0x00000018080079a6 */ /* 0x0003e2000c10f7bc */
[----:B------:R-:W-:-:S02]  /*8bb0*/  WARPGROUP.DEPBAR.LE gsb0, 0x0 ;  /* 0x00008000000079c5 */ /* 0x000fc40000010000 */
[----:B------:R-:W-:Y:S01]  /*8bc0*/  WARPGROUP.ARRIVE ;  /* 0x00000000000079c5 */ /* 0x000fe20000000000 */
[----:B------:R-:W-:Y:S01]  /*8bd0*/  SHF.R.U32.HI R22, RZ, 0x4, R22 ;  /* 0x00000004ff167819 */ /* 0x000fe20000011616 */
[----:B------:R-:W-:Y:S01]  /*8be0*/  UMOV UR59, 0x40 ;  /* 0x00000040003b7882 */ /* 0x000fe20000000000 */
[----:B-1----:R-:W-:Y:S01]  /*8bf0*/  LOP3.LUT R24, R216, 0x80000, RZ, 0xfc, !PT ;  /* 0x00080000d8187812 */ /* 0x002fe200078efcff */
[----:B------:R1:W-:Y:S02]  /*8c00*/  REDG.E.ADD.F32x4.FTZ.RN.STRONG.GPU desc[UR60][R8.64+0x800], R28 ;  /* 0x0008001c080079a6 */ /* 0x0003e4000c10f7bc */
[----:B------:R-:W-:Y:S01]  /*8c10*/  HGMMA.64x16x16.F32.BF16 R160, gdesc[UR48].tnspA.tnspB, R160, gsb0 ;  /* 0x6020000030a079f0 */ /* 0x000fe200080018a0 */
[----:B------:R-:W-:Y:S01]  /*8c20*/  UMOV UR50, UR52 ;  /* 0x0000003400327c82 */ /* 0x000fe20008000000 */
[----:B------:R-:W-:Y:S01]  /*8c30*/  UMOV UR51, UR53 ;  /* 0x0000003500337c82 */ /* 0x000fe20008000000 */
[----:B------:R-:W-:Y:S01]  /*8c40*/  UMOV UR52, UR48 ;  /* 0x0000003000347c82 */ /* 0x000fe20008000000 */
[----:B------:R-:W-:Y:S01]  /*8c50*/  UMOV UR53, UR49 ;  /* 0x0000003100357c82 */ /* 0x000fe20008000000 */
[----:B------:R-:W-:Y:S01]  /*8c60*/  LOP3.LUT R237, R22, 0x3fff, RZ, 0xc0, !PT ;  /* 0x00003fff16ed7812 */ /* 0x000fe200078ec0ff */
[C---:B------:R-:W-:Y:S01]  /*8c70*/  VIADD R23, R24.reuse, 0x80 ;  /* 0x0000008018177836 */ /* 0x040fe20000000000 */
[----:B------:R-:W-:Y:S01]  /*8c80*/  PLOP3.LUT P0, PT, PT, PT, UP2, 0x40, 0x0 ;  /* 0x000000000000781c */ /* 0x000fe20003f0e828 */
[----:B------:R-:W-:Y:S01]  /*8c90*/  VIADD R25, R24, 0x200 ;  /* 0x0000020018197836 */ /* 0x000fe20000000000 */
[----:B------:R1:W-:Y:S01]  /*8ca0*/  REDG.E.ADD.F32x4.FTZ.RN.STRONG.GPU desc[UR60][R8.64+0x1000], R32 ;  /* 0x00100020080079a6 */ /* 0x0003e2000c10f7bc */
[----:B------:R-:W-:-:S02]  /*8cb0*/  WARPGROUP.DEPBAR.LE gsb0, 0x0 ;  /* 0x00008000000079c5 */ /* 0x000fc40000010000 */
[----:B------:R-:W-:Y:S01]  /*8cc0*/  WARPGROUP.ARRIVE ;  /* 0x00000000000079c5 */ /* 0x000fe20000000000 */
[----:B------:R-:W-:Y:S01]  /*8cd0*/  IMAD R237, R2, 0x800, R237 ;  /* 0x0000080002ed7824 */ /* 0x000fe200078e02ed */
[----:B------:R1:W-:Y:S04]  /*8ce0*/  REDG.E.ADD.F32x4.FTZ.RN.STRONG.GPU desc[UR60][R8.64+0x1800], R36 ;  /* 0x00180024080079a6 */ /* 0x0003e8000c10f7bc */
[----:B------:R-:W-:Y:S01]  /*8cf0*/  HGMMA.64x16x16.F32.BF16 R176, gdesc[UR48].tnspA.tnspB, R176, gsb0 ;  /* 0x6020000030b079f0 */ /* 0x000fe200080018b0 */
[C---:B------:R-:W-:Y:S01]  /*8d00*/  VIADD R22, R24.reuse, 0x100 ;  /* 0x0000010018167836 */ /* 0x040fe20000000000 */
[----:B------:R1:W-:Y:S01]  /*8d10*/  REDG.E.ADD.F32x4.FTZ.RN.STRONG.GPU desc[UR60][R8.64+0x2000], R40 ;  /* 0x00200028080079a6 */ /* 0x0003e2000c10f7bc */
[----:B------:R-:W-:Y:S01]  /*8d20*/  VIADD R26, R24, 0x10 ;  /* 0x00000010181a7836 */ /* 0x000fe20000000000 */
[----:B------:R-:W-:-:S02]  /*8d30*/  UMOV UR51, 0x40 ;  /* 0x0000004000337882 */ /* 0x000fc40000000000 */
[----:B------:R1:W-:Y:S04]  /*8d40*/  REDG.E.ADD.F32x4.FTZ.RN.STRONG.GPU desc[UR60][R8.64+0x2800], R44 ;  /* 0x0028002c080079a6 */ /* 0x0003e8000c10f7bc */
[----:B------:R1:W-:Y:S04]  /*8d50*/  REDG.E.ADD.F32x4.FTZ.RN.STRONG.GPU desc[UR60][R8.64+0x3000], R48 ;  /* 0x00300030080079a6 */ /* 0x0003e8000c10f7bc */
[----:B------:R1:W-:Y:S01]  /*8d60*/  REDG.E.ADD.F32x4.FTZ.RN.STRONG.GPU desc[UR60][R8.64+0x3800], R52 ;  /* 0x00380034080079a6 */ /* 0x0003e2000c10f7bc */
        /* <DEDUP_REMOVED lines=38> */
[----:B------:R-:W-:Y:S01]  /*8fd0*/  UMOV UR55, 0x40 ;  /* 0x0000004000377882 */ /* 0x000fe20000000000 */
[----:B------:R-:W-:Y:S01]  /*8fe0*/  UMOV UR53, 0x40000040 ;  /* 0x4000004000357882 */ /* 0x000fe20000000000 */
[----:B------:R-:W-:Y:S02]  /*8ff0*/  WARPGROUP.DEPBAR.LE gsb0, 0x0 ;  /* 0x00008000000079c5 */ /* 0x000fe40000010000 */
[----:B------:R-:W-:-:S08]  /*9000*/  WARPGROUP.ARRIVE ;  /* 0x00000000000079c5 */ /* 0x000fd00000000000 */
[----:B------:R-:W-:Y:S01]  /*9010*/  HGMMA.64x16x16.F32.BF16 R56, gdesc[UR52].tnspA.tnspB, R56, gsb0 ;  /* 0x60200000343879f0 */ /* 0x000fe20008001838 */
[----:B------:R-:W-:Y:S01]  /*9020*/  R2UR UR24, R23 ;  /* 0x00000000171872ca */ /* 0x000fe200000e0000 */
[----:B------:R-:W-:Y:S01]  /*9030*/  UMOV UR56, UR52 ;  /* 0x0000003400387c82 */ /* 0x000fe20008000000 */
[----:B------:R-:W-:-:S11]  /*9040*/  UMOV UR57, UR53 ;  /* 0x0000003500397c82 */ /* 0x000fd60008000000 */
[----:B------:R-:W-:Y:S01]  /*9050*/  UMOV UR58, UR24 ;  /* 0x00000018003a7c82 */ /* 0x000fe20008000000 */
[----:B------:R-:W-:Y:S02]  /*9060*/  WARPGROUP.DEPBAR.LE gsb0, 0x0 ;  /* 0x00008000000079c5 */ /* 0x000fe40000010000 */
[----:B------:R-:W-:-:S06]  /*9070*/  WARPGROUP.ARRIVE ;  /* 0x00000000000079c5 */ /* 0x000fcc0000000000 */
[----:B------:R-:W-:Y:S01]  /*9080*/  HGMMA.64x16x16.F32.BF16 R64, gdesc[UR56].tnspA.tnspB, R64, gsb0 ;  /* 0x60200000384079f0 */ /* 0x000fe20008001840 */
[----:B------:R-:W-:Y:S01]  /*9090*/  R2UR UR8, R22 ;  /* 0x00000000160872ca */ /* 0x000fe200000e0000 */
[----:B------:R-:W-:Y:S01]  /*90a0*/  UMOV UR12, UR52 ;  /* 0x00000034000c7c82 */ /* 0x000fe20008000000 */
[----:B------:R-:W-:Y:S01]  /*90b0*/  UMOV UR13, UR53 ;  /* 0x00000035000d7c82 */ /* 0x000fe20008000000 */
[----:B------:R-:W-:-:S10]  /*90c0*/  UMOV UR15, 0x40 ;  /* 0x00000040000f7882 */ /* 0x000fd40000000000 */
[----:B------:R-:W-:Y:S01]  /*90d0*/  UMOV UR14, UR8 ;  /* 0x00000008000e7c82 */ /* 0x000fe20008000000 */
[----:B------:R-:W-:Y:S02]  /*90e0*/  WARPGROUP.DEPBAR.LE gsb0, 0x0 ;  /* 0x00008000000079c5 */ /* 0x000fe40000010000 */
[----:B------:R-:W-:-:S06]  /*90f0*/  WARPGROUP.ARRIVE ;  /* 0x00000000000079c5 */ /* 0x000fcc0000000000 */
[----:B------:R-:W-:Y:S01]  /*9100*/  HGMMA.64x16x16.F32.BF16 R72, gdesc[UR12].tnspA.tnspB, R72, gsb0 ;  /* 0x602000000c4879f0 */ /* 0x000fe20008001848 */
[----:B------:R-:W-:-:S05]  /*9110*/  VIADD R22, R24, 0x180 ;  /* 0x0000018018167836 */ /* 0x000fca0000000000 */
        /* <DEDUP_REMOVED lines=8> */
[----:B------:R-:W-:Y:S01]  /*91a0*/  R2UR UR4, R25 ;  /* 0x00000000190472ca */ /* 0x000fe200000e0000 */
[----:B------:R-:W-:Y:S01]  /*91b0*/  IMAD.U32 R218, RZ, RZ, UR10 ;  /* 0x0000000affda7e24 */ /* 0x000fe2000f8e00ff */
[----:B------:R-:W-:Y:S01]  /*91c0*/  UMOV UR8, UR52 ;  /* 0x0000003400087c82 */ /* 0x000fe20008000000 */
[----:B------:R-:W-:Y:S01]  /*91d0*/  IMAD.U32 R219, RZ, RZ, UR11 ;  /* 0x0000000bffdb7e24 */ /* 0x000fe2000f8e00ff */
[----:B------:R-:W-:Y:S01]  /*91e0*/  UMOV UR9, UR53 ;  /* 0x0000003500097c82 */ /* 0x000fe20008000000 */
[----:B------:R-:W-:-:S08]  /*91f0*/  UMOV UR11, 0x40 ;  /* 0x00000040000b7882 */ /* 0x000fd00000000000 */
[----:B------:R-:W-:Y:S01]  /*9200*/  UMOV UR10, UR4 ;  /* 0x00000004000a7c82 */ /* 0x000fe20008000000 */
[----:B------:R-:W-:Y:S02]  /*9210*/  WARPGROUP.DEPBAR.LE gsb0, 0x0 ;  /* 0x00008000000079c5 */ /* 0x000fe40000010000 */
[----:B------:R-:W-:-:S06]  /*9220*/  WARPGROUP.ARRIVE ;  /* 0x00000000000079c5 */ /* 0x000fcc0000000000 */
[----:B------:R-:W-:Y:S01]  /*9230*/  HGMMA.64x16x16.F32.BF16 R88, gdesc[UR8].tnspA.tnspB, R88, gsb0 ;  /* 0x60200000085879f0 */ /* 0x000fe20008001858 */
[----:B------:R-:W-:Y:S01]  /*9240*/  VIADD R25, R237, 0x80 ;  /* 0x00000080ed197836 */ /* 0x000fe20000000000 */
[----:B------:R-:W-:-:S04]  /*9250*/  R2UR UR46, R26 ;  /* 0x000000001a2e72ca */ /* 0x000fc800000e0000 */
[----:B------:R-:W-:Y:S01]  /*9260*/  R2UR UR44, R25 ;  /* 0x00000000192c72ca */ /* 0x000fe200000e0000 */
[----:B------:R-:W-:Y:S01]  /*9270*/  UMOV UR47, 0x40 ;  /* 0x00000040002f7882 */ /* 0x000fe20000000000 */
[----:B------:R-:W-:Y:S01]  /*9280*/  UMOV UR45, 0x40000040 ;  /* 0x40000040002d7882 */ /* 0x000fe20000000000 */
[----:B------:R-:W-:Y:S02]  /*9290*/  WARPGROUP.DEPBAR.LE gsb0, 0x0 ;  /* 0x00008000000079c5 */ /* 0x000fe40000010000 */
[----:B------:R-:W-:-:S08]  /*92a0*/  WARPGROUP.ARRIVE ;  /* 0x00000000000079c5 */ /* 0x000fd00000000000 */
[----:B------:R-:W-:Y:S01]  /*92b0*/  HGMMA.64x16x16.F32.BF16 R56, gdesc[UR44].tnspA.tnspB, R56, gsb0 ;  /* 0x602000002c3879f0 */ /* 0x000fe20008001838 */
[----:B------:R-:W-:-:S05]  /*92c0*/  VIADD R26, R24, 0x90 ;  /* 0x00000090181a7836 */ /* 0x000fca0000000000 */
        /* <DEDUP_REMOVED lines=36> */
[----:B------:R-:W-:Y:S02]  /*9510*/  WARPGROUP.DEPBAR.LE gsb0, 0x0 ;  /* 0x00008000000079c5 */ /* 0x000fe40000010000 */
[----:B------:R-:W-:-:S08]  /*9520*/  WARPGROUP.ARRIVE ;  /* 0x00000000000079c5 */ /* 0x000fd00000000000 */
[----:B------:R-:W-:Y:S01]  /*9530*/  HGMMA.64x16x16.F32.BF16 R88, gdesc[UR48].tnspA.tnspB, R88, gsb0 ;  /* 0x60200000305879f0 */ /* 0x000fe20008001858 */
[----:B------:R-:W-:Y:S02]  /*9540*/  VIADD R26, R24, 0x20 ;  /* 0x00000020181a7836 */ /* 0x000fe40000000000 */
[----:B------:R-:W-:-:S03]  /*9550*/  VIADD R25, R237, 0x100 ;  /* 0x00000100ed197836 */ /* 0x000fc60000000000 */
[----:B------:R-:W-:Y:S02]  /*9560*/  R2UR UR26, R26 ;  /* 0x000000001a1a72ca */ /* 0x000fe400000e0000 */
        /* <DEDUP_REMOVED lines=8> */
[----:B------:R-:W-:Y:S01]  /*95f0*/  UMOV UR40, UR24 ;  /* 0x0000001800287c82 */ /* 0x000fe20008000000 */
[----:B------:R-:W-:Y:S01]  /*9600*/  UMOV UR41, UR25 ;  /* 0x0000001900297c82 */ /* 0x000fe20008000000 */
[----:B------:R-:W-:Y:S01]  /*9610*/  UMOV UR43, 0x40 ;  /* 0x00000040002b7882 */ /* 0x000fe20000000000 */
[----:B------:R-:W-:Y:S02]  /*9620*/  WARPGROUP.DEPBAR.LE gsb0, 0x0 ;  /* 0x00008000000079c5 */ /* 0x000fe40000010000 */
[----:B------:R-:W-:-:S07]  /*9630*/  WARPGROUP.ARRIVE ;  /* 0x00000000000079c5 */ /* 0x000fce0000000000 */
        /* <DEDUP_REMOVED lines=51> */
[----:B------:R-:W-:-:S03]  /*9970*/  IMAD.U32 R216, RZ, RZ, UR14 ;  /* 0x0000000effd87e24 */ /* 0x000fc6000f8e00ff */
[----:B------:R-:W-:Y:S01]  /*9980*/  R2UR UR14, R25 ;  /* 0x00000000190e72ca */ /* 0x000fe200000e0000 */
[----:B------:R-:W-:Y:S01]  /*9990*/  IMAD.U32 R217, RZ, RZ, UR15 ;  /* 0x0000000fffd97e24 */ /* 0x000fe2000f8e00ff */
[----:B------:R-:W-:Y:S01]  /*99a0*/  UMOV UR12, UR4 ;  /* 0x00000004000c7c82 */ /* 0x000fe20008000000 */
[----:B------:R-:W-:Y:S01]  /*99b0*/  UMOV UR13, UR5 ;  /* 0x00000005000d7c82 */ /* 0x000fe20008000000 */
[----:B------:R-:W-:Y:S01]  /*99c0*/  UMOV UR15, 0x40 ;  /* 0x00000040000f7882 */ /* 0x000fe20000000000 */
[----:B------:R-:W-:Y:S02]  /*99d0*/  WARPGROUP.DEPBAR.LE gsb0, 0x0 ;  /* 0x00008000000079c5 */ /* 0x000fe40000010000 */
[----:B------:R-:W-:-:S06]  /*99e0*/  WARPGROUP.ARRIVE ;  /* 0x00000000000079c5 */ /* 0x000fcc0000000000 */
        /* <DEDUP_REMOVED lines=11> */
[----:B------:R-:W-:Y:S02]  /*9aa0*/  IMAD.U32 R22, RZ, RZ, UR58 ;  /* 0x0000003aff167e24 */ /* 0x000fe4000f8e00ff */
[----:B------:R-:W-:Y:S01]  /*9ab0*/  IMAD.U32 R23, RZ, RZ, UR59 ;  /* 0x0000003bff177e24 */ /* 0x000fe2000f8e00ff */
[----:B------:R-:W-:Y:S02]  /*9ac0*/  WARPGROUP.DEPBAR.LE gsb0, 0x0 ;  /* 0x00008000000079c5 */ /* 0x000fe40000010000 */
[----:B-1----:R-:W-:Y:S05]  /*9ad0*/  @P0 BRA `(.L_x_328) ;  /* 0x0000000000040947 */ /* 0x002fea0003800000 */
[----:B------:R-:W-:Y:S01]  /*9ae0*/  BPT.TRAP 0x1 ;  /* 0x000000040000795c */ /* 0x000fe20000300000 */
.L_x_328:
[----:B------:R-:W-:Y:S01]  /*9af0*/  VIADD R24, R5, 0x500 ;  /* 0x0000050005187836 */ /* 0x000fe20000000000 */
[----:B------:R-:W-:Y:S01]  /*9b00*/  R2UR UR58, R20 ;  /* 0x00000000143a72ca */ /* 0x000fe200000e0000 */
[----:B------:R-:W-:Y:S01]  /*9b10*/  UMOV UR57, 0x40000040 ;  /* 0x4000004000397882 */ /* 0x000fe20000000000 */
[----:B------:R-:W-:Y:S01]  /*9b20*/  R2UR UR59, R21 ;  /* 0x00000000153b72ca */ /* 0x000fe200000e0000 */
[----:B------:R-:W-:Y:S01]  /*9b30*/  VIADD R20, R5, 0x580 ;  /* 0x0000058005147836 */ /* 0x000fe20000000000 */
[----:B------:R-:W-:Y:S01]  /*9b40*/  R2UR UR56, R24 ;  /* 0x00000000183872ca */ /* 0x000fe200000e0000 */
[----:B------:R-:W-:-:S05]  /*9b50*/  VIADD R24, R17, 0x31838 ;  /* 0x0003183811187836 */ /* 0x000fca0000000000 */
[----:B------:R-:W-:-:S04]  /*9b60*/  PRMT R24, RZ, 0x654, R24 ;  /* 0x00000654ff187816 */ /* 0x000fc80000000018 */
[----:B------:R1:W-:Y:S02]  /*9b70*/  SYNCS.ARRIVE.TRANS64.RED.A1T0 RZ, [R24+URZ], RZ ;  /* 0x000000ff18ff79a7 */ /* 0x0003e4000810043f */
[----:B-1----:R-:W-:-:S06]  /*9b80*/  WARPGROUP.ARRIVE ;  /* 0x00000000000079c5 */ /* 0x002fcc0000000000 */
        /* <DEDUP_REMOVED lines=41> */
[----:B------:R-:W-:-:S04]  /*9e20*/  PLOP3.LUT P0, PT, PT, PT, UP2, 0x40, 0x0 ;  /* 0x000000000000781c */ /* 0x000fc80003f0e828 */
[----:B------:R-:W-:Y:S01]  /*9e30*/  HGMMA.64x16x16.F32.BF16 R96, gdesc[UR52].tnspA.tnspB, R96, gsb0 ;  /* 0x60200000346079f0 */ /* 0x000fe20008001860 */
[----:B------:R-:W-:Y:S01]  /*9e40*/  R2UR UR54, R22 ;  /* 0x00000000163672ca */ /* 0x000fe200000e0000 */
[----:B------:R1:W-:Y:S01]  /*9e50*/  REDG.E.ADD.F32x4.FTZ.RN.STRONG.GPU desc[UR60][R8.64+0x4000], R24 ;  /* 0x00400018080079a6 */ /* 0x0003e2000c10f7bc */
[----:B------:R-:W-:Y:S02]  /*9e60*/  R2UR UR55, R23 ;  /* 0x00000000173772ca */ /* 0x000fe400000e0000 */
[----:B------:R-:W-:Y:S01]  /*9e70*/  R2UR UR44, R5 ;  /* 0x00000000052c72ca */ /* 0x000fe200000e0000 */
[----:B------:R-:W-:Y:S02]  /*9e80*/  WARPGROUP.DEPBAR.LE gsb0, 0x0 ;  /* 0x00008000000079c5 */ /* 0x000fe40000010000 */
[----:B------:R-:W-:Y:S01]  /*9e90*/  WARPGROUP.ARRIVE ;  /* 0x00000000000079c5 */ /* 0x000fe20000000000 */
[----:B------:R-:W-:Y:S01]  /*9ea0*/  UMOV UR41, UR25 ;  /* 0x0000001900297c82 */ /* 0x000fe20008000000 */
[----:B------:R-:W-:Y:S01]  /*9eb0*/  UMOV UR37, UR25 ;  /* 0x0000001900257c82 */ /* 0x000fe20008000000 */
[----:B------:R-:W-:Y:S01]  /*9ec0*/  UMOV UR33, UR25 ;  /* 0x0000001900217c82 */ /* 0x000fe20008000000 */
[----:B------:R-:W-:Y:S01]  /*9ed0*/  UMOV UR21, UR5 ;  /* 0x0000000500157c82 */ /* 0x000fe20008000000 */
[----:B------:R-:W-:-:S03]  /*9ee0*/  UMOV UR17, UR5 ;  /* 0x0000000500117c82 */ /* 0x000fc60008000000 */
[----:B------:R-:W-:Y:S01]  /*9ef0*/  HGMMA.64x16x16.F32.BF16 R104, gdesc[UR52].tnspA.tnspB, R104, gsb0 ;  /* 0x60200000346879f0 */ /* 0x000fe20008001868 */
[----:B------:R-:W-:Y:S01]  /*9f00*/  R2UR UR54, R216 ;  /* 0x00000000d83672ca */ /* 0x000fe200000e0000 */
[----:B------:R-:W-:Y:S01]  /*9f10*/  UMOV UR13, UR5 ;  /* 0x00000005000d7c82 */ /* 0x000fe20008000000 */
[----:B------:R-:W-:Y:S01]  /*9f20*/  R2UR UR55, R217 ;  /* 0x00000000d93772ca */ /* 0x000fe200000e0000 */
[----:B------:R1:W-:Y:S01]  /*9f30*/  REDG.E.ADD.F32x4.FTZ.RN.STRONG.GPU desc[UR60][R8.64+0x4800], R28 ;  /* 0x0048001c080079a6 */ /* 0x0003e2000c10f7bc */
[----:B------:R-:W-:-:S03]  /*9f40*/  VIADD R5, R237, 0x500 ;  /* 0x00000500ed057836 */ /* 0x000fc60000000000 */
[----:B------:R1:W-:Y:S01]  /*9f50*/  REDG.E.ADD.F32x4.FTZ.RN.STRONG.GPU desc[UR60][R8.64+0x5000], R32 ;  /* 0x00500020080079a6 */ /* 0x0003e2000c10f7bc */
[----:B------:R-:W-:Y:S02]  /*9f60*/  WARPGROUP.DEPBAR.LE gsb0, 0x0 ;  /* 0x00008000000079c5 */ /* 0x000fe40000010000 */
[----:B------:R-:W-:Y:S01]  /*9f70*/  WARPGROUP.ARRIVE ;  /* 0x00000000000079c5 */ /* 0x000fe20000000000 */
[----:B------:R-:W-:Y:S01]  /*9f80*/  R2UR UR24, R5 ;  /* 0x00000000051872ca */ /* 0x000fe200000e0000 */
[----:B------:R-:W-:Y:S01]  /*9f90*/  VIADD R237, R237, 0x580 ;  /* 0x00000580eded7836 */ /* 0x000fe20000000000 */
[----:B------:R1:W-:Y:S03]  /*9fa0*/  REDG.E.ADD.F32x4.FTZ.RN.STRONG.GPU desc[UR60][R8.64+0x5800], R36 ;  /* 0x00580024080079a6 */ /* 0x0003e6000c10f7bc */
[----:B------:R-:W-:Y:S01]  /*9fb0*/  HGMMA.64x16x16.F32.BF16 R112, gdesc[UR52].tnspA.tnspB, R112, gsb0 ;  /* 0x60200000347079f0 */ /* 0x000fe20008001870 */
[----:B------:R-:W-:Y:S01]  /*9fc0*/  R2UR UR54, R218 ;  /* 0x00000000da3672ca */ /* 0x000fe200000e0000 */
[----:B------:R1:W-:Y:S01]  /*9fd0*/  REDG.E.ADD.F32x4.FTZ.RN.STRONG.GPU desc[UR60][R8.64+0x6000], R40 ;  /* 0x00600028080079a6 */ /* 0x0003e2000c10f7bc */
[----:B------:R-:W-:-:S05]  /*9fe0*/  R2UR UR55, R219 ;  /* 0x00000000db3772ca */ /* 0x000fca00000e0000 */
[----:B------:R-:W-:Y:S01]  /*9ff0*/  UMOV UR40, UR24 ;  /* 0x0000001800287c82 */ /* 0x000fe20008000000 */
[----:B------:R-:W-:Y:S01]  /*a000*/  UMOV UR36, UR24 ;  /* 0x0000001800247c82 */ /* 0x000fe20008000000 */
[----:B------:R-:W-:Y:S01]  /*a010*/  UMOV UR32, UR24 ;  /* 0x0000001800207c82 */ /* 0x000fe20008000000 */
[----:B------:R-:W-:Y:S01]  /*a020*/  R2UR UR4, R237 ;  /* 0x00000000ed0472ca */ /* 0x000fe200000e0000 */
[----:B------:R1:W-:Y:S04]  /*a030*/  REDG.E.ADD.F32x4.FTZ.RN.STRONG.GPU desc[UR60][R8.64+0x6800], R44 ;  /* 0x0068002c080079a6 */ /* 0x0003e8000c10f7bc */
[----:B------:R1:W-:Y:S04]  /*a040*/  REDG.E.ADD.F32x4.FTZ.RN.STRONG.GPU desc[UR60][R8.64+0x7000], R48 ;  /* 0x00700030080079a6 */ /* 0x0003e8000c10f7bc */
[----:B------:R1:W-:Y:S04]  /*a050*/  REDG.E.ADD.F32x4.FTZ.RN.STRONG.GPU desc[UR60][R8.64+0x7800], R52 ;  /* 0x00780034080079a6 */ /* 0x0003e8000c10f7bc */
        /* <DEDUP_REMOVED lines=69> */
[----:B-1----:R-:W-:Y:S05]  /*a4b0*/  @P0 BRA `(.L_x_329) ;  /* 0x0000000000040947 */ /* 0x002fea0003800000 */
[----:B------:R-:W-:Y:S01]  /*a4c0*/  BPT.TRAP 0x1 ;  /* 0x000000040000795c */ /* 0x000fe20000300000 */
.L_x_329:
[----:B------:R-:W-:Y:S01]  /*a4d0*/  R2UR UR4, R228 ;  /* 0x00000000e40472ca */ /* 0x000fe200000e0000 */
[----:B------:R-:W-:Y:S02]  /*a4e0*/  VIADD R3, R3, 0x1 ;  /* 0x0000000103037836 */ /* 0x000fe40000000000 */
[----:B------:R-:W-:Y:S02]  /*a4f0*/  VIADD R2, R2, 0x1 ;  /* 0x0000000102027836 */ /* 0x000fe40000000000 */
[----:B------:R-:W-:Y:S01]  /*a500*/  VIADD R16, R16, 0x31820 ;  /* 0x0003182010107836 */ /* 0x000fe20000000000 */
[----:B------:R-:W-:Y:S02]  /*a510*/  ISETP.GE.AND P1, PT, R3, R234, PT ;  /* 0x000000ea0300720c */ /* 0x000fe40003f26270 */
[----:B------:R-:W-:Y:S02]  /*a520*/  ISETP.NE.AND P0, PT, R2, 0x2, PT ;  /* 0x000000020200780c */ /* 0x000fe40003f05270 */
[----:B------:R-:W-:-:S02]  /*a530*/  PRMT R16, RZ, 0x654, R16 ;  /* 0x00000654ff107816 */ /* 0x000fc40000000010 */
[----:B------:R-:W-:Y:S01]  /*a540*/  SEL R6, RZ, 0x1, P0 ;  /* 0x00000001ff067807 */ /* 0x000fe20000000000 */
[----:B------:R-:W-:Y:S01]  /*a550*/  ULOP3.LUT UR4, UR4, 0x1, URZ, 0x3c, !UPT ;  /* 0x0000000104047892 */ /* 0x000fe2000f8e3c3f */
[----:B------:R1:W-:Y:S01]  /*a560*/  SYNCS.ARRIVE.TRANS64.RED.A1T0 RZ, [R16+URZ], RZ ;  /* 0x000000ff10ff79a7 */ /* 0x0003e2000810043f */
[----:B------:R-:W-:Y:S02]  /*a570*/  SEL R2, R2, RZ, P0 ;  /* 0x000000ff02027207 */ /* 0x000fe40000000000 */
[----:B------:R-:W-:Y:S02]  /*a580*/  LOP3.LUT R19, R19, R6, RZ, 0x3c, !PT ;  /* 0x0000000613137212 */ /* 0x000fe400078e3cff */
[----:B------:R-:W-:Y:S01]  /*a590*/  IMAD.U32 R228, RZ, RZ, UR4 ;  /* 0x00000004ffe47e24 */ /* 0x000fe2000f8e00ff */
[----:B------:R-:W-:Y:S06]  /*a5a0*/  @!P1 BRA `(.L_x_330) ;  /* 0xffffff7000589947 */ /* 0x000fec000383ffff */
        /* <DEDUP_REMOVED lines=82> */
.L_x_309:
[----:B------:R-:W-:Y:S05]  /*aad0*/  @P0 BRA `(.L_x_331) ;  /* 0x0000001000200947 */ /* 0x000fea0003800000 */
[----:B------:R-:W2:Y:S01]  /*aae0*/  S2UR UR4, SR_CgaCtaId ;  /* 0x00000000000479c3 */ /* 0x000ea20000008800 */
[----:B------:R-:W-:Y:S02]  /*aaf0*/  UMOV UR37, 0x400 ;  /* 0x0000040000257882 */ /* 0x000fe40000000000 */
[----:B--2---:R-:W-:-:S06]  /*ab00*/  ULEA UR37, UR4, UR37, 0x18 ;  /* 0x0000002504257291 */ /* 0x004fcc000f8ec03f */
        /* <DEDUP_REMOVED lines=19> */
.L_x_332:
[----:B------:R-:W-:-:S06]  /*ac40*/  UIADD3 UR4, UR37, 0xa000, URZ ;  /* 0x0000a00025047890 */ /* 0x000fcc000fffe03f */
[----:B------:R-:W-:-:S05]  /*ac50*/  IMAD.U32 R17, RZ, RZ, UR4 ;  /* 0x00000004ff117e24 */ /* 0x000fca000f8e00ff */
        /* <DEDUP_REMOVED lines=18> */
.L_x_333:
        /* <DEDUP_REMOVED lines=18> */
.L_x_334:
        /* <DEDUP_REMOVED lines=18> */
.L_x_335:
[----:B------:R-:W1:Y:S01]  /*afc0*/  S2R R0, SR_TID.X ;  /* 0x0000000000007919 */ /* 0x000e620000002100 */
[----:B------:R-:W-:Y:S05]  /*afd0*/  WARPSYNC.ALL ;  /* 0x0000000000007948 */ /* 0x000fea0003800000 */
[----:B------:R-:W-:Y:S01]  /*afe0*/  BAR.SYNC.DEFER_BLOCKING 0x1, 0x100 ;  /* 0x0044000000007b1d */ /* 0x000fe20000010000 */
[----:B------:R-:W-:Y:S02]  /*aff0*/  F2FP.BF16.F32.PACK_AB R136, R137, R136 ;  /* 0x000000888988723e */ /* 0x000fe400000010ff */
        /* <DEDUP_REMOVED lines=31> */
[----:B------:R-:W-:-:S02]  /*b1f0*/  SHF.R.U32.HI R3, RZ, 0x3, R2 ;  /* 0x00000003ff037819 */ /* 0x000fc40000011602 */
[----:B------:R-:W-:Y:S01]  /*b200*/  SHF.R.S32.HI R6, RZ, 0x7, R6 ;  /* 0x00000007ff067819 */ /* 0x000fe20000011406 */
[----:B------:R-:W1:Y:S01]  /*b210*/  SHFL.IDX PT, R2, R8, RZ, 0x1f ;  /* 0x00001fff08027589 */ /* 0x000e6200000e0000 */
[----:B------:R-:W-:Y:S02]  /*b220*/  LOP3.LUT R0, R0, R3, RZ, 0x3c, !PT ;  /* 0x0000000300007212 */ /* 0x000fe400078e3cff */
[----:B------:R-:W-:Y:S01]  /*b230*/  F2FP.BF16.F32.PACK_AB R163, R167, R166 ;  /* 0x000000a6a7a3723e */ /* 0x000fe200000010ff */
[----:B------:R-:W-:Y:S01]  /*b240*/  IMAD R5, R6, 0xa, R5 ;  /* 0x0000000a06057824 */ /* 0x000fe200078e0205 */
[----:B------:R-:W-:Y:S02]  /*b250*/  F2FP.BF16.F32.PACK_AB R169, R171, R170 ;  /* 0x000000aaaba9723e */ /* 0x000fe400000010ff */
[----:B------:R-:W-:Y:S01]  /*b260*/  F2FP.BF16.F32.PACK_AB R176, R177, R176 ;  /* 0x000000b0b1b0723e */ /* 0x000fe200000010ff */
[----:B------:R-:W-:Y:S01]  /*b270*/  IMAD.U32 R0, R5, 0x200, R0 ;  /* 0x0000020005007824 */ /* 0x000fe200078e0000 */
[----:B------:R-:W-:-:S02]  /*b280*/  F2FP.BF16.F32.PACK_AB R170, R173, R172 ;  /* 0x000000acadaa723e */ /* 0x000fc400000010ff */
[----:B------:R-:W-:Y:S02]  /*b290*/  F2FP.BF16.F32.PACK_AB R171, R175, R174 ;  /* 0x000000aeafab723e */ /* 0x000fe400000010ff */
[----:B------:R-:W-:Y:S02]  /*b2a0*/  LEA R0, R0, UR37, 0x1 ;  /* 0x0000002500007c11 */ /* 0x000fe4000f8e08ff */
[----:B------:R-:W-:Y:S02]  /*b2b0*/  F2FP.BF16.F32.PACK_AB R177, R179, R178 ;  /* 0x000000b2b3b1723e */ /* 0x000fe400000010ff */
[----:B------:R-:W-:Y:S01]  /*b2c0*/  F2FP.BF16.F32.PACK_AB R184, R185, R184 ;  /* 0x000000b8b9b8723e */ /* 0x000fe200000010ff */
[----:B------:R2:W-:Y:S01]  /*b2d0*/  STSM.16.MT88.4 [R0+0xa000], R136 ;  /* 0x00a0008800007844 */ /* 0x0005e20000004200 */
[----:B------:R-:W-:Y:S02]  /*b2e0*/  F2FP.BF16.F32.PACK_AB R178, R181, R180 ;  /* 0x000000b4b5b2723e */ /* 0x000fe400000010ff */
[----:B------:R-:W-:Y:S01]  /*b2f0*/  F2FP.BF16.F32.PACK_AB R179, R183, R182 ;  /* 0x000000b6b7b3723e */ /* 0x000fe200000010ff */
[----:B------:R2:W-:Y:S01]  /*b300*/  STSM.16.MT88.4 [R0+0xf000], R144 ;  /* 0x00f0009000007844 */ /* 0x0005e20000004200 */
[----:B------:R-:W-:-:S02]  /*b310*/  F2FP.BF16.F32.PACK_AB R185, R187, R186 ;  /* 0x000000babbb9723e */ /* 0x000fc400000010ff */
[----:B------:R-:W-:Y:S01]  /*b320*/  F2FP.BF16.F32.PACK_AB R192, R193, R192 ;  /* 0x000000c0c1c0723e */ /* 0x000fe200000010ff */
[----:B------:R2:W-:Y:S01]  /*b330*/  STSM.16.MT88.4 [R0+0xa800], R152 ;  /* 0x00a8009800007844 */ /* 0x0005e20000004200 */
        /* <DEDUP_REMOVED lines=20> */
[----:B------:R-:W-:Y:S01]  /*b480*/  F2FP.BF16.F32.PACK_AB R4, R57, R56 ;  /* 0x000000383904723e */ /* 0x000fe200000010ff */
[----:B------:R2:W-:Y:S01]  /*b490*/  STSM.16.MT88.4 [R0+0x11000], R208 ;  /* 0x011000d000007844 */ /* 0x0005e20000004200 */
[----:B------:R-:W-:Y:S02]  /*b4a0*/  F2FP.BF16.F32.PACK_AB R5, R59, R58 ;  /* 0x0000003a3b05723e */ /* 0x000fe400000010ff */
[----:B------:R-:W-:-:S02]  /*b4b0*/  F2FP.BF16.F32.PACK_AB R6, R61, R60 ;  /* 0x0000003c3d06723e */ /* 0x000fc400000010ff */
[----:B------:R-:W-:Y:S02]  /*b4c0*/  F2FP.BF16.F32.PACK_AB R7, R63, R62 ;  /* 0x0000003e3f07723e */ /* 0x000fe400000010ff */
[----:B------:R-:W-:Y:S02]  /*b4d0*/  F2FP.BF16.F32.PACK_AB R97, R99, R98 ;  /* 0x000000626361723e */ /* 0x000fe400000010ff */
[----:B------:R-:W-:Y:S01]  /*b4e0*/  F2FP.BF16.F32.PACK_AB R64, R65, R64 ;  /* 0x000000404140723e */ /* 0x000fe200000010ff */
[----:B------:R2:W-:Y:S01]  /*b4f0*/  STSM.16.MT88.4 [R0], R4 ;  /* 0x0000000400007844 */ /* 0x0005e20000004200 */
        /* <DEDUP_REMOVED lines=99> */
.L_x_337:
[----:B------:R-:W-:Y:S05]  /*bb30*/  BSYNC B0 ;  /* 0x0000000000007941 */ /* 0x000fea0003800000 */
.L_x_336:
[----:B------:R-:W-:-:S04]  /*bb40*/  DEPBAR.LE SB0, 0x0 ;  /* 0x000080000000791a */ /* 0x000fc80000000000 */
[----:B------:R-:W-:Y:S05]  /*bb50*/  EXIT ;  /* 0x000000000000794d */ /* 0x000fea0003800000 */
.L_x_331:
[----:B------:R-:W2:Y:S01]  /*bb60*/  S2R R0, SR_TID.X ;  /* 0x0000000000007919 */ /* 0x000ea20000002100 */
[----:B------:R-:W3:Y:S01]  /*bb70*/  S2UR UR8, SR_CTAID.Y ;  /* 0x00000000000879c3 */ /* 0x000ee20000002600 */
[----:B------:R-:W-:Y:S01]  /*bb80*/  BSSY B0, `(.L_x_338) ;  /* 0x0000033000007945 */ /* 0x000fe20003800000 */
[----:B------:R-:W4:Y:S06]  /*bb90*/  S2R R11, SR_CTAID.X ;  /* 0x00000000000b7919 */ /* 0x000f2c0000002500 */
[----:B------:R-:W5:Y:S08]  /*bba0*/  LDC.64 R4, c[0x0][0x820] ;  /* 0x00020800ff047b82 */ /* 0x000f700000000a00 */
[----:B------:R-:W4:Y:S08]  /*bbb0*/  LDC.64 R20, c[0x0][0x808] ;  /* 0x00020200ff147b82 */ /* 0x000f300000000a00 */
[----:B------:R-:W1:Y:S01]  /*bbc0*/  S2UR UR6, SR_CTAID.Z ;  /* 0x00000000000679c3 */ /* 0x000e620000002700 */
[----:B---3--:R-:W-:Y:S01]  /*bbd0*/  USHF.R.S32.HI UR9, URZ, 0x1f, UR8 ;  /* 0x0000001f3f097899 */ /* 0x008fe20008011408 */
[----:B--2---:R-:W-:-:S06]  /*bbe0*/  VIADD R3, R0, 0xffffff80 ;  /* 0xffffff8000037836 */ /* 0x004fcc0000000000 */
[----:B------:R-:W2:Y:S01]  /*bbf0*/  LDC.64 R12, c[0x0][0x828] ;  /* 0x00020a00ff0c7b82 */ /* 0x000ea20000000a00 */
[----:B------:R-:W-:-:S04]  /*bc00*/  SHF.R.S32.HI R0, RZ, 0x1f, R3 ;  /* 0x0000001fff007819 */ /* 0x000fc80000011403 */
[----:B------:R-:W-:Y:S01]  /*bc10*/  LEA.HI R8, R0, R3, RZ, 0x5 ;  /* 0x0000000300087211 */ /* 0x000fe200078f28ff */
[----:B----4-:R-:W-:Y:S02]  /*bc20*/  IMAD R17, R11, -0x50, R20 ;  /* 0xffffffb00b117824 */ /* 0x010fe400078e0214 */
[----:B------:R-:W3:Y:S01]  /*bc30*/  LDC.64 R18, c[0x0][0x850] ;  /* 0x00021400ff127b82 */ /* 0x000ee20000000a00 */
[----:B------:R-:W-:Y:S01]  /*bc40*/  LOP3.LUT R0, R8, 0x1fffffe0, RZ, 0xc0, !PT ;  /* 0x1fffffe008007812 */ /* 0x000fe200078ec0ff */
[----:B-1----:R-:W-:-:S04]  /*bc50*/  USHF.R.S32.HI UR7, URZ, 0x1f, UR6 ;  /* 0x0000001f3f077899 */ /* 0x002fc80008011406 */
[----:B------:R-:W-:Y:S02]  /*bc60*/  IMAD.IADD R0, R3, 0x1, -R0 ;  /* 0x0000000103007824 */ /* 0x000fe400078e0a00 */
[----:B------:R-:W1:Y:S02]  /*bc70*/  LDC.64 R22, c[0x0][0x858] ;  /* 0x00021600ff167b82 */ /* 0x000e640000000a00 */
[----:B------:R-:W-:Y:S02]  /*bc80*/  IMAD.SHL.U32 R6, R0, 0x8, RZ ;  /* 0x0000000800067824 */ /* 0x000fe400078e00ff */
[----:B-----5:R-:W-:-:S03]  /*bc90*/  IMAD R0, R4, UR9, RZ ;  /* 0x0000000904007c24 */ /* 0x020fc6000f8e02ff */
[----:B------:R-:W-:Y:S01]  /*bca0*/  SHF.R.S32.HI R7, RZ, 0x1f, R6 ;  /* 0x0000001fff077819 */ /* 0x000fe20000011406 */
[----:B------:R-:W-:Y:S02]  /*bcb0*/  IMAD R5, R5, UR8, R0 ;  /* 0x0000000805057c24 */ /* 0x000fe4000f8e0200 */
[----:B------:R-:W-:Y:S01]  /*bcc0*/  IMAD.WIDE.U32 R2, R4, UR8, R6 ;  /* 0x0000000804027c25 */ /* 0x000fe2000f8e0006 */
[----:B------:R-:W-:-:S03]  /*bcd0*/  SHF.R.S32.HI R4, RZ, 0x5, R8 ;  /* 0x00000005ff047819 */ /* 0x000fc60000011408 */
[----:B------:R-:W-:Y:S01]  /*bce0*/  IMAD.IADD R3, R3, 0x1, R5 ;  /* 0x0000000103037824 */ /* 0x000fe200078e0205 */
[C---:B------:R-:W-:Y:S01]  /*bcf0*/  ISETP.GE.AND P6, PT, R4.reuse, R17, PT ;  /* 0x000000110400720c */ /* 0x040fe20003fc6270 */
[C---:B------:R-:W-:Y:S01]  /*bd00*/  VIADD R0, R4.reuse, 0x8 ;  /* 0x0000000804007836 */ /* 0x040fe20000000000 */
[----:B------:R-:W-:Y:S01]  /*bd10*/  SHF.R.S32.HI R5, RZ, 0x1f, R4 ;  /* 0x0000001fff057819 */ /* 0x000fe20000011404 */
[----:B------:R-:W-:Y:S01]  /*bd20*/  VIADD R8, R4, 0x18 ;  /* 0x0000001804087836 */ /* 0x000fe20000000000 */
[----:B------:R-:W-:Y:S01]  /*bd30*/  ISETP.GE.OR P2, PT, R6, R21, P6 ;  /* 0x000000150600720c */ /* 0x000fe20003746670 */
[----:B------:R-:W-:Y:S01]  /*bd40*/  VIADD R10, R4, 0x20 ;  /* 0x00000020040a7836 */ /* 0x000fe20000000000 */
[-C--:B------:R-:W-:Y:S01]  /*bd50*/  ISETP.GE.AND P5, PT, R0, R17.reuse, PT ;  /* 0x000000110000720c */ /* 0x080fe20003fa6270 */
[----:B------:R-:W-:Y:S01]  /*bd60*/  VIADD R0, R4, 0x10 ;  /* 0x0000001004007836 */ /* 0x000fe20000000000 */
[-C--:B------:R-:W-:Y:S01]  /*bd70*/  ISETP.GE.AND P3, PT, R8, R17.reuse, PT ;  /* 0x000000110800720c */ /* 0x080fe20003f66270 */
[----:B--2---:R-:W-:Y:S01]  /*bd80*/  IMAD.WIDE.U32 R8, R12, UR6, R2 ;  /* 0x000000060c087c25 */ /* 0x004fe2000f8e0002 */
[----:B------:R-:W-:-:S02]  /*bd90*/  ISETP.GE.AND P0, PT, R10, R17, PT ;  /* 0x000000110a00720c */ /* 0x000fc40003f06270 */
[----:B------:R-:W-:Y:S01]  /*bda0*/  ISETP.GE.AND P4, PT, R0, R17, PT ;  /* 0x000000110000720c */ /* 0x000fe20003f86270 */
[----:B------:R-:W-:Y:S01]  /*bdb0*/  IMAD R0, R12, UR7, RZ ;  /* 0x000000070c007c24 */ /* 0x000fe2000f8e02ff */
[----:B------:R-:W-:Y:S01]  /*bdc0*/  ISETP.GE.OR P1, PT, R6, R21, P5 ;  /* 0x000000150600720c */ /* 0x000fe20002f26670 */
[----:B------:R-:W-:-:S04]  /*bdd0*/  IMAD.WIDE R2, R11, 0x50, R4 ;  /* 0x000000500b027825 */ /* 0x000fc800078e0204 */
[----:B------:R-:W-:-:S04]  /*bde0*/  IMAD R13, R13, UR6, R0 ;  /* 0x000000060d0d7c24 */ /* 0x000fc8000f8e0200 */
[----:B------:R-:W-:Y:S01]  /*bdf0*/  IMAD.IADD R13, R9, 0x1, R13 ;  /* 0x00000001090d7824 */ /* 0x000fe200078e020d */
[----:B------:R-:W-:Y:S06]  /*be00*/  @P2 BRA `(.L_x_339) ;  /* 0x0000000000282947 */ /* 0x000fec0003800000 */
[----:B------:R-:W-:Y:S01]  /*be10*/  ULDC.64 UR4, c[0x0][0x818] ;  /* 0x0002060000047ab9 */ /* 0x000fe20000000a00 */
        /* <DEDUP_REMOVED lines=9> */
.L_x_339:
[----:B------:R-:W-:Y:S05]  /*beb0*/  BSYNC B0 ;  /* 0x0000000000007941 */ /* 0x000fea0003800000 */
.L_x_338:
[----:B------:R-:W-:Y:S01]  /*bec0*/  BSSY B0, `(.L_x_340) ;  /* 0x0000010000007945 */ /* 0x000fe20003800000 */
[----:B------:R-:W-:-:S03]  /*bed0*/  ISETP.GE.OR P2, PT, R6, R21, P4 ;  /* 0x000000150600720c */ /* 0x000fc60002746670 */
[----:B------:R-:W-:Y:S10]  /*bee0*/  @P1 BRA `(.L_x_341) ;  /* 0x0000000000341947 */ /* 0x000ff40003800000 */
[----:B--2---:R-:W-:Y:S01]  /*bef0*/  IADD3 R15, P1, R2, 0x8, RZ ;  /* 0x00000008020f7810 */ /* 0x004fe20007f3e0ff */
[----:B------:R-:W-:Y:S01]  /*bf00*/  ULDC.64 UR4, c[0x0][0x818] ;  /* 0x0002060000047ab9 */ /* 0x000fe20000000a00 */
[----:B------:R-:W-:Y:S02]  /*bf10*/  IMAD.MOV.U32 R10, RZ, RZ, R8 ;  /* 0x000000ffff0a7224 */ /* 0x000fe400078e0008 */
        /* <DEDUP_REMOVED lines=10> */
.L_x_341:
[----:B------:R-:W-:Y:S05]  /*bfc0*/  BSYNC B0 ;  /* 0x0000000000007941 */ /* 0x000fea0003800000 */
.L_x_340:
[----:B------:R-:W-:Y:S01]  /*bfd0*/  BSSY B0, `(.L_x_342) ;  /* 0x0000010000007945 */ /* 0x000fe20003800000 */
[----:B------:R-:W-:-:S03]  /*bfe0*/  ISETP.GE.OR P1, PT, R6, R21, P3 ;  /* 0x000000150600720c */ /* 0x000fc60001f26670 */
[----:B------:R-:W-:Y:S10]  /*bff0*/  @P2 BRA `(.L_x_343) ;  /* 0x0000000000342947 */ /* 0x000ff40003800000 */
[----:B--2-4-:R-:W-:Y:S01]  /*c000*/  IADD3 R15, P2, R2, 0x10, RZ ;  /* 0x00000010020f7810 */ /* 0x014fe20007f5e0ff */
        /* <DEDUP_REMOVED lines=12> */
.L_x_343:
[----:B------:R-:W-:Y:S05]  /*c0d0*/  BSYNC B0 ;  /* 0x0000000000007941 */ /* 0x000fea0003800000 */
.L_x_342:
[----:B------:R-:W-:Y:S01]  /*c0e0*/  BSSY B0, `(.L_x_344) ;  /* 0x0000011000007945 */ /* 0x000fe20003800000 */
[----:B------:R-:W-:Y:S01]  /*c0f0*/  ISETP.GE.OR P2, PT, R6, R21, P0 ;  /* 0x000000150600720c */ /* 0x000fe20000746670 */
[----:B------:R-:W-:Y:S02]  /*c100*/  VIADD R0, R4, 0x28 ;  /* 0x0000002804007836 */ /* 0x000fe40000000000 */
[----:B------:R-:W-:Y:S10]  /*c110*/  @P1 BRA `(.L_x_345) ;  /* 0x0000000000341947 */ /* 0x000ff40003800000 */
[----:B--2-4-:R-:W-:Y:S01]  /*c120*/  IADD3 R15, P1, R2, 0x18, RZ ;  /* 0x00000018020f7810 */ /* 0x014fe20007f3e0ff */
[----:B------:R-:W-:Y:S01]  /*c130*/  ULDC.64 UR4, c[0x0][0x818] ;  /* 0x0002060000047ab9 */ /* 0x000fe20000000a00 */
[----:B------:R-:W-:-:S03]  /*c140*/  IMAD.MOV.U32 R11, RZ, RZ, R13 ;  /* 0x000000ffff0b7224 */ /* 0x000fc600078e000d */
        /* <DEDUP_REMOVED lines=9> */
[----:B------:R2:W-:Y:S02]  /*c1e0*/  STG.E.128 desc[UR60][R14.64], RZ ;  /* 0x000000ff0e007986 */ /* 0x0005e4000c101d3c */
.L_x_345:
[----:B------:R-:W-:Y:S05]  /*c1f0*/  BSYNC B0 ;  /* 0x0000000000007941 */ /* 0x000fea0003800000 */
.L_x_344:
[----:B------:R-:W-:Y:S01]  /*c200*/  BSSY B0, `(.L_x_346) ;  /* 0x0000010000007945 */ /* 0x000fe20003800000 */
[----:B------:R-:W-:-:S03]  /*c210*/  ISETP.GE.AND P1, PT, R0, R17, PT ;  /* 0x000000110000720c */ /* 0x000fc60003f26270 */
        /* <DEDUP_REMOVED lines=14> */
.L_x_347:
[----:B------:R-:W-:Y:S05]  /*c300*/  BSYNC B0 ;  /* 0x0000000000007941 */ /* 0x000fea0003800000 */
.L_x_346:
[----:B------:R-:W-:Y:S01]  /*c310*/  ISETP.GE.OR P2, PT, R6, R21, P1 ;  /* 0x000000150600720c */ /* 0x000fe20000f46670 */
[----:B------:R-:W-:Y:S01]  /*c320*/  ULDC UR4, c[0x0][0x83c] ;  /* 0x00020f0000047ab9 */ /* 0x000fe20000000800 */
[----:B------:R-:W-:Y:S01]  /*c330*/  BSSY B0, `(.L_x_348) ;  /* 0x0000010000007945 */ /* 0x000fe20003800000 */
[----:B------:R-:W-:-:S10]  /*c340*/  VIADD R0, R4, 0x30 ;  /* 0x0000003004007836 */ /* 0x000fd40000000000 */
[----:B------:R-:W-:Y:S05]  /*c350*/  @P2 BRA `(.L_x_349) ;  /* 0x0000000000342947 */ /* 0x000fea0003800000 */
        /* <DEDUP_REMOVED lines=13> */
.L_x_349:
[----:B------:R-:W-:Y:S05]  /*c430*/  BSYNC B0 ;  /* 0x0000000000007941 */ /* 0x000fea0003800000 */
.L_x_348:
[----:B------:R-:W-:Y:S01]  /*c440*/  ISETP.GE.OR P3, PT, R6, UR4, P3 ;  /* 0x0000000406007c0c */ /* 0x000fe20009f66670 */
[----:B------:R-:W-:Y:S01]  /*c450*/  BSSY B0, `(.L_x_350) ;  /* 0x000001c000007945 */ /* 0x000fe20003800000 */
[----:B------:R-:W-:Y:S01]  /*c460*/  ISETP.GE.AND P2, PT, R0, R17, PT ;  /* 0x000000110000720c */ /* 0x000fe20003f46270 */
[----:B------:R-:W-:Y:S01]  /*c470*/  VIADD R0, R4, 0x38 ;  /* 0x0000003804007836 */ /* 0x000fe20000000000 */
[----:B------:R-:W-:Y:S02]  /*c480*/  P2R R26, PR, RZ, 0x8 ;  /* 0x00000008ff1a7803 */ /* 0x000fe40000000000 */
[C---:B------:R-:W-:Y:S02]  /*c490*/  ISETP.GE.OR P3, PT, R6.reuse, R21, P2 ;  /* 0x000000150600720c */ /* 0x040fe40001766670 */
[C---:B------:R-:W-:Y:S02]  /*c4a0*/  ISETP.GE.OR P6, PT, R6.reuse, UR4, P6 ;  /* 0x0000000406007c0c */ /* 0x040fe4000b7c6670 */
[----:B------:R-:W-:-:S02]  /*c4b0*/  ISETP.GE.OR P5, PT, R6, UR4, P5 ;  /* 0x0000000406007c0c */ /* 0x000fc4000afa6670 */
[C---:B------:R-:W-:Y:S02]  /*c4c0*/  ISETP.GE.OR P4, PT, R6.reuse, UR4, P4 ;  /* 0x0000000406007c0c */ /* 0x040fe4000a786670 */
[----:B------:R-:W-:Y:S02]  /*c4d0*/  P2R R20, PR, RZ, 0x40 ;  /* 0x00000040ff147803 */ /* 0x000fe40000000000 */
[----:B------:R-:W-:Y:S02]  /*c4e0*/  P2R R24, PR, RZ, 0x20 ;  /* 0x00000020ff187803 */ /* 0x000fe40000000000 */
[C---:B------:R-:W-:Y:S02]  /*c4f0*/  ISETP.GE.OR P0, PT, R6.reuse, UR4, P0 ;  /* 0x0000000406007c0c */ /* 0x040fe40008706670 */
[----:B------:R-:W-:Y:S02]  /*c500*/  P2R R25, PR, RZ, 0x10 ;  /* 0x00000010ff197803 */ /* 0x000fe40000000000 */
[----:B------:R-:W-:-:S02]  /*c510*/  ISETP.GE.OR P1, PT, R6, UR4, P1 ;  /* 0x0000000406007c0c */ /* 0x000fc40008f26670 */
[----:B------:R-:W-:Y:S01]  /*c520*/  ISETP.GE.OR P2, PT, R6, UR4, P2 ;  /* 0x0000000406007c0c */ /* 0x000fe20009746670 */
[----:B------:R-:W-:-:S12]  /*c530*/  @P3 BRA `(.L_x_351) ;  /* 0x0000000000343947 */ /* 0x000fd80003800000 */
        /* <DEDUP_REMOVED lines=13> */
.L_x_351:
[----:B------:R-:W-:Y:S05]  /*c610*/  BSYNC B0 ;  /* 0x0000000000007941 */ /* 0x000fea0003800000 */
.L_x_350:
[----:B------:R-:W-:Y:S01]  /*c620*/  ISETP.GE.AND P3, PT, R0, R17, PT ;  /* 0x000000110000720c */ /* 0x000fe20003f66270 */
[----:B---3--:R-:W-:Y:S01]  /*c630*/  IMAD R0, R18, UR9, RZ ;  /* 0x0000000912007c24 */ /* 0x008fe2000f8e02ff */
[----:B------:R-:W-:Y:S02]  /*c640*/  BSSY B0, `(.L_x_352) ;  /* 0x0000013000007945 */ /* 0x000fe40003800000 */
[C---:B------:R-:W-:Y:S01]  /*c650*/  ISETP.GE.OR P4, PT, R6.reuse, R21, P3 ;  /* 0x000000150600720c */ /* 0x040fe20001f86670 */
[----:B------:R-:W-:Y:S01]  /*c660*/  IMAD R19, R19, UR8, R0 ;  /* 0x0000000813137c24 */ /* 0x000fe2000f8e0200 */
[----:B------:R-:W-:Y:S01]  /*c670*/  ISETP.GE.OR P3, PT, R6, UR4, P3 ;  /* 0x0000000406007c0c */ /* 0x000fe20009f66670 */
        /* <DEDUP_REMOVED lines=15> */
.L_x_353:
[----:B------:R-:W-:Y:S05]  /*c770*/  BSYNC B0 ;  /* 0x0000000000007941 */ /* 0x000fea0003800000 */
.L_x_352:
[----:B------:R-:W-:Y:S01]  /*c780*/  ISETP.GE.AND P4, PT, R0, R17, PT ;  /* 0x000000110000720c */ /* 0x000fe20003f86270 */
[----:B------:R-:W-:Y:S01]  /*c790*/  IMAD.WIDE.U32 R10, R18, UR8, R6 ;  /* 0x00000008120a7c25 */ /* 0x000fe2000f8e0006 */
[----:B------:R-:W-:Y:S02]  /*c7a0*/  BSSY B0, `(.L_x_354) ;  /* 0x0000013000007945 */ /* 0x000fe40003800000 */
[----:B------:R-:W-:Y:S01]  /*c7b0*/  ISETP.GE.OR P5, PT, R6, R21, P4 ;  /* 0x000000150600720c */ /* 0x000fe200027a6670 */
[----:B------:R-:W-:Y:S01]  /*c7c0*/  VIADD R0, R4, 0x48 ;  /* 0x0000004804007836 */ /* 0x000fe20000000000 */
[----:B------:R-:W-:Y:S01]  /*c7d0*/  ISETP.GE.OR P4, PT, R6, UR4, P4 ;  /* 0x0000000406007c0c */ /* 0x000fe2000a786670 */
[----:B--234-:R-:W-:-:S10]  /*c7e0*/  IMAD.IADD R15, R11, 0x1, R19 ;  /* 0x000000010b0f7824 */ /* 0x01cfd400078e0213 */
[----:B------:R-:W-:Y:S05]  /*c7f0*/  @P5 BRA `(.L_x_355) ;  /* 0x0000000000345947 */ /* 0x000fea0003800000 */
[----:B------:R-:W-:Y:S01]  /*c800*/  IADD3 R19, P5, R2, 0x40, RZ ;  /* 0x0000004002137810 */ /* 0x000fe20007fbe0ff */
        /* <DEDUP_REMOVED lines=12> */
.L_x_355:
[----:B------:R-:W-:Y:S05]  /*c8d0*/  BSYNC B0 ;  /* 0x0000000000007941 */ /* 0x000fea0003800000 */
.L_x_354:
[----:B------:R-:W-:Y:S01]  /*c8e0*/  ISETP.GE.AND P6, PT, R0, R17, PT ;  /* 0x000000110000720c */ /* 0x000fe20003fc6270 */
[----:B-1----:R-:W-:Y:S01]  /*c8f0*/  IMAD R0, R22, UR7, RZ ;  /* 0x0000000716007c24 */ /* 0x002fe2000f8e02ff */
[----:B------:R-:W-:Y:S01]  /*c900*/  BSSY B0, `(.L_x_356) ;  /* 0x0000014000007945 */ /* 0x000fe20003800000 */
[----:B------:R-:W-:Y:S01]  /*c910*/  IMAD.MOV.U32 R14, RZ, RZ, R10 ;  /* 0x000000ffff0e7224 */ /* 0x000fe200078e000a */
[C---:B------:R-:W-:Y:S01]  /*c920*/  ISETP.GE.OR P5, PT, R6.reuse, R21, P6 ;  /* 0x000000150600720c */ /* 0x040fe200037a6670 */
[----:B------:R-:W-:Y:S01]  /*c930*/  IMAD R11, R23, UR6, R0 ;  /* 0x00000006170b7c24 */ /* 0x000fe2000f8e0200 */
[----:B------:R-:W-:Y:S01]  /*c940*/  ISETP.GE.OR P6, PT, R6, UR4, P6 ;  /* 0x0000000406007c0c */ /* 0x000fe2000b7c6670 */
[----:B------:R-:W-:-:S10]  /*c950*/  IMAD.WIDE.U32 R6, R22, UR6, R14 ;  /* 0x0000000616067c25 */ /* 0x000fd4000f8e000e */
[----:B------:R-:W-:Y:S05]  /*c960*/  @P5 BRA `(.L_x_357) ;  /* 0x0000000000345947 */ /* 0x000fea0003800000 */
[----:B------:R-:W-:Y:S01]  /*c970*/  IADD3 R9, P5, R2, 0x48, RZ ;  /* 0x0000004802097810 */ /* 0x000fe20007fbe0ff */
        /* <DEDUP_REMOVED lines=12> */
.L_x_357:
[----:B------:R-:W-:Y:S05]  /*ca40*/  BSYNC B0 ;  /* 0x0000000000007941 */ /* 0x000fea0003800000 */
.L_x_356:
[----:B------:R-:W-:Y:S01]  /*ca50*/  ISETP.NE.AND P5, PT, R20, RZ, PT ;  /* 0x000000ff1400720c */ /* 0x000fe20003fa5270 */
[----:B------:R-:W-:Y:S01]  /*ca60*/  BSSY B0, `(.L_x_358) ;  /* 0x000000d000007945 */ /* 0x000fe20003800000 */
[----:B-1----:R-:W-:-:S11]  /*ca70*/  IMAD.IADD R9, R7, 0x1, R11 ;  /* 0x0000000107097824 */ /* 0x002fd600078e020b */
[----:B------:R-:W-:Y:S05]  /*ca80*/  @P5 BRA `(.L_x_359) ;  /* 0x0000000000285947 */ /* 0x000fea0003800000 */
        /* <DEDUP_REMOVED lines=10> */
.L_x_359:
[----:B------:R-:W-:Y:S05]  /*cb30*/  BSYNC B0 ;  /* 0x0000000000007941 */ /* 0x000fea0003800000 */
.L_x_358:
[----:B------:R-:W-:Y:S01]  /*cb40*/  ISETP.NE.AND P5, PT, R24, RZ, PT ;  /* 0x000000ff1800720c */ /* 0x000fe20003fa5270 */
[----:B------:R-:W-:-:S12]  /*cb50*/  BSSY B0, `(.L_x_360) ;  /* 0x000000f000007945 */ /* 0x000fd80003800000 */
[----:B------:R-:W-:Y:S05]  /*cb60*/  @P5 BRA `(.L_x_361) ;  /* 0x0000000000345947 */ /* 0x000fea0003800000 */
[----:B-1----:R-:W-:Y:S01]  /*cb70*/  IADD3 R11, P5, R2, 0x8, RZ ;  /* 0x00000008020b7810 */ /* 0x002fe20007fbe0ff */
        /* <DEDUP_REMOVED lines=12> */
.L_x_361:
[----:B------:R-:W-:Y:S05]  /*cc40*/  BSYNC B0 ;  /* 0x0000000000007941 */ /* 0x000fea0003800000 */
.L_x_360:
[----:B------:R-:W-:Y:S01]  /*cc50*/  ISETP.NE.AND P5, PT, R25, RZ, PT ;  /* 0x000000ff1900720c */ /* 0x000fe20003fa5270 */
[----:B------:R-:W-:-:S12]  /*cc60*/  BSSY B0, `(.L_x_362) ;  /* 0x000000f000007945 */ /* 0x000fd80003800000 */
[----:B------:R-:W-:Y:S05]  /*cc70*/  @P5 BRA `(.L_x_363) ;  /* 0x0000000000345947 */ /* 0x000fea0003800000 */
[----:B-1-3--:R-:W-:Y:S01]  /*cc80*/  IADD3 R11, P5, R2, 0x10, RZ ;  /* 0x00000010020b7810 */ /* 0x00afe20007fbe0ff */
        /* <DEDUP_REMOVED lines=12> */
.L_x_363:
[----:B------:R-:W-:Y:S05]  /*cd50*/  BSYNC B0 ;  /* 0x0000000000007941 */ /* 0x000fea0003800000 */
.L_x_362:
[----:B------:R-:W-:Y:S01]  /*cd60*/  ISETP.NE.AND P5, PT, R26, RZ, PT ;  /* 0x000000ff1a00720c */ /* 0x000fe20003fa5270 */
[----:B------:R-:W-:-:S12]  /*cd70*/  BSSY B0, `(.L_x_364) ;  /* 0x000000f000007945 */ /* 0x000fd80003800000 */
[----:B------:R-:W-:Y:S05]  /*cd80*/  @P5 BRA `(.L_x_365) ;  /* 0x0000000000345947 */ /* 0x000fea0003800000 */
[----:B-1-34-:R-:W-:Y:S01]  /*cd90*/  IADD3 R11, P5, R2, 0x18, RZ ;  /* 0x00000018020b7810 */ /* 0x01afe20007fbe0ff */
        /* <DEDUP_REMOVED lines=12> */
.L_x_365:
[----:B------:R-:W-:Y:S05]  /*ce60*/  BSYNC B0 ;  /* 0x0000000000007941 */ /* 0x000fea0003800000 */
.L_x_364:
[----:B------:R-:W-:Y:S04]  /*ce70*/  BSSY B0, `(.L_x_366) ;  /* 0x000000f000007945 */ /* 0x000fe80003800000 */
        /* <DEDUP_REMOVED lines=14> */
.L_x_367:
[----:B------:R-:W-:Y:S05]  /*cf60*/  BSYNC B0 ;  /* 0x0000000000007941 */ /* 0x000fea0003800000 */
.L_x_366:
        /* <DEDUP_REMOVED lines=15> */
.L_x_369:
[----:B------:R-:W-:Y:S05]  /*d060*/  BSYNC B0 ;  /* 0x0000000000007941 */ /* 0x000fea0003800000 */
.L_x_368:
        /* <DEDUP_REMOVED lines=15> */
.L_x_371:
[----:B------:R-:W-:Y:S05]  /*d160*/  BSYNC B0 ;  /* 0x0000000000007941 */ /* 0x000fea0003800000 */
.L_x_370:
        /* <DEDUP_REMOVED lines=15> */
.L_x_373:
[----:B------:R-:W-:Y:S05]  /*d260*/  BSYNC B0 ;  /* 0x0000000000007941 */ /* 0x000fea0003800000 */
.L_x_372:
        /* <DEDUP_REMOVED lines=15> */
.L_x_375:
[----:B------:R-:W-:Y:S05]  /*d360*/  BSYNC B0 ;  /* 0x0000000000007941 */ /* 0x000fea0003800000 */
.L_x_374:
[----:B------:R-:W-:Y:S04]  /*d370*/  BSSY B0, `(.L_x_376) ;  /* 0x000000f000007945 */ /* 0x000fe80003800000 */
[----:B------:R-:W-:Y:S05]  /*d380*/  @P6 BRA `(.L_x_377) ;  /* 0x0000000000346947 */ /* 0x000fea0003800000 */
[----:B------:R-:W-:Y:S01]  /*d390*/  IADD3 R5, P0, R2, 0x48, RZ ;  /* 0x0000004802057810 */ /* 0x000fe20007f1e0ff */
[----:B------:R-:W-:Y:S01]  /*d3a0*/  ULDC.64 UR4, c[0x0][0x848] ;  /* 0x0002120000047ab9 */ /* 0x000fe20000000a00 */
[----:B------:R-:W-:-:S03]  /*d3b0*/  IMAD.MOV.U32 R2, RZ, RZ, R6 ;  /* 0x000000ffff027224 */ /* 0x000fc600078e0006 */
        /* <DEDUP_REMOVED lines=10> */
.L_x_377:
[----:B------:R-:W-:Y:S05]  /*d460*/  BSYNC B0 ;  /* 0x0000000000007941 */ /* 0x000fea0003800000 */
.L_x_376:
[----:B------:R-:W-:Y:S05]  /*d470*/  EXIT ;  /* 0x000000000000794d */ /* 0x000fea0003800000 */
.L_x_306:
[----:B------:R-:W-:-:S08]  /*d480*/  NOP ;  /* 0x0000000000007918 */ /* 0x000fd00000000000 */
[----:B------:R-:W1:-:S00]  /*d490*/  USETMAXREG.DEALLOC.CTAPOOL 0x18 ;  /* 0x00000018000079c8 */ /* 0x000e4000080e0500 */
[----:B-1----:R-:W-:Y:S01]  /*d4a0*/  LOP3.LUT R2, R2, 0x3, RZ, 0xc0, !PT ;  /* 0x0000000302027812 */ /* 0x002fe200078ec0ff */
[----:B------:R-:W-:Y:S05]  /*d4b0*/  BSSY B0, `(.L_x_378) ;  /* 0x00001af000007945 */ /* 0x000fea0003800000 */
        /* <DEDUP_REMOVED lines=9> */
[----:B------:R-:W1:Y:S01]  /*d550*/  S2UR UR9, SR_CTAID.X ;  /* 0x00000000000979c3 */ /* 0x000e620000002500 */
[----:B------:R-:W-:Y:S01]  /*d560*/  ULDC UR6, c[0x0][0x280] ;  /* 0x0000a00000067ab9 */ /* 0x000fe20000000800 */
[----:B------:R-:W-:Y:S01]  /*d570*/  ULDC UR4, c[0x0][0x290] ;  /* 0x0000a40000047ab9 */ /* 0x000fe20000000800 */
[----:B------:R-:W-:Y:S01]  /*d580*/  ULDC UR5, c[0x0][0x74c] ;  /* 0x0001d30000057ab9 */ /* 0x000fe20000000800 */
[----:B------:R-:W-:-:S04]  /*d590*/  UIADD3 UR7, UR6, 0x3f, URZ ;  /* 0x0000003f06077890 */ /* 0x000fc8000fffe03f */
[----:B------:R-:W2:Y:S01]  /*d5a0*/  S2UR UR20, SR_CTAID.Y ;  /* 0x00000000001479c3 */ /* 0x000ea20000002600 */
[----:B-1----:R-:W-:Y:S02]  /*d5b0*/  UIMAD UR11, UR9, 0x50, URZ ;  /* 0x00000050090b78a4 */ /* 0x002fe4000f8e023f */
[----:B------:R-:W-:Y:S02]  /*d5c0*/  ISETP.LE.AND P0, PT, RZ, UR9, PT ;  /* 0x00000009ff007c0c */ /* 0x000fe4000bf03270 */
[----:B------:R-:W-:-:S04]  /*d5d0*/  UIADD3 UR4, -UR4, UR11, UR6 ;  /* 0x0000000b04047290 */ /* 0x000fc8000fffe106 */
[----:B------:R-:W-:-:S04]  /*d5e0*/  UIADD3 UR4, UR4, -UR5, URZ ;  /* 0x8000000504047290 */ /* 0x000fc8000fffe03f */
[----:B------:R-:W-:-:S04]  /*d5f0*/  USHF.R.S32.HI UR5, URZ, 0x1f, UR4 ;  /* 0x0000001f3f057899 */ /* 0x000fc80008011404 */
[----:B------:R-:W-:Y:S02]  /*d600*/  ULEA.HI UR5, UR5, UR4, URZ, 0x6 ;  /* 0x0000000405057291 */ /* 0x000fe4000f8f303f */
[----:B------:R-:W-:Y:S02]  /*d610*/  USHF.R.S32.HI UR4, URZ, 0x1f, UR7 ;  /* 0x0000001f3f047899 */ /* 0x000fe40008011407 */
[----:B------:R-:W-:Y:S02]  /*d620*/  USHF.R.S32.HI UR5, URZ, 0x6, UR5 ;  /* 0x000000063f057899 */ /* 0x000fe40008011405 */
[----:B------:R-:W-:Y:S02]  /*d630*/  ULEA.HI UR4, UR4, UR7, URZ, 0x6 ;  /* 0x0000000704047291 */ /* 0x000fe4000f8f303f */
[----:B------:R-:W-:Y:S02]  /*d640*/  UISETP.LT.AND UP0, UPT, URZ, UR5, UPT ;  /* 0x000000053f00728c */ /* 0x000fe4000bf01270 */
[----:B------:R-:W-:-:S02]  /*d650*/  USHF.R.S32.HI UR4, URZ, 0x6, UR4 ;  /* 0x000000063f047899 */ /* 0x000fc40008011404 */
[----:B------:R-:W-:-:S04]  /*d660*/  USEL UR8, URZ, UR5, !UP0 ;  /* 0x000000053f087287 */ /* 0x000fc8000c000000 */
[----:B------:R-:W-:Y:S01]  /*d670*/  IMAD.U32 R10, RZ, RZ, UR4 ;  /* 0x00000004ff0a7e24 */ /* 0x000fe2000f8e00ff */
[----:B--2---:R-:W-:Y:S07]  /*d680*/  @!P0 BRA `(.L_x_381) ;  /* 0x0000000000248947 */ /* 0x004fee0003800000 */
[----:B------:R-:W1:Y:S01]  /*d690*/  LDC R3, c[0x0][0x748] ;  /* 0x0001d200ff037b82 */ /* 0x000e620000000800 */
[----:B------:R-:W-:Y:S01]  /*d6a0*/  UIMAD UR6, UR9, 0x50, UR6 ;  /* 0x00000050090678a4 */ /* 0x000fe2000f8e0206 */
[----:B------:R-:W-:-:S03]  /*d6b0*/  ULDC UR4, c[0x0][0x290] ;  /* 0x0000a40000047ab9 */ /* 0x000fc60000000800 */
[----:B------:R-:W-:-:S06]  /*d6c0*/  UIADD3 UR4, -UR4, 0x8f, UR6 ;  /* 0x0000008f04047890 */ /* 0x000fcc000fffe106 */
[----:B-1----:R-:W-:-:S05]  /*d6d0*/  VIADD R3, R3, UR4 ;  /* 0x0000000403037c36 */ /* 0x002fca0008000000 */
[----:B------:R-:W-:-:S04]  /*d6e0*/  SHF.R.S32.HI R4, RZ, 0x1f, R3 ;  /* 0x0000001fff047819 */ /* 0x000fc80000011403 */
[----:B------:R-:W-:-:S04]  /*d6f0*/  LEA.HI R4, R4, R3, RZ, 0x6 ;  /* 0x0000000304047211 */ /* 0x000fc800078f30ff */
[----:B------:R-:W-:-:S04]  /*d700*/  SHF.R.S32.HI R3, RZ, 0x6, R4 ;  /* 0x00000006ff037819 */ /* 0x000fc80000011404 */
[----:B------:R-:W-:-:S07]  /*d710*/  VIMNMX R10, R3, R10, PT ;  /* 0x0000000a030a7248 */ /* 0x000fce0003fe0100 */
.L_x_381:
[----:B------:R-:W-:Y:S01]  /*d720*/  ISETP.GT.AND P0, PT, R10, UR8, PT ;  /* 0x000000080a007c0c */ /* 0x000fe2000bf04270 */
[----:B------:R-:W-:-:S12]  /*d730*/  IMAD.MOV.U32 R11, RZ, RZ, 0x1 ;  /* 0x00000001ff0b7424 */ /* 0x000fd800078e00ff */
[----:B------:R-:W-:Y:S05]  /*d740*/  @!P0 BRA `(.L_x_380) ;  /* 0x0000001400888947 */ /* 0x000fea0003800000 */
[----:B------:R-:W-:Y:S01]  /*d750*/  USHF.R.S32.HI UR10, URZ, 0x1f, UR20 ;  /* 0x0000001f3f0a7899 */ /* 0x000fe20008011414 */
[----:B------:R-:W-:Y:S01]  /*d760*/  IMAD.U32 R4, RZ, RZ, UR8 ;  /* 0x00000008ff047e24 */ /* 0x000fe2000f8e00ff */
[----:B------:R-:W-:Y:S01]  /*d770*/  ULDC.64 UR6, c[0x0][0x718] ;  /* 0x0001c60000067ab9 */ /* 0x000fe20000000a00 */
[----:B------:R-:W-:Y:S01]  /*d780*/  ULDC.64 UR12, c[0x0][0x730] ;  /* 0x0001cc00000c7ab9 */ /* 0x000fe20000000a00 */
[----:B------:R-:W-:Y:S01]  /*d790*/  UIMAD.WIDE.U32 UR4, UR20, UR6, URZ ;  /* 0x00000006140472a5 */ /* 0x000fe2000f8e003f */
[----:B------:R-:W-:Y:S01]  /*d7a0*/  BSSY B1, `(.L_x_380) ;  /* 0x000015c000017945 */ /* 0x000fe20003800000 */
[----:B------:R-:W-:Y:S01]  /*d7b0*/  UIMAD UR6, UR10, UR6, URZ ;  /* 0x000000060a0672a4 */ /* 0x000fe2000f8e023f */
[----:B------:R-:W-:Y:S01]  /*d7c0*/  IMAD.MOV.U32 R2, RZ, RZ, RZ ;  /* 0x000000ffff027224 */ /* 0x000fe200078e00ff */
[----:B------:R-:W-:Y:S01]  /*d7d0*/  UIMAD UR10, UR10, UR12, URZ ;  /* 0x0000000c0a0a72a4 */ /* 0x000fe2000f8e023f */
[----:B------:R-:W-:Y:S01]  /*d7e0*/  IMAD.MOV.U32 R11, RZ, RZ, 0x1 ;  /* 0x00000001ff0b7424 */ /* 0x000fe200078e00ff */
[----:B------:R-:W-:-:S02]  /*d7f0*/  UIMAD UR9, UR20, UR7, UR6 ;  /* 0x00000007140972a4 */ /* 0x000fc4000f8e0206 */
[----:B------:R-:W-:Y:S02]  /*d800*/  UIMAD.WIDE.U32 UR6, UR20, UR12, URZ ;  /* 0x0000000c140672a5 */ /* 0x000fe4000f8e003f */
[----:B------:R-:W-:Y:S01]  /*d810*/  USHF.R.S32.HI UR39, URZ, 0x1f, UR21 ;  /* 0x0000001f3f277899 */ /* 0x000fe20008011415 */
[----:B------:R-:W-:Y:S01]  /*d820*/  ULDC UR12, c[0x0][0x2e8] ;  /* 0x0000ba00000c7ab9 */ /* 0x000fe20000000800 */
[----:B------:R-:W-:Y:S01]  /*d830*/  ULDC.64 UR30, c[0x0][0x720] ;  /* 0x0001c800001e7ab9 */ /* 0x000fe20000000a00 */
[----:B------:R-:W-:Y:S02]  /*d840*/  UISETP.NE.AND UP0, UPT, UR12, 0x1, UPT ;  /* 0x000000010c00788c */ /* 0x000fe4000bf05270 */
[----:B------:R-:W-:Y:S01]  /*d850*/  UIMAD UR46, UR39, UR30, URZ ;  /* 0x0000001e272e72a4 */ /* 0x000fe2000f8e023f */
[----:B------:R-:W-:Y:S01]  /*d860*/  ELECT P0, URZ, PT ;  /* 0x00000000003f782f */ /* 0x000fe20003800000 */
[----:B------:R-:W-:Y:S02]  /*d870*/  UIMAD UR10, UR20, UR13, UR10 ;  /* 0x0000000d140a72a4 */ /* 0x000fe4000f8e020a */
[----:B------:R-:W-:Y:S01]  /*d880*/  UIADD3 UR5, UR5, UR9, URZ ;  /* 0x0000000905057290 */ /* 0x000fe2000fffe03f */
[----:B------:R-:W-:Y:S01]  /*d890*/  ULDC.64 UR22, c[0x0][0x738] ;  /* 0x0001ce0000167ab9 */ /* 0x000fe20000000a00 */
[----:B------:R-:W-:-:S02]  /*d8a0*/  UIMAD UR46, UR21, UR31, UR46 ;  /* 0x0000001f152e72a4 */ /* 0x000fc4000f8e022e */
[----:B------:R-:W-:Y:S02]  /*d8b0*/  UIMAD UR39, UR39, UR22, URZ ;  /* 0x00000016272772a4 */ /* 0x000fe4000f8e023f */
[----:B------:R-:W-:Y:S02]  /*d8c0*/  UIADD3 UR7, UR7, UR10, URZ ;  /* 0x0000000a07077290 */ /* 0x000fe4000fffe03f */
[----:B------:R-:W-:Y:S02]  /*d8d0*/  UIMAD.WIDE.U32 UR30, UR21, UR30, UR4 ;  /* 0x0000001e151e72a5 */ /* 0x000fe4000f8e0004 */
[----:B------:R-:W-:Y:S01]  /*d8e0*/  UIMAD UR39, UR21, UR23, UR39 ;  /* 0x00000017152772a4 */ /* 0x000fe2000f8e0227 */
[----:B------:R-:W-:Y:S01]  /*d8f0*/  @UP0 ULDC UR4, c[0x0][0x2ec] ;  /* 0x0000bb0000040ab9 */ /* 0x000fe20000000800 */
[----:B------:R-:W-:Y:S02]  /*d900*/  UIMAD.WIDE.U32 UR22, UR21, UR22, UR6 ;  /* 0x00000016151672a5 */ /* 0x000fe4000f8e0006 */
[----:B------:R-:W-:Y:S01]  /*d910*/  UIMAD.WIDE.U32 UR4, UR20, UR4, URZ ;  /* 0x00000004140472a5 */ /* 0x000fe2000f8e003f */
[----:B------:R-:W-:Y:S01]  /*d920*/  @UP0 ULDC UR6, c[0x0][0x2f0] ;  /* 0x0000bc0000060ab9 */ /* 0x000fe20000000800 */
[----:B------:R-:W-:-:S02]  /*d930*/  UMOV UR12, UR20 ;  /* 0x00000014000c7c82 */ /* 0x000fc40008000000 */
[----:B------:R-:W-:Y:S01]  /*d940*/  @UP0 USHF.R.U32.HI UR12, URZ, UR6, UR5 ;  /* 0x000000063f0c0299 */ /* 0x000fe20008011605 */
[----:B------:R-:W-:Y:S11]  /*d950*/  @!P0 BRA `(.L_x_382) ;  /* 0x0000001400008947 */ /* 0x000ff60003800000 */
[----:B------:R-:W1:Y:S01]  /*d960*/  S2R R2, SR_CgaCtaId ;  /* 0x0000000000027919 */ /* 0x000e620000008800 */
[----:B------:R-:W-:-:S04]  /*d970*/  MOV R5, 0x400 ;  /* 0x0000040000057802 */ /* 0x000fc80000000f00 */
[----:B-1----:R-:W-:Y:S01]  /*d980*/  LEA R5, R2, R5, 0x18 ;  /* 0x0000000502057211 */ /* 0x002fe200078ec0ff */
[----:B------:R-:W-:-:S05]  /*d990*/  IMAD.MOV.U32 R2, RZ, RZ, 0x1 ;  /* 0x00000001ff027424 */ /* 0x000fca00078e00ff */
[----:B------:R-:W-:-:S04]  /*d9a0*/  SHF.L.U32 R2, R2, 0x1f, RZ ;  /* 0x0000001f02027819 */ /* 0x000fc800000006ff */
[----:B------:R-:W1:Y:S02]  /*d9b0*/  SYNCS.PHASECHK.TRANS64.TRYWAIT P0, [R5+URZ+0x31820], R2 ;  /* 0x03182002050075a7 */ /* 0x000e64000800017f */
[----:B-1----:R-:W-:Y:S05]  /*d9c0*/  @!P0 BRA `(.L_x_383) ;  /* 0x0000001400b88947 */ /* 0x002fea0003800000 */
.L_x_399:
[----:B------:R-:W-:Y:S01]  /*d9d0*/  ISETP.NE.AND P0, PT, R0, RZ, PT ;  /* 0x000000ff0000720c */ /* 0x000fe20003f05270 */
[----:B------:R-:W-:Y:S02]  /*d9e0*/  IMAD.U32 R8, RZ, RZ, UR31 ;  /* 0x0000001fff087e24 */ /* 0x000fe4000f8e00ff */
[----:B------:R-:W-:Y:S02]  /*d9f0*/  IMAD.U32 R6, RZ, RZ, UR23 ;  /* 0x00000017ff067e24 */ /* 0x000fe4000f8e00ff */
[----:B------:R-:W-:Y:S02]  /*da00*/  VIADD R8, R8, UR46 ;  /* 0x0000002e08087c36 */ /* 0x000fe40008000000 */
[----:B------:R-:W-:Y:S02]  /*da10*/  VIADD R6, R6, UR39 ;  /* 0x0000002706067c36 */ /* 0x000fe40008000000 */
[----:B------:R-:W-:-:S04]  /*da20*/  IMAD.MOV.U32 R7, RZ, RZ, 0x1 ;  /* 0x00000001ff077424 */ /* 0x000fc800078e00ff */
[----:B------:R-:W-:Y:S05]  /*da30*/  @P0 BRA `(.L_x_384) ;  /* 0x0000000000140947 */ /* 0x000fea0003800000 */
[----:B------:R-:W-:Y:S01]  /*da40*/  LOP3.LUT P1, RZ, R21, 0x1f, RZ, 0xc0, !PT ;  /* 0x0000001f15ff7812 */ /* 0x000fe2000782c0ff */
[----:B-1----:R-:W-:-:S04]  /*da50*/  IMAD.MOV.U32 R2, RZ, RZ, 0x8100 ;  /* 0x00008100ff027424 */ /* 0x002fc800078e00ff */
[----:B------:R2:W-:Y:S08]  /*da60*/  SYNCS.ARRIVE.TRANS64 RZ, [R5+URZ+0x31810], R2 ;  /* 0x0318100205ff79a7 */ /* 0x0005f0000800003f */
[----:B------:R-:W-:Y:S05]  /*da70*/  @!P1 BRA `(.L_x_384) ;  /* 0x0000000000049947 */ /* 0x000fea0003800000 */
[----:B------:R-:W-:Y:S01]  /*da80*/  BPT.TRAP 0x1 ;  /* 0x000000040000795c */ /* 0x000fe20000300000 */
.L_x_384:
[----:B-12---:R-:W1:Y:S01]  /*da90*/  LDC.64 R2, c[0x0][0x198] ;  /* 0x00006600ff027b82 */ /* 0x006e620000000a00 */
[----:B------:R-:W-:Y:S01]  /*daa0*/  R2UR UR38, R8 ;  /* 0x00000000082672ca */ /* 0x000fe200000e0000 */
[----:B------:R-:W-:Y:S01]  /*dab0*/  ULDC.64 UR14, c[0x0][0x700] ;  /* 0x0001c000000e7ab9 */ /* 0x000fe20000000a00 */
[----:B------:R-:W-:Y:S01]  /*dac0*/  R2UR UR19, R4 ;  /* 0x00000000041372ca */ /* 0x000fe200000e0000 */
[----:B------:R-:W-:Y:S01]  /*dad0*/  UMOV UR50, 0x0 ;  /* 0x0000000000327882 */ /* 0x000fe20000000000 */
[----:B------:R-:W-:Y:S01]  /*dae0*/  R2UR UR8, R5 ;  /* 0x00000000050872ca */ /* 0x000fe200000e0000 */
[----:B------:R-:W-:Y:S01]  /*daf0*/  UMOV UR51, 0x14f00000 ;  /* 0x14f0000000337882 */ /* 0x000fe20000000000 */
[----:B------:R-:W-:Y:S01]  /*db00*/  UMOV UR18, URZ ;  /* 0x0000003f00127c82 */ /* 0x000fe20008000000 */
        /* <DEDUP_REMOVED lines=8> */
[----:B------:R-:W-:Y:S01]  /*db90*/  USHF.L.U32 UR19, UR19, 0x6, URZ ;  /* 0x0000000613137899 */ /* 0x000fe2000800063f */
[----:B------:R-:W-:Y:S01]  /*dba0*/  IMAD.MOV.U32 R12, RZ, RZ, 0x14000 ;  /* 0x00014000ff0c7424 */ /* 0x000fe200078e00ff */
[----:B------:R-:W-:Y:S01]  /*dbb0*/  UIADD3 UR17, UR8, 0x31810, URZ ;  /* 0x0003181008117890 */ /* 0x000fe2000fffe03f */
[----:B------:R-:W-:Y:S01]  /*dbc0*/  VIADD R10, R10, 0xffffffff ;  /* 0xffffffff0a0a7836 */ /* 0x000fe20000000000 */
[----:B------:R-:W-:-:S02]  /*dbd0*/  UIADD3 UR9, UP0, UR19, UR30, URZ ;  /* 0x0000001e13097290 */ /* 0x000fc4000ff1e03f */
[----:B------:R-:W-:Y:S01]  /*dbe0*/  UIADD3 UR16, UR8, 0x14100, URZ ;  /* 0x0001410008107890 */ /* 0x000fe2000fffe03f */
[----:B-1----:R-:W-:Y:S01]  /*dbf0*/  IMAD.MOV.U32 R8, RZ, RZ, R2 ;  /* 0x000000ffff087224 */ /* 0x002fe200078e0002 */
[----:B------:R-:W-:Y:S02]  /*dc00*/  ULEA.HI.X.SX32 UR10, UR19, UR38, 0x1, UP0 ;  /* 0x00000026130a7291 */ /* 0x000fe400080f0e3f */
[----:B------:R-:W-:Y:S02]  /*dc10*/  ULEA UR54, UP0, UR9, UR14, 0x2 ;  /* 0x0000000e09367291 */ /* 0x000fe4000f80103f */
[C---:B------:R-:W-:Y:S01]  /*dc20*/  IADD3 R9, P1, R8.reuse, 0xf0, RZ ;  /* 0x000000f008097810 */ /* 0x040fe20007f3e0ff */
[----:B------:R-:W-:Y:S02]  /*dc30*/  UIADD3 UR40, UR8, 0x16100, URZ ;  /* 0x0001610008287890 */ /* 0x000fe4000fffe03f */
[----:B------:R-:W-:Y:S01]  /*dc40*/  UIADD3 UR32, UR8, 0x18100, URZ ;  /* 0x0001810008207890 */ /* 0x000fe2000fffe03f */
[----:B------:R-:W-:Y:S01]  /*dc50*/  R2UR UR48, R9 ;  /* 0x00000000093072ca */ /* 0x000fe200000e0000 */
[----:B------:R-:W-:Y:S01]  /*dc60*/  UIADD3 UR24, UR8, 0x1a100, URZ ;  /* 0x0001a10008187890 */ /* 0x000fe2000fffe03f */
[----:B------:R-:W-:Y:S01]  /*dc70*/  IADD3 R9, P2, R8, 0x2f0, RZ ;  /* 0x000002f008097810 */ /* 0x000fe20007f5e0ff */
[----:B------:R-:W-:-:S02]  /*dc80*/  UIADD3 UR52, UR8, 0x2c100, URZ ;  /* 0x0002c10008347890 */ /* 0x000fc4000fffe03f */
[----:B------:R-:W-:Y:S01]  /*dc90*/  ULEA.HI.X UR55, UR9, UR15, UR10, 0x2, UP0 ;  /* 0x0000000f09377291 */ /* 0x000fe200080f140a */
[----:B------:R-:W-:Y:S01]  /*dca0*/  R2UR UR4, R9 ;  /* 0x00000000090472ca */ /* 0x000fe200000e0000 */
[----:B------:R-:W-:Y:S01]  /*dcb0*/  UMOV UR41, UR17 ;  /* 0x0000001100297c82 */ /* 0x000fe20008000000 */
[----:B------:R-:W-:Y:S01]  /*dcc0*/  IADD3 R9, P3, R8, 0x3f0, RZ ;  /* 0x000003f008097810 */ /* 0x000fe20007f7e0ff */
[----:B------:R-:W-:Y:S01]  /*dcd0*/  UMOV UR43, UR19 ;  /* 0x00000013002b7c82 */ /* 0x000fe20008000000 */
[----:B------:R-:W-:Y:S01]  /*dce0*/  UMOV UR33, UR17 ;  /* 0x0000001100217c82 */ /* 0x000fe20008000000 */
[----:B------:R-:W-:Y:S01]  /*dcf0*/  UMOV UR35, UR19 ;  /* 0x0000001300237c82 */ /* 0x000fe20008000000 */
[----:B------:R-:W-:Y:S01]  /*dd00*/  R2UR UR6, R9 ;  /* 0x00000000090672ca */ /* 0x000fe200000e0000 */
[----:B------:R-:W-:Y:S01]  /*dd10*/  IMAD.MOV.U32 R9, RZ, RZ, R3 ;  /* 0x000000ffff097224 */ /* 0x000fe200078e0003 */
[----:B------:R-:W-:Y:S01]  /*dd20*/  UMOV UR29, UR21 ;  /* 0x00000015001d7c82 */ /* 0x000fe20008000000 */
[----:B------:R-:W-:Y:S01]  /*dd30*/  UMOV UR25, UR17 ;  /* 0x0000001100197c82 */ /* 0x000fe20008000000 */
[----:B------:R-:W-:Y:S01]  /*dd40*/  UMOV UR27, UR19 ;  /* 0x00000013001b7c82 */ /* 0x000fe20008000000 */
[--C-:B------:R-:W-:Y:S01]  /*dd50*/  IMAD.X R11, RZ, RZ, R9.reuse, P1 ;  /* 0x000000ffff0b7224 */ /* 0x100fe200008e0609 */
[----:B------:R-:W-:Y:S01]  /*dd60*/  UMOV UR9, 0x10 ;  /* 0x0000001000097882 */ /* 0x000fe20000000000 */
[----:B------:R-:W-:Y:S01]  /*dd70*/  UMOV UR53, UR17 ;  /* 0x0000001100357c82 */ /* 0x000fe20008000000 */
[----:B------:R-:W-:Y:S01]  /*dd80*/  UMOV UR13, UR21 ;  /* 0x00000015000d7c82 */ /* 0x000fe20008000000 */
[----:B------:R-:W-:Y:S01]  /*dd90*/  UMOV UR10, UR18 ;  /* 0x00000012000a7c82 */ /* 0x000fe20008000000 */
[----:B------:R-:W-:Y:S01]  /*dda0*/  R2UR UR49, R11 ;  /* 0x000000000b3172ca */ /* 0x000fe200000e0000 */
[--C-:B------:R-:W-:Y:S01]  /*ddb0*/  IMAD.X R11, RZ, RZ, R9.reuse, P2 ;  /* 0x000000ffff0b7224 */ /* 0x100fe200010e0609 */
[----:B------:R-:W-:Y:S01]  /*ddc0*/  UIADD3 UR56, UR8, 0x5000, URZ ;  /* 0x0000500008387890 */ /* 0x000fe2000fffe03f */
[----:B------:R-:W-:Y:S01]  /*ddd0*/  ISETP.GE.AND P1, PT, R4, R10, PT ;  /* 0x0000000a0400720c */ /* 0x000fe20003f26270 */
[----:B------:R-:W-:Y:S01]  /*dde0*/  UMOV UR58, 0x80 ;  /* 0x00000080003a7882 */ /* 0x000fe20000000000 */
[----:B------:R-:W-:Y:S01]  /*ddf0*/  UMOV UR59, UR11 ;  /* 0x0000000b003b7c82 */ /* 0x000fe20008000000 */
[----:B------:R-:W-:Y:S01]  /*de00*/  R2UR UR5, R11 ;  /* 0x000000000b0572ca */ /* 0x000fe200000e0000 */
[----:B------:R-:W-:Y:S01]  /*de10*/  IMAD.X R11, RZ, RZ, R9, P3 ;  /* 0x000000ffff0b7224 */ /* 0x000fe200018e0609 */
[----:B------:R-:W-:Y:S01]  /*de20*/  UMOV UR60, UR12 ;  /* 0x0000000c003c7c82 */ /* 0x000fe20008000000 */
[----:B------:R-:W-:-:S03]  /*de30*/  UMOV UR61, UR21 ;  /* 0x00000015003d7c82 */ /* 0x000fc60008000000 */
[----:B------:R-:W-:Y:S01]  /*de40*/  R2UR UR7, R11 ;  /* 0x000000000b0772ca */ /* 0x000fe200000e0000 */
[----:B------:R1:W-:Y:S01]  /*de50*/  UTMALDG.4D [UR16], [UR48], desc[UR50] ;  /* 0x00003210300075b4 */ /* 0x0003e20008019000 */
[----:B------:R-:W-:Y:S01]  /*de60*/  IMAD.MOV.U32 R11, RZ, RZ, 0x1 ;  /* 0x00000001ff0b7424 */ /* 0x000fe200078e00ff */
[----:B------:R2:W-:Y:S01]  /*de70*/  UTMALDG.4D [UR40], [UR48], desc[UR50] ;  /* 0x00003228300075b4 */ /* 0x0005e20008019000 */
[----:B------:R3:W-:Y:S01]  /*de80*/  UTMALDG.4D [UR32], [UR48], desc[UR50] ;  /* 0x00003220300075b4 */ /* 0x0007e20008019000 */
[----:B------:R-:W-:Y:S01]  /*de90*/  UTMALDG.4D [UR24], [UR48], desc[UR50] ;  /* 0x00003218300075b4 */ /* 0x000fe20008019000 */
[----:B-1----:R-:W-:Y:S01]  /*dea0*/  UMOV UR16, 0x0 ;  /* 0x0000000000107882 */ /* 0x002fe20000000000 */
[----:B------:R-:W-:Y:S01]  /*deb0*/  UMOV UR17, 0x10000000 ;  /* 0x1000000000117882 */ /* 0x000fe20000000000 */
[----:B------:R1:W-:Y:S01]  /*dec0*/  UBLKCP.S.G [UR52], [UR54], UR9 ;  /* 0x00000034360073ba */ /* 0x0003e20008000209 */
[----:B------:R4:W-:Y:S01]  /*ded0*/  SYNCS.ARRIVE.TRANS64 RZ, [R5+URZ+0x31800], R12 ;  /* 0x0318000c05ff79a7 */ /* 0x0009e2000800003f */
[----:B--2---:R-:W-:Y:S01]  /*dee0*/  UIADD3 UR40, UR8, 0xa000, URZ ;  /* 0x0000a00008287890 */ /* 0x004fe2000fffe03f */
[----:B------:R-:W-:Y:S01]  /*def0*/  UMOV UR43, UR11 ;  /* 0x0000000b002b7c82 */ /* 0x000fe20008000000 */
[----:B------:R-:W-:Y:S01]  /*df00*/  UMOV UR44, UR12 ;  /* 0x0000000c002c7c82 */ /* 0x000fe20008000000 */
[----:B------:R-:W-:Y:S01]  /*df10*/  UMOV UR42, UR18 ;  /* 0x00000012002a7c82 */ /* 0x000fe20008000000 */
[----:B---3--:R-:W-:Y:S01]  /*df20*/  UIADD3 UR32, UR8, 0xc800, URZ ;  /* 0x0000c80008207890 */ /* 0x008fe2000fffe03f */
[----:B----4-:R-:W-:Y:S01]  /*df30*/  IMAD.MOV.U32 R12, RZ, RZ, 0x1 ;  /* 0x00000001ff0c7424 */ /* 0x010fe200078e00ff */
[----:B------:R-:W-:Y:S01]  /*df40*/  UMOV UR34, 0x40 ;  /* 0x0000004000227882 */ /* 0x000fe20000000000 */
[----:B------:R-:W-:Y:S01]  /*df50*/  UMOV UR35, UR11 ;  /* 0x0000000b00237c82 */ /* 0x000fe20008000000 */
[----:B------:R-:W-:Y:S01]  /*df60*/  UMOV UR36, UR12 ;  /* 0x0000000c00247c82 */ /* 0x000fe20008000000 */
[----:B-1----:R-:W-:-:S02]  /*df70*/  UIADD3 UR9, UR8, 0x31800, URZ ;  /* 0x0003180008097890 */ /* 0x002fc4000fffe03f */
[----:B------:R-:W-:Y:S01]  /*df80*/  UIADD3 UR24, UR8, 0x2800, URZ ;  /* 0x0000280008187890 */ /* 0x000fe2000fffe03f */
[----:B------:R-:W-:Y:S01]  /*df90*/  UMOV UR26, 0x40 ;  /* 0x00000040001a7882 */ /* 0x000fe20000000000 */
[----:B------:R-:W-:Y:S01]  /*dfa0*/  UMOV UR27, UR11 ;  /* 0x0000000b001b7c82 */ /* 0x000fe20008000000 */
[----:B------:R-:W-:Y:S02]  /*dfb0*/  UMOV UR28, UR12 ;  /* 0x0000000c001c7c82 */ /* 0x000fe40008000000 */
[----:B------:R-:W-:Y:S01]  /*dfc0*/  UMOV UR25, UR9 ;  /* 0x0000000900197c82 */ /* 0x000fe20008000000 */
[----:B------:R-:W-:Y:S02]  /*dfd0*/  UIADD3 UR48, UR8, 0x7800, URZ ;  /* 0x0000780008307890 */ /* 0x000fe4000fffe03f */
[----:B------:R1:W-:Y:S01]  /*dfe0*/  UTMALDG.4D [UR8], [UR4], desc[UR16] ;  /* 0x00001008040075b4 */ /* 0x0003e20008019000 */
[----:B------:R-:W-:Y:S01]  /*dff0*/  UMOV UR57, UR9 ;  /* 0x0000000900397c82 */ /* 0x000fe20008000000 */
[----:B------:R-:W-:Y:S01]  /*e000*/  UMOV UR50, 0xc0 ;  /* 0x000000c000327882 */ /* 0x000fe20000000000 */
[----:B------:R-:W-:Y:S01]  /*e010*/  UMOV UR51, UR11 ;  /* 0x0000000b00337c82 */ /* 0x000fe20008000000 */
[----:B------:R-:W-:Y:S01]  /*e020*/  UMOV UR52, UR12 ;  /* 0x0000000c00347c82 */ /* 0x000fe20008000000 */
[----:B------:R-:W-:Y:S01]  /*e030*/  UMOV UR53, UR21 ;  /* 0x0000001500357c82 */ /* 0x000fe20008000000 */
[----:B------:R-:W-:Y:S01]  /*e040*/  UMOV UR49, UR9 ;  /* 0x0000000900317c82 */ /* 0x000fe20008000000 */
[----:B------:R-:W-:Y:S01]  /*e050*/  UMOV UR41, UR9 ;  /* 0x0000000900297c82 */ /* 0x000fe20008000000 */
[----:B------:R2:W-:Y:S01]  /*e060*/  UTMALDG.4D [UR24], [UR4], desc[UR16] ;  /* 0x00001018040075b4 */ /* 0x0005e20008019000 */
[----:B------:R-:W-:Y:S01]  /*e070*/  UMOV UR33, UR9 ;  /* 0x0000000900217c82 */ /* 0x000fe20008000000 */
[----:B------:R3:W-:Y:S01]  /*e080*/  UTMALDG.4D [UR56], [UR4], desc[UR16] ;  /* 0x00001038040075b4 */ /* 0x0007e20008019000 */
[----:B------:R3:W-:Y:S01]  /*e090*/  UTMALDG.4D [UR48], [UR4], desc[UR16] ;  /* 0x00001030040075b4 */ /* 0x0007e20008019000 */
[----:B-1----:R-:W-:Y:S01]  /*e0a0*/  UMOV UR10, 0xc0 ;  /* 0x000000c0000a7882 */ /* 0x002fe20000000000 */
[----:B------:R3:W-:Y:S01]  /*e0b0*/  UTMALDG.4D [UR40], [UR6], desc[UR16] ;  /* 0x00001028060075b4 */ /* 0x0007e20008019000 */
[----:B--2---:R-:W-:-:S02]  /*e0c0*/  UIADD3 UR24, UR8, 0xf000, URZ ;  /* 0x0000f00008187890 */ /* 0x004fc4000fffe03f */
[----:B------:R-:W-:Y:S01]  /*e0d0*/  UIADD3 UR8, UR8, 0x11800, URZ ;  /* 0x0001180008087890 */ /* 0x000fe2000fffe03f */
[----:B------:R-:W-:Y:S01]  /*e0e0*/  UMOV UR26, 0x80 ;  /* 0x00000080001a7882 */ /* 0x000fe20000000000 */
[----:B------:R3:W-:Y:S05]  /*e0f0*/  UTMALDG.4D [UR32], [UR6], desc[UR16] ;  /* 0x00001020060075b4 */ /* 0x0007ea0008019000 */
[----:B------:R3:W-:Y:S02]  /*e100*/  UTMALDG.4D [UR24], [UR6], desc[UR16] ;  /* 0x00001018060075b4 */ /* 0x0007e40008019000 */
[----:B------:R3:W-:Y:S02]  /*e110*/  UTMALDG.4D [UR8], [UR6], desc[UR16] ;  /* 0x00001008060075b4 */ /* 0x0007e40008019000 */
[----:B---3--:R-:W-:Y:S05]  /*e120*/  @P1 BRA `(.L_x_385) ;  /* 0x0000000800201947 */ /* 0x008fea0003800000 */
[----:B------:R-:W-:Y:S01]  /*e130*/  R2UR UR6, R6 ;  /* 0x00000000060672ca */ /* 0x000fe200000e0000 */
[----:B------:R-:W-:Y:S01]  /*e140*/  UIADD3 UR10, UR19, 0x40, URZ ;  /* 0x00000040130a7890 */ /* 0x000fe2000fffe03f */
[----:B------:R-:W-:Y:S01]  /*e150*/  IMAD.MOV.U32 R12, RZ, RZ, RZ ;  /* 0x000000ffff0c7224 */ /* 0x000fe200078e00ff */
[----:B------:R-:W-:Y:S01]  /*e160*/  UIADD3 UR5, UP1, UR19, UR22, URZ ;  /* 0x0000001613057290 */ /* 0x000fe2000ff3e03f */
[----:B------:R-:W-:Y:S01]  /*e170*/  LOP3.LUT R13, R21, 0x1f, RZ, 0xc0, !PT ;  /* 0x0000001f150d7812 */ /* 0x000fe200078ec0ff */
[----:B------:R-:W-:Y:S01]  /*e180*/  UIADD3 UR7, UP0, UR10, UR30, URZ ;  /* 0x0000001e0a077290 */ /* 0x000fe2000ff1e03f */
[----:B------:R-:W-:Y:S01]  /*e190*/  IMAD.MOV.U32 R11, RZ, RZ, 0x1 ;  /* 0x00000001ff0b7424 */ /* 0x000fe200078e00ff */
[----:B------:R-:W-:Y:S01]  /*e1a0*/  ULDC.64 UR8, c[0x0][0x728] ;  /* 0x0001ca0000087ab9 */ /* 0x000fe20000000a00 */
[----:B------:R-:W-:Y:S01]  /*e1b0*/  IMAD.MOV.U32 R7, RZ, RZ, 0x1 ;  /* 0x00000001ff077424 */ /* 0x000fe200078e00ff */
[----:B------:R-:W-:Y:S02]  /*e1c0*/  ULEA.HI.X.SX32 UR38, UR10, UR38, 0x1, UP0 ;  /* 0x000000260a267291 */ /* 0x000fe400080f0e3f */
[----:B------:R-:W-:Y:S01]  /*e1d0*/  IMAD.U32 R14, RZ, RZ, UR10 ;  /* 0x0000000aff0e7e24 */ /* 0x000fe2000f8e00ff */
[----:B------:R-:W-:-:S02]  /*e1e0*/  ULEA UR14, UP0, UR7, UR14, 0x2 ;  /* 0x0000000e070e7291 */ /* 0x000fc4000f80103f */
[----:B------:R-:W-:Y:S02]  /*e1f0*/  UIADD3.X UR6, URZ, UR6, URZ, UP1, !UPT ;  /* 0x000000063f067290 */ /* 0x000fe40008ffe43f */
[----:B------:R-:W-:Y:S02]  /*e200*/  ULEA UR4, UP1, UR5, UR8, 0x2 ;  /* 0x0000000805047291 */ /* 0x000fe4000f82103f */
[----:B------:R-:W-:Y:S01]  /*e210*/  ULEA.HI.X UR15, UR7, UR15, UR38, 0x2, UP0 ;  /* 0x0000000f070f7291 */ /* 0x000fe200080f1426 */
[----:B------:R-:W-:Y:S01]  /*e220*/  IMAD.U32 R16, RZ, RZ, UR14 ;  /* 0x0000000eff107e24 */ /* 0x000fe2000f8e00ff */
[----:B------:R-:W-:Y:S02]  /*e230*/  ULEA.HI.X UR5, UR5, UR9, UR6, 0x2, UP1 ;  /* 0x0000000905057291 */ /* 0x000fe400088f1406 */
[----:B------:R-:W-:Y:S02]  /*e240*/  IMAD.U32 R15, RZ, RZ, UR4 ;  /* 0x00000004ff0f7e24 */ /* 0x000fe4000f8e00ff */
[----:B------:R-:W-:-:S02]  /*e250*/  IMAD.U32 R18, RZ, RZ, UR15 ;  /* 0x0000000fff127e24 */ /* 0x000fc4000f8e00ff */
[----:B------:R-:W-:-:S07]  /*e260*/  IMAD.U32 R17, RZ, RZ, UR5 ;  /* 0x00000005ff117e24 */ /* 0x000fce000f8e00ff */
.L_x_390:
[----:B------:R-:W-:-:S04]  /*e270*/  SHF.L.U32 R8, R11, 0x1f, RZ ;  /* 0x0000001f0b087819 */ /* 0x000fc800000006ff */
[----:B------:R-:W1:Y:S02]  /*e280*/  SYNCS.PHASECHK.TRANS64.TRYWAIT P1, [R5+URZ+0x31838], R8 ;  /* 0x03183808050075a7 */ /* 0x000e64000802017f */
[----:B-1----:R-:W-:Y:S05]  /*e290*/  @!P1 BRA `(.L_x_386) ;  /* 0x0000000c00989947 */ /* 0x002fea0003800000 */
.L_x_400:
[----:B------:R-:W-:Y:S05]  /*e2a0*/  @P0 BRA `(.L_x_387) ;  /* 0x0000000000140947 */ /* 0x000fea0003800000 */
[----:B------:R-:W-:Y:S01]  /*e2b0*/  ISETP.NE.AND P1, PT, R13, RZ, PT ;  /* 0x000000ff0d00720c */ /* 0x000fe20003f25270 */
[----:B-1----:R-:W-:-:S04]  /*e2c0*/  IMAD.MOV.U32 R8, RZ, RZ, 0x8100 ;  /* 0x00008100ff087424 */ /* 0x002fc800078e00ff */
[----:B------:R2:W-:Y:S08]  /*e2d0*/  SYNCS.ARRIVE.TRANS64 RZ, [R5+URZ+0x31830], R8 ;  /* 0x0318300805ff79a7 */ /* 0x0005f0000800003f */
[----:B------:R-:W-:Y:S05]  /*e2e0*/  @!P1 BRA `(.L_x_387) ;  /* 0x0000000000049947 */ /* 0x000fea0003800000 */
[----:B------:R-:W-:Y:S01]  /*e2f0*/  BPT.TRAP 0x1 ;  /* 0x000000040000795c */ /* 0x000fe20000300000 */
.L_x_387:
[----:B-12---:R-:W-:Y:S01]  /*e300*/  IMAD.MOV.U32 R8, RZ, RZ, R2 ;  /* 0x000000ffff087224 */ /* 0x006fe200078e0002 */
[----:B------:R-:W-:Y:S01]  /*e310*/  R2UR UR19, R14 ;  /* 0x000000000e1372ca */ /* 0x000fe200000e0000 */
[----:B------:R-:W-:Y:S01]  /*e320*/  VIADD R12, R12, 0x1 ;  /* 0x000000010c0c7836 */ /* 0x000fe20000000000 */
[----:B------:R-:W-:Y:S01]  /*e330*/  R2UR UR14, R5 ;  /* 0x00000000050e72ca */ /* 0x000fe200000e0000 */
[----:B------:R-:W-:Y:S01]  /*e340*/  UMOV UR8, 0x0 ;  /* 0x0000000000087882 */ /* 0x000fe20000000000 */
[----:B------:R-:W-:Y:S01]  /*e350*/  IADD3 R9, P2, R8, 0x1f0, RZ ;  /* 0x000001f008097810 */ /* 0x000fe20007f5e0ff */
[----:B------:R-:W-:Y:S01]  /*e360*/  UMOV UR9, 0x14f00000 ;  /* 0x14f0000000097882 */ /* 0x000fe20000000000 */
[C---:B------:R-:W-:Y:S01]  /*e370*/  ISETP.NE.AND P1, PT, R12.reuse, 0x2, PT ;  /* 0x000000020c00780c */ /* 0x040fe20003f25270 */
[----:B------:R-:W-:Y:S01]  /*e380*/  UMOV UR18, URZ ;  /* 0x0000003f00127c82 */ /* 0x000fe20008000000 */
[----:B------:R-:W-:Y:S01]  /*e390*/  R2UR UR6, R9 ;  /* 0x00000000090672ca */ /* 0x000fe200000e0000 */
[----:B------:R-:W-:Y:S01]  /*e3a0*/  IMAD.MOV.U32 R9, RZ, RZ, R3 ;  /* 0x000000ffff097224 */ /* 0x000fe200078e0003 */
[----:B------:R-:W-:Y:S01]  /*e3b0*/  R2UR UR4, R15 ;  /* 0x000000000f0472ca */ /* 0x000fe200000e0000 */
[----:B------:R-:W-:Y:S01]  /*e3c0*/  UMOV UR34, 0x40 ;  /* 0x0000004000227882 */ /* 0x000fe20000000000 */
[----:B------:R-:W-:Y:S01]  /*e3d0*/  R2UR UR5, R17 ;  /* 0x00000000110572ca */ /* 0x000fe200000e0000 */
[----:B------:R-:W-:Y:S01]  /*e3e0*/  IMAD.X R19, RZ, RZ, R9, P2 ;  /* 0x000000ffff137224 */ /* 0x000fe200010e0609 */
[----:B------:R-:W-:Y:S01]  /*e3f0*/  UIADD3 UR19, UR19, -0x40, URZ ;  /* 0xffffffc013137890 */ /* 0x000fe2000fffe03f */
[----:B------:R-:W-:Y:S01]  /*e400*/  SEL R20, RZ, 0x1, P1 ;  /* 0x00000001ff147807 */ /* 0x000fe20000800000 */
[----:B------:R-:W-:Y:S01]  /*e410*/  UIADD3 UR16, UR14, 0x24100, URZ ;  /* 0x000241000e107890 */ /* 0x000fe2000fffe03f */
[----:B------:R-:W-:Y:S01]  /*e420*/  SEL R12, R12, RZ, P1 ;  /* 0x000000ff0c0c7207 */ /* 0x000fe20000800000 */
[----:B------:R-:W-:Y:S01]  /*e430*/  UIADD3 UR17, UR14, 0x31830, URZ ;  /* 0x000318300e117890 */ /* 0x000fe2000fffe03f */
[----:B------:R-:W-:Y:S01]  /*e440*/  R2UR UR7, R19 ;  /* 0x00000000130772ca */ /* 0x000fe200000e0000 */
[----:B------:R-:W-:Y:S01]  /*e450*/  UIADD3 UR32, UR14, 0x26100, URZ ;  /* 0x000261000e207890 */ /* 0x000fe2000fffe03f */
[----:B------:R-:W-:Y:S01]  /*e460*/  LOP3.LUT R7, R7, R20, RZ, 0x3c, !PT ;  /* 0x0000001407077212 */ /* 0x000fe200078e3cff */
[----:B------:R-:W-:Y:S01]  /*e470*/  UIADD3 UR24, UR14, 0x28100, URZ ;  /* 0x000281000e187890 */ /* 0x000fe2000fffe03f */
[----:B------:R-:W-:Y:S01]  /*e480*/  IMAD R19, R12, 0x8, R5 ;  /* 0x000000080c137824 */ /* 0x000fe200078e0205 */
        /* <DEDUP_REMOVED lines=8> */
[----:B------:R1:W-:Y:S01]  /*e510*/  UTMALDG.4D [UR16], [UR6], desc[UR8] ;  /* 0x00000810060075b4 */ /* 0x0003e20008019000 */
[----:B------:R-:W-:Y:S01]  /*e520*/  UMOV UR27, UR19 ;  /* 0x00000013001b7c82 */ /* 0x000fe20008000000 */
[----:B------:R-:W-:Y:S01]  /*e530*/  SHF.L.U32 R20, R7, 0x1f, RZ ;  /* 0x0000001f07147819 */ /* 0x000fe200000006ff */
[----:B------:R-:W-:Y:S01]  /*e540*/  UMOV UR10, 0x10 ;  /* 0x00000010000a7882 */ /* 0x000fe20000000000 */
[----:B------:R-:W-:Y:S01]  /*e550*/  UMOV UR15, UR17 ;  /* 0x00000011000f7c82 */ /* 0x000fe20008000000 */
[----:B------:R-:W-:Y:S01]  /*e560*/  ISETP.NE.AND P2, PT, R0, RZ, PT ;  /* 0x000000ff0000720c */ /* 0x000fe20003f45270 */
[----:B------:R2:W-:Y:S01]  /*e570*/  UTMALDG.4D [UR32], [UR6], desc[UR8] ;  /* 0x00000820060075b4 */ /* 0x0005e20008019000 */
[----:B------:R2:W-:Y:S01]  /*e580*/  UTMALDG.4D [UR24], [UR6], desc[UR8] ;  /* 0x00000818060075b4 */ /* 0x0005e20008019000 */
[----:B-1----:R-:W-:-:S02]  /*e590*/  UIADD3 UR16, UR14, 0x2a100, URZ ;  /* 0x0002a1000e107890 */ /* 0x002fc4000fffe03f */
[----:B------:R-:W-:Y:S01]  /*e5a0*/  UIADD3 UR14, UR14, 0x2c300, URZ ;  /* 0x0002c3000e0e7890 */ /* 0x000fe2000fffe03f */
[----:B------:R-:W-:-:S06]  /*e5b0*/  UMOV UR18, 0xc0 ;  /* 0x000000c000127882 */ /* 0x000fcc0000000000 */
[----:B------:R2:W-:Y:S02]  /*e5c0*/  UTMALDG.4D [UR16], [UR6], desc[UR8] ;  /* 0x00000810060075b4 */ /* 0x0005e40008019000 */
[----:B------:R2:W-:Y:S01]  /*e5d0*/  UBLKCP.S.G [UR14], [UR4], UR10 ;  /* 0x0000000e040073ba */ /* 0x0005e2000800020a */
[----:B------:R-:W1:Y:S02]  /*e5e0*/  SYNCS.PHASECHK.TRANS64.TRYWAIT P1, [R19+URZ+0x31820], R20 ;  /* 0x03182014130075a7 */ /* 0x000e64000802017f */
[----:B-12---:R-:W-:Y:S05]  /*e5f0*/  @!P1 BRA `(.L_x_388) ;  /* 0x0000000800d49947 */ /* 0x006fea0003800000 */
.L_x_402:
[----:B------:R-:W-:Y:S01]  /*e600*/  LOP3.LUT R11, R11, 0x1, RZ, 0x3c, !PT ;  /* 0x000000010b0b7812 */ /* 0x000fe200078e3cff */
[----:B------:R-:W-:Y:S06]  /*e610*/  @P2 BRA `(.L_x_389) ;  /* 0x0000000000142947 */ /* 0x000fec0003800000 */
[----:B------:R-:W-:Y:S01]  /*e620*/  ISETP.NE.AND P1, PT, R13, RZ, PT ;  /* 0x000000ff0d00720c */ /* 0x000fe20003f25270 */
[----:B-1----:R-:W-:-:S04]  /*e630*/  IMAD.MOV.U32 R20, RZ, RZ, 0x8100 ;  /* 0x00008100ff147424 */ /* 0x002fc800078e00ff */
[----:B------:R2:W-:Y:S08]  /*e640*/  SYNCS.ARRIVE.TRANS64 RZ, [R19+URZ+0x31810], R20 ;  /* 0x0318101413ff79a7 */ /* 0x0005f0000800003f */
[----:B------:R-:W-:Y:S05]  /*e650*/  @!P1 BRA `(.L_x_389) ;  /* 0x0000000000049947 */ /* 0x000fea0003800000 */
[----:B------:R-:W-:Y:S01]  /*e660*/  BPT.TRAP 0x1 ;  /* 0x000000040000795c */ /* 0x000fe20000300000 */
.L_x_389:
[----:B------:R-:W-:Y:S01]  /*e670*/  R2UR UR41, R19 ;  /* 0x00000000132972ca */ /* 0x000fe200000e0000 */
[----:B-12---:R-:W-:Y:S01]  /*e680*/  IMAD R19, R12, 0x8000, R5 ;  /* 0x000080000c137824 */ /* 0x006fe200078e0205 */
        /* <DEDUP_REMOVED lines=14> */
[----:B------:R-:W-:Y:S01]  /*e770*/  UMOV UR45, UR21 ;  /* 0x00000015002d7c82 */ /* 0x000fe20008000000 */
[----:B------:R-:W-:Y:S01]  /*e780*/  UMOV UR34, 0x40 ;  /* 0x0000004000227882 */ /* 0x000fe20000000000 */
[----:B------:R-:W-:Y:S01]  /*e790*/  R2UR UR5, R19 ;  /* 0x00000000130572ca */ /* 0x000fe200000e0000 */
[----:B------:R-:W-:Y:S01]  /*e7a0*/  IMAD R19, R12, 0x100, R5 ;  /* 0x000001000c137824 */ /* 0x000fe200078e0205 */
[----:B------:R-:W-:Y:S01]  /*e7b0*/  UIADD3 UR40, UR16, 0x14100, URZ ;  /* 0x0001410010287890 */ /* 0x000fe2000fffe03f */
[----:B------:R-:W-:Y:S01]  /*e7c0*/  IADD3 R15, P3, R15, 0x100, RZ ;  /* 0x000001000f0f7810 */ /* 0x000fe20007f7e0ff */
[----:B------:R-:W-:Y:S01]  /*e7d0*/  UIADD3 UR32, UR16, 0x16100, URZ ;  /* 0x0001610010207890 */ /* 0x000fe2000fffe03f */
[----:B------:R-:W-:Y:S01]  /*e7e0*/  IADD3 R16, P2, R16, 0x100, RZ ;  /* 0x0000010010107810 */ /* 0x000fe20007f5e0ff */
[----:B------:R-:W-:Y:S01]  /*e7f0*/  UIADD3 UR24, UR16, 0x18100, URZ ;  /* 0x0001810010187890 */ /* 0x000fe2000fffe03f */
[----:B------:R-:W-:Y:S01]  /*e800*/  R2UR UR8, R19 ;  /* 0x00000000130872ca */ /* 0x000fe200000e0000 */
[----:B------:R-:W-:Y:S01]  /*e810*/  UIADD3 UR16, UR16, 0x1a100, URZ ;  /* 0x0001a10010107890 */ /* 0x000fe2000fffe03f */
[----:B------:R-:W-:Y:S01]  /*e820*/  VIADD R14, R14, 0x40 ;  /* 0x000000400e0e7836 */ /* 0x000fe20000000000 */
        /* <DEDUP_REMOVED lines=10> */
[----:B------:R-:W-:Y:S01]  /*e8d0*/  UIADD3 UR8, UR8, 0x2c100, URZ ;  /* 0x0002c10008087890 */ /* 0x000fe2000fffe03f */
[----:B------:R-:W-:Y:S01]  /*e8e0*/  IMAD.X R17, RZ, RZ, R17, P3 ;  /* 0x000000ffff117224 */ /* 0x000fe200018e0611 */
[----:B------:R-:W-:Y:S01]  /*e8f0*/  UMOV UR18, 0xc0 ;  /* 0x000000c000127882 */ /* 0x000fe20000000000 */
[----:B------:R-:W-:Y:S01]  /*e900*/  UMOV UR19, UR43 ;  /* 0x0000002b00137c82 */ /* 0x000fe20008000000 */
[----:B------:R-:W-:Y:S01]  /*e910*/  UMOV UR17, UR41 ;  /* 0x0000002900117c82 */ /* 0x000fe20008000000 */
[----:B------:R-:W-:Y:S01]  /*e920*/  UMOV UR9, UR41 ;  /* 0x0000002900097c82 */ /* 0x000fe20008000000 */
[----:B------:R1:W-:Y:S01]  /*e930*/  UTMALDG.4D [UR32], [UR4], desc[UR6] ;  /* 0x00000620040075b4 */ /* 0x0003e20008019000 */
[----:B------:R-:W-:Y:S01]  /*e940*/  UMOV UR10, 0x10 ;  /* 0x00000010000a7882 */ /* 0x000fe20000000000 */
[----:B------:R-:W-:Y:S01]  /*e950*/  IMAD.X R18, RZ, RZ, R18, P2 ;  /* 0x000000ffff127224 */ /* 0x000fe200010e0612 */
[----:B------:R1:W-:Y:S01]  /*e960*/  UTMALDG.4D [UR24], [UR4], desc[UR6] ;  /* 0x00000618040075b4 */ /* 0x0003e20008019000 */
[----:B------:R1:W-:Y:S01]  /*e970*/  UTMALDG.4D [UR16], [UR4], desc[UR6] ;  /* 0x00000610040075b4 */ /* 0x0003e20008019000 */
[----:B------:R1:W-:Y:S02]  /*e980*/  UBLKCP.S.G [UR8], [UR14], UR10 ;  /* 0x000000080e0073ba */ /* 0x0003e4000800020a */
[----:B-1----:R-:W-:Y:S05]  /*e990*/  @!P1 BRA `(.L_x_390) ;  /* 0xfffffff800349947 */ /* 0x002fea000383ffff */
[----:B------:R-:W-:-:S07]  /*e9a0*/  VIADD R12, R12, 0x1 ;  /* 0x000000010c0c7836 */ /* 0x000fce0000000000 */
.L_x_385:
[----:B------:R-:W-:-:S04]  /*e9b0*/  SHF.L.U32 R0, R11, 0x1f, RZ ;  /* 0x0000001f0b007819 */ /* 0x000fc800000006ff */
[----:B------:R-:W1:Y:S02]  /*e9c0*/  SYNCS.PHASECHK.TRANS64.TRYWAIT P1, [R5+URZ+0x31838], R0 ;  /* 0x03183800050075a7 */ /* 0x000e64000802017f */
[----:B-1----:R-:W-:Y:S05]  /*e9d0*/  @!P1 BRA `(.L_x_391) ;  /* 0x0000000400f49947 */ /* 0x002fea0003800000 */
.L_x_403:
[----:B------:R-:W-:Y:S05]  /*e9e0*/  @P0 BRA `(.L_x_392) ;  /* 0x0000000000140947 */ /* 0x000fea0003800000 */
[----:B------:R-:W-:Y:S01]  /*e9f0*/  LOP3.LUT P0, RZ, R21, 0x1f, RZ, 0xc0, !PT ;  /* 0x0000001f15ff7812 */ /* 0x000fe2000780c0ff */
[----:B-1----:R-:W-:-:S04]  /*ea00*/  IMAD.MOV.U32 R0, RZ, RZ, 0x8100 ;  /* 0x00008100ff007424 */ /* 0x002fc800078e00ff */
[----:B------:R2:W-:Y:S08]  /*ea10*/  SYNCS.ARRIVE.TRANS64 RZ, [R5+URZ+0x31830], R0 ;  /* 0x0318300005ff79a7 */ /* 0x0005f0000800003f */
[----:B------:R-:W-:Y:S05]  /*ea20*/  @!P0 BRA `(.L_x_392) ;  /* 0x0000000000048947 */ /* 0x000fea0003800000 */
[----:B------:R-:W-:Y:S01]  /*ea30*/  BPT.TRAP 0x1 ;  /* 0x000000040000795c */ /* 0x000fe20000300000 */
.L_x_392:
[----:B------:R-:W-:Y:S01]  /*ea40*/  R2UR UR43, R4 ;  /* 0x00000000042b72ca */ /* 0x000fe200000e0000 */
[----:B------:R-:W-:Y:S01]  /*ea50*/  ULDC.64 UR8, c[0x0][0x728] ;  /* 0x0001ca0000087ab9 */ /* 0x000fe20000000a00 */
[----:B------:R-:W-:Y:S01]  /*ea60*/  R2UR UR5, R6 ;  /* 0x00000000060572ca */ /* 0x000fe200000e0000 */
[----:B------:R-:W-:Y:S01]  /*ea70*/  UMOV UR42, URZ ;  /* 0x0000003f002a7c82 */ /* 0x000fe20008000000 */
[----:B------:R-:W-:Y:S01]  /*ea80*/  IADD3 R8, P0, R8, 0x1f0, RZ ;  /* 0x000001f008087810 */ /* 0x000fe20007f1e0ff */
[----:B------:R-:W-:Y:S01]  /*ea90*/  UMOV UR44, UR20 ;  /* 0x00000014002c7c82 */ /* 0x000fe20008000000 */
[----:B------:R-:W-:Y:S01]  /*eaa0*/  R2UR UR14, R5 ;  /* 0x00000000050e72ca */ /* 0x000fe200000e0000 */
[----:B------:R-:W-:Y:S01]  /*eab0*/  UMOV UR45, UR21 ;  /* 0x00000015002d7c82 */ /* 0x000fe20008000000 */
[----:B------:R-:W-:Y:S01]  /*eac0*/  R2UR UR6, R8 ;  /* 0x00000000080672ca */ /* 0x000fe200000e0000 */
[----:B------:R-:W-:Y:S01]  /*ead0*/  IMAD.X R9, RZ, RZ, R9, P0 ;  /* 0x000000ffff097224 */ /* 0x000fe200000e0609 */
[----:B------:R-:W-:Y:S01]  /*eae0*/  UMOV UR34, 0x40 ;  /* 0x0000004000227882 */ /* 0x000fe20000000000 */
[----:B------:R-:W-:Y:S01]  /*eaf0*/  UMOV UR36, UR20 ;  /* 0x0000001400247c82 */ /* 0x000fe20008000000 */
[----:B------:R-:W-:Y:S01]  /*eb00*/  UMOV UR37, UR21 ;  /* 0x0000001500257c82 */ /* 0x000fe20008000000 */
[----:B------:R-:W-:Y:S01]  /*eb10*/  USHF.L.U32 UR43, UR43, 0x6, URZ ;  /* 0x000000062b2b7899 */ /* 0x000fe2000800063f */
[----:B------:R-:W-:Y:S01]  /*eb20*/  R2UR UR7, R9 ;  /* 0x00000000090772ca */ /* 0x000fe200000e0000 */
[----:B------:R-:W-:Y:S01]  /*eb30*/  UMOV UR26, 0x80 ;  /* 0x00000080001a7882 */ /* 0x000fe20000000000 */
[----:B------:R-:W-:Y:S01]  /*eb40*/  UMOV UR28, UR20 ;  /* 0x00000014001c7c82 */ /* 0x000fe20008000000 */
[----:B------:R-:W-:Y:S01]  /*eb50*/  UIADD3 UR10, UP0, UR43, UR22, URZ ;  /* 0x000000162b0a7290 */ /* 0x000fe2000ff1e03f */
[C---:B------:R-:W-:Y:S01]  /*eb60*/  ISETP.NE.AND P0, PT, R12.reuse, 0x2, PT ;  /* 0x000000020c00780c */ /* 0x040fe20003f05270 */
[----:B------:R-:W-:Y:S01]  /*eb70*/  UIADD3 UR40, UR14, 0x24100, URZ ;  /* 0x000241000e287890 */ /* 0x000fe2000fffe03f */
[----:B------:R-:W-:Y:S01]  /*eb80*/  LOP3.LUT R11, R11, 0x1, RZ, 0x3c, !PT ;  /* 0x000000010b0b7812 */ /* 0x000fe200078e3cff */
[----:B------:R-:W-:Y:S01]  /*eb90*/  ULEA.HI.X.SX32 UR5, UR43, UR5, 0x1, UP0 ;  /* 0x000000052b057291 */ /* 0x000fe200080f0e3f */
[----:B-12---:R-:W-:Y:S01]  /*eba0*/  SEL R0, RZ, 0x1, P0 ;  /* 0x00000001ff007807 */ /* 0x006fe20000000000 */
[----:B------:R-:W-:Y:S01]  /*ebb0*/  ULEA UR4, UP0, UR10, UR8, 0x2 ;  /* 0x000000080a047291 */ /* 0x000fe2000f80103f */
[----:B------:R-:W-:Y:S01]  /*ebc0*/  SEL R2, R12, RZ, P0 ;  /* 0x000000ff0c027207 */ /* 0x000fe20000000000 */
[----:B------:R-:W-:Y:S01]  /*ebd0*/  UIADD3 UR41, UR14, 0x31830, URZ ;  /* 0x000318300e297890 */ /* 0x000fe2000fffe03f */
[----:B------:R-:W-:Y:S01]  /*ebe0*/  LOP3.LUT R7, R7, R0, RZ, 0x3c, !PT ;  /* 0x0000000007077212 */ /* 0x000fe200078e3cff */
[----:B------:R-:W-:-:S02]  /*ebf0*/  UIADD3 UR32, UR14, 0x26100, URZ ;  /* 0x000261000e207890 */ /* 0x000fc4000fffe03f */
[----:B------:R-:W-:Y:S02]  /*ec00*/  UIADD3 UR24, UR14, 0x28100, URZ ;  /* 0x000281000e187890 */ /* 0x000fe4000fffe03f */
[----:B------:R-:W-:Y:S02]  /*ec10*/  UIADD3 UR16, UR14, 0x2a100, URZ ;  /* 0x0002a1000e107890 */ /* 0x000fe4000fffe03f */
[----:B------:R-:W-:Y:S02]  /*ec20*/  ULEA.HI.X UR5, UR10, UR9, UR5, 0x2, UP0 ;  /* 0x000000090a057291 */ /* 0x000fe400080f1405 */
[----:B------:R-:W-:Y:S01]  /*ec30*/  UIADD3 UR14, UR14, 0x2c300, URZ ;  /* 0x0002c3000e0e7890 */ /* 0x000fe2000fffe03f */
[----:B------:R-:W-:Y:S01]  /*ec40*/  UMOV UR8, 0x0 ;  /* 0x0000000000087882 */ /* 0x000fe20000000000 */
[----:B------:R-:W-:Y:S01]  /*ec50*/  UMOV UR9, 0x14f00000 ;  /* 0x14f0000000097882 */ /* 0x000fe20000000000 */
[----:B------:R-:W-:Y:S01]  /*ec60*/  UMOV UR33, UR41 ;  /* 0x0000002900217c82 */ /* 0x000fe20008000000 */
[----:B------:R-:W-:Y:S01]  /*ec70*/  UMOV UR35, UR43 ;  /* 0x0000002b00237c82 */ /* 0x000fe20008000000 */
[----:B------:R-:W-:Y:S01]  /*ec80*/  UMOV UR29, UR21 ;  /* 0x00000015001d7c82 */ /* 0x000fe20008000000 */
[----:B------:R1:W-:Y:S01]  /*ec90*/  UTMALDG.4D [UR40], [UR6], desc[UR8] ;  /* 0x00000828060075b4 */ /* 0x0003e20008019000 */
[----:B------:R-:W-:Y:S01]  /*eca0*/  UMOV UR25, UR41 ;  /* 0x0000002900197c82 */ /* 0x000fe20008000000 */
[----:B------:R-:W-:Y:S01]  /*ecb0*/  UMOV UR27, UR43 ;  /* 0x0000002b001b7c82 */ /* 0x000fe20008000000 */
[----:B------:R-:W-:Y:S01]  /*ecc0*/  UMOV UR18, 0xc0 ;  /* 0x000000c000127882 */ /* 0x000fe20000000000 */
[----:B------:R-:W-:Y:S01]  /*ecd0*/  UMOV UR17, UR41 ;  /* 0x0000002900117c82 */ /* 0x000fe20008000000 */
[----:B------:R-:W-:Y:S01]  /*ece0*/  UMOV UR19, UR43 ;  /* 0x0000002b00137c82 */ /* 0x000fe20008000000 */
[----:B------:R-:W-:Y:S01]  /*ecf0*/  UMOV UR15, UR41 ;  /* 0x00000029000f7c82 */ /* 0x000fe20008000000 */
[----:B------:R-:W-:Y:S01]  /*ed00*/  UMOV UR10, 0x10 ;  /* 0x00000010000a7882 */ /* 0x000fe20000000000 */
[----:B------:R1:W-:Y:S01]  /*ed10*/  UTMALDG.4D [UR32], [UR6], desc[UR8] ;  /* 0x00000820060075b4 */ /* 0x0003e20008019000 */
[----:B------:R1:W-:Y:S01]  /*ed20*/  UTMALDG.4D [UR24], [UR6], desc[UR8] ;  /* 0x00000818060075b4 */ /* 0x0003e20008019000 */
[----:B------:R1:W-:Y:S01]  /*ed30*/  UTMALDG.4D [UR16], [UR6], desc[UR8] ;  /* 0x00000810060075b4 */ /* 0x0003e20008019000 */
[----:B------:R1:W-:Y:S02]  /*ed40*/  UBLKCP.S.G [UR14], [UR4], UR10 ;  /* 0x0000000e040073ba */ /* 0x0003e4000800020a */
[----:B-1----:R-:W-:Y:S01]  /*ed50*/  NOP ;  /* 0x0000000000007918 */ /* 0x002fe20000000000 */
.L_x_382:
[----:B------:R-:W-:Y:S05]  /*ed60*/  BSYNC B1 ;  /* 0x0000000000017941 */ /* 0x000fea0003800000 */
.L_x_380:
[----:B------:R-:W-:-:S03]  /*ed70*/  UMOV UR4, 0xffffffff ;  /* 0xffffffff00047882 */ /* 0x000fc60000000000 */
[----:B------:R-:W-:Y:S05]  /*ed80*/  BRA.DIV UR4, `(.L_x_393) ;  /* 0x00000006041c7947 */ /* 0x000fea000b800000 */
[----:B------:R-:W-:-:S13]  /*ed90*/  ELECT P6, URZ, PT ;  /* 0x00000000003f782f */ /* 0x000fda00038c0000 */
.L_x_406:
[----:B------:R-:W-:Y:S05]  /*eda0*/  @!P6 BRA `(.L_x_379) ;  /* 0x00000000007ce947 */ /* 0x000fea0003800000 */
[----:B------:R-:W2:Y:S02]  /*edb0*/  LDL R0, [R1] ;  /* 0x0000000001007983 */ /* 0x000ea40000100800 */
[----:B--2---:R-:W-:-:S13]  /*edc0*/  R2UR UR4, R0 ;  /* 0x00000000000472ca */ /* 0x004fda00000e0000 */
[----:B------:R-:W-:-:S06]  /*edd0*/  ULOP3.LUT UR4, UR4, 0x2, URZ, 0xfc, !UPT ;  /* 0x0000000204047892 */ /* 0x000fcc000f8efc3f */
[----:B------:R-:W-:-:S05]  /*ede0*/  IMAD.U32 R0, RZ, RZ, UR4 ;  /* 0x00000004ff007e24 */ /* 0x000fca000f8e00ff */
[----:B------:R-:W-:-:S13]  /*edf0*/  ISETP.NE.AND P1, PT, R0, 0x3, PT ;  /* 0x000000030000780c */ /* 0x000fda0003f25270 */
[----:B------:R-:W-:Y:S05]  /*ee00*/  @!P1 BRA `(.L_x_394) ;  /* 0x0000000000049947 */ /* 0x000fea0003800000 */
[----:B------:R-:W-:Y:S01]  /*ee10*/  BPT.TRAP 0x1 ;  /* 0x000000040000795c */ /* 0x000fe20000300000 */
.L_x_394:
        /* <DEDUP_REMOVED lines=8> */
.L_x_407:
        /* <DEDUP_REMOVED lines=9> */
.L_x_408:
[----:B------:R-:W-:Y:S05]  /*ef30*/  @!P1 BRA `(.L_x_397) ;  /* 0x0000000000049947 */ /* 0x000fea0003800000 */
[----:B------:R-:W-:Y:S01]  /*ef40*/  BPT.TRAP 0x1 ;  /* 0x000000040000795c */ /* 0x000fe20000300000 */
.L_x_397:
[----:B------:R-:W-:-:S07]  /*ef50*/  SHF.L.U32 R11, R11, 0x1f, RZ ;  /* 0x0000001f0b0b7819 */ /* 0x000fce00000006ff */
.L_x_398:
[----:B--2---:R2:W3:Y:S02]  /*ef60*/  SYNCS.PHASECHK.TRANS64.TRYWAIT P0, [R4+URZ+0x31838], R11 ;  /* 0x0318380b040075a7 */ /* 0x0044e4000800017f */
[----:B---3--:R-:W-:Y:S05]  /*ef70*/  @!P0 NANOSLEEP.SYNCS 0x989680 ;  /* 0x009896800000895d */ /* 0x008fea0003900000 */
[----:B------:R-:W3:Y:S02]  /*ef80*/  @!P0 SYNCS.PHASECHK.TRANS64 P0, [R4+URZ+0x31838], R11 ;  /* 0x0318380b040085a7 */ /* 0x000ee4000800007f */
[----:B---3--:R-:W-:Y:S05]  /*ef90*/  @!P0 BRA `(.L_x_398) ;  /* 0xfffffffc00f08947 */ /* 0x008fea000383ffff */
.L_x_379:
[----:B------:R-:W-:Y:S05]  /*efa0*/  BSYNC B0 ;  /* 0x0000000000007941 */ /* 0x000fea0003800000 */
.L_x_378:
[----:B------:R-:W-:Y:S05]  /*efb0*/  EXIT ;  /* 0x000000000000794d */ /* 0x000fea0003800000 */
.L_x_311:
[----:B-1----:R1:W2:Y:S02]  /*efc0*/  SYNCS.PHASECHK.TRANS64.TRYWAIT P0, [R17+URZ+0x31800], R8 ;  /* 0x03180008110075a7 */ /* 0x0022a4000800017f */
[----:B--2---:R-:W-:Y:S05]  /*efd0*/  @!P0 NANOSLEEP.SYNCS 0x989680 ;  /* 0x009896800000895d */ /* 0x004fea0003900000 */
[----:B------:R-:W2:Y:S02]  /*efe0*/  @!P0 SYNCS.PHASECHK.TRANS64 P0, [R17+URZ+0x31800], R8 ;  /* 0x03180008110085a7 */ /* 0x000ea4000800007f */
[----:B--2---:R-:W-:Y:S05]  /*eff0*/  @!P0 BRA `(.L_x_311) ;  /* 0xfffffffc00f08947 */ /* 0x004fea000383ffff */
[----:B------:R-:W-:Y:S05]  /*f000*/  BRA `(.L_x_310) ;  /* 0xffffff1c008c7947 */ /* 0x000fea000383ffff */
.L_x_315:
[----:B--2---:R2:W3:Y:S02]  /*f010*/  SYNCS.PHASECHK.TRANS64.TRYWAIT P0, [R16+URZ+0x31810], R9 ;  /* 0x03181009100075a7 */ /* 0x0044e4000800017f */
[----:B---3--:R-:W-:Y:S05]  /*f020*/  @!P0 NANOSLEEP.SYNCS 0x989680 ;  /* 0x009896800000895d */ /* 0x008fea0003900000 */
[----:B------:R-:W3:Y:S02]  /*f030*/  @!P0 SYNCS.PHASECHK.TRANS64 P0, [R16+URZ+0x31810], R9 ;  /* 0x03181009100085a7 */ /* 0x000ee4000800007f */
[----:B---3--:R-:W-:Y:S05]  /*f040*/  @!P0 BRA `(.L_x_315) ;  /* 0xfffffffc00f08947 */ /* 0x008fea000383ffff */
[----:B------:R-:W-:Y:S05]  /*f050*/  BRA `(.L_x_314) ;  /* 0xffffff2800087947 */ /* 0x000fea000383ffff */
.L_x_319:
[----:B------:R1:W1:Y:S02]  /*f060*/  SYNCS.PHASECHK.TRANS64.TRYWAIT P0, [R17+URZ+0x31830], R10 ;  /* 0x0318300a110075a7 */ /* 0x000264000800017f */
[----:B-1----:R-:W-:Y:S05]  /*f070*/  @!P0 NANOSLEEP.SYNCS 0x989680 ;  /* 0x009896800000895d */ /* 0x002fea0003900000 */
[----:B------:R-:W1:Y:S02]  /*f080*/  @!P0 SYNCS.PHASECHK.TRANS64 P0, [R17+URZ+0x31830], R10 ;  /* 0x0318300a110085a7 */ /* 0x000e64000800007f */
[----:B-1----:R-:W-:Y:S05]  /*f090*/  @!P0 BRA `(.L_x_319) ;  /* 0xfffffffc00f08947 */ /* 0x002fea000383ffff */
[----:B------:R-:W-:Y:S05]  /*f0a0*/  BRA `(.L_x_318) ;  /* 0xffffff4c00907947 */ /* 0x000fea000383ffff */
.L_x_383:
[----:B-1----:R1:W2:Y:S02]  /*f0b0*/  SYNCS.PHASECHK.TRANS64.TRYWAIT P0, [R5+URZ+0x31820], R2 ;  /* 0x03182002050075a7 */ /* 0x0022a4000800017f */
[----:B--2---:R-:W-:Y:S05]  /*f0c0*/  @!P0 NANOSLEEP.SYNCS 0x989680 ;  /* 0x009896800000895d */ /* 0x004fea0003900000 */
[----:B------:R-:W2:Y:S02]  /*f0d0*/  @!P0 SYNCS.PHASECHK.TRANS64 P0, [R5+URZ+0x31820], R2 ;  /* 0x03182002050085a7 */ /* 0x000ea4000800007f */
[----:B--2---:R-:W-:Y:S05]  /*f0e0*/  @!P0 BRA `(.L_x_383) ;  /* 0xfffffffc00f08947 */ /* 0x004fea000383ffff */
[----:B------:R-:W-:Y:S05]  /*f0f0*/  BRA `(.L_x_399) ;  /* 0xffffffe800347947 */ /* 0x000fea000383ffff */
.L_x_386:
[----:B-1----:R1:W2:Y:S02]  /*f100*/  SYNCS.PHASECHK.TRANS64.TRYWAIT P1, [R5+URZ+0x31838], R8 ;  /* 0x03183808050075a7 */ /* 0x0022a4000802017f */
[----:B--2---:R-:W-:Y:S05]  /*f110*/  @!P1 NANOSLEEP.SYNCS 0x989680 ;  /* 0x009896800000995d */ /* 0x004fea0003900000 */
[----:B------:R-:W2:Y:S02]  /*f120*/  @!P1 SYNCS.PHASECHK.TRANS64 P1, [R5+URZ+0x31838], R8 ;  /* 0x03183808050095a7 */ /* 0x000ea4000802007f */
[----:B--2---:R-:W-:Y:S05]  /*f130*/  @!P1 BRA `(.L_x_386) ;  /* 0xfffffffc00f09947 */ /* 0x004fea000383ffff */
[----:B------:R-:W-:Y:S05]  /*f140*/  BRA `(.L_x_400) ;  /* 0xfffffff000547947 */ /* 0x000fea000383ffff */
.L_x_388:
[----:B------:R-:W-:-:S07]  /*f150*/  SHF.L.U32 R20, R7, 0x1f, RZ ;  /* 0x0000001f07147819 */ /* 0x000fce00000006ff */
.L_x_401:
[----:B-1----:R1:W2:Y:S02]  /*f160*/  SYNCS.PHASECHK.TRANS64.TRYWAIT P1, [R19+URZ+0x31820], R20 ;  /* 0x03182014130075a7 */ /* 0x0022a4000802017f */
[----:B--2---:R-:W-:Y:S05]  /*f170*/  @!P1 NANOSLEEP.SYNCS 0x989680 ;  /* 0x009896800000995d */ /* 0x004fea0003900000 */
[----:B------:R-:W2:Y:S02]  /*f180*/  @!P1 SYNCS.PHASECHK.TRANS64 P1, [R19+URZ+0x31820], R20 ;  /* 0x03182014130095a7 */ /* 0x000ea4000802007f */
[----:B--2---:R-:W-:Y:S05]  /*f190*/  @!P1 BRA `(.L_x_401) ;  /* 0xfffffffc00f09947 */ /* 0x004fea000383ffff */
[----:B------:R-:W-:Y:S05]  /*f1a0*/  BRA `(.L_x_402) ;  /* 0xfffffff400147947 */ /* 0x000fea000383ffff */
.L_x_391:
[----:B-1----:R1:W2:Y:S02]  /*f1b0*/  SYNCS.PHASECHK.TRANS64.TRYWAIT P1, [R5+URZ+0x31838], R0 ;  /* 0x03183800050075a7 */ /* 0x0022a4000802017f */
[----:B--2---:R-:W-:Y:S05]  /*f1c0*/  @!P1 NANOSLEEP.SYNCS 0x989680 ;  /* 0x009896800000995d */ /* 0x004fea0003900000 */
[----:B------:R-:W2:Y:S02]  /*f1d0*/  @!P1 SYNCS.PHASECHK.TRANS64 P1, [R5+URZ+0x31838], R0 ;  /* 0x03183800050095a7 */ /* 0x000ea4000802007f */
[----:B--2---:R-:W-:Y:S05]  /*f1e0*/  @!P1 BRA `(.L_x_391) ;  /* 0xfffffffc00f09947 */ /* 0x004fea000383ffff */
[----:B------:R-:W-:Y:S05]  /*f1f0*/  BRA `(.L_x_403) ;  /* 0xfffffff400f87947 */ /* 0x000fea000383ffff */
.L_x_393:
[----:B------:R-:W-:Y:S01]  /*f200*/  BSSY B1, `(.L_x_404) ;  /* 0x0000006000017945 */ /* 0x000fe20003800000 */
[----:B------:R-:W-:-:S07]  /*f210*/  IMAD.MOV.U32 R15, RZ, RZ, -0x1 ;  /* 0xffffffffff0f7424 */ /* 0x000fce00078e00ff */
[----:B------:R-:W-:Y:S05]  /*f220*/  WARPSYNC.COLLECTIVE R15, `(.L_x_405) ;  /* 0x000000000f0c7348 */ /* 0x000fea0003c00000 */
[----:B------:R-:W-:Y:S02]  /*f230*/  ELECT P6, UR62, PT ;  /* 0x00000000003e782f */ /* 0x000fe400038c0000 */
[----:B------:R-:W-:Y:S01]  /*f240*/  MOV R14, UR62 ;  /* 0x0000003e000e7c02 */ /* 0x000fe20008000f00 */
[----:B------:R-:W-:Y:S10]  /*f250*/  ENDCOLLECTIVE ;  /* 0x000000000000791b */ /* 0x000ff40003800000 */
.L_x_405:
[----:B------:R-:W-:Y:S05]  /*f260*/  BSYNC B1 ;  /* 0x0000000000017941 */ /* 0x000fea0003800000 */
.L_x_404:
[----:B------:R-:W-:Y:S05]  /*f270*/  BRA `(.L_x_406) ;  /* 0xfffffff800c87947 */ /* 0x000fea000383ffff */
.L_x_395:
[----:B-1----:R1:W2:Y:S02]  /*f280*/  SYNCS.PHASECHK.TRANS64.TRYWAIT P0, [R5+URZ], R0 ;  /* 0x00000000050075a7 */ /* 0x0022a4000800017f */
[----:B--2---:R-:W-:Y:S05]  /*f290*/  @!P0 NANOSLEEP.SYNCS 0x989680 ;  /* 0x009896800000895d */ /* 0x004fea0003900000 */
[----:B------:R-:W2:Y:S02]  /*f2a0*/  @!P0 SYNCS.PHASECHK.TRANS64 P0, [R5+URZ], R0 ;  /* 0x00000000050085a7 */ /* 0x000ea4000800007f */
[----:B--2---:R-:W-:Y:S05]  /*f2b0*/  @!P0 BRA `(.L_x_395) ;  /* 0xfffffffc00f08947 */ /* 0x004fea000383ffff */
[----:B------:R-:W-:Y:S05]  /*f2c0*/  BRA `(.L_x_407) ;  /* 0xfffffff800f47947 */ /* 0x000fea000383ffff */
.L_x_396:
[----:B-1----:R1:W2:Y:S02]  /*f2d0*/  SYNCS.PHASECHK.TRANS64.TRYWAIT P0, [R3+URZ], R0 ;  /* 0x00000000030075a7 */ /* 0x0022a4000800017f */
[----:B--2---:R-:W-:Y:S05]  /*f2e0*/  @!P0 NANOSLEEP.SYNCS 0x989680 ;  /* 0x009896800000895d */ /* 0x004fea0003900000 */
[----:B------:R-:W2:Y:S02]  /*f2f0*/  @!P0 SYNCS.PHASECHK.TRANS64 P0, [R3+URZ], R0 ;  /* 0x00000000030085a7 */ /* 0x000ea4000800007f */
[----:B--2---:R-:W-:Y:S05]  /*f300*/  @!P0 BRA `(.L_x_396) ;  /* 0xfffffffc00f08947 */ /* 0x004fea000383ffff */
[----:B------:R-:W-:Y:S05]  /*f310*/  BRA `(.L_x_408) ;  /* 0xfffffffc00047947 */ /* 0x000fea000383ffff */
.L_x_409:
        /* <DEDUP_REMOVED lines=14> */
.L_x_1149:


//--------------------- .text._ZN7cutlass13device_kernelIN5flash11enable_sm90INS1_16FlashAttnBwdSm90INS1_25CollectiveMainloopBwdSm90ILi2ELi1ELi1EN4cute5tupleIJNS5_1CILi1EEES8_S8_EEENS6_IJNS7_ILi64EEENS7_ILi80EEENS7_ILi256EEEEEENS_10bfloat16_tEfNS_4arch4Sm90ELb0ELb1ELb0ELb0ELb0ELb0ELb1ELb1ELi2ELi1ELi1ELi1ELb0EEENS1_24CollectiveEpilogueBwdGQAISD_fSG_Li256ELb0ELb0EEENS1_19SingleTileSchedulerILb0ELb0ELb0ELi80EEEEEEEEEvNT_6ParamsE --------------------------
	.section	.text._ZN7cutlass13device_kernelIN5flash11enable_sm90INS1_16FlashAttnBwdSm90INS1_25CollectiveMainloopBwdSm90ILi2ELi1ELi1EN4cute5tupleIJNS5_1CILi1EEES8_S8_EEENS6_IJNS7_ILi64EEENS7_ILi80EEENS7_ILi256EEEEEENS_10bfloat16_tEfNS_4arch4Sm90ELb0ELb1ELb0ELb0ELb0ELb0ELb1ELb1ELi2ELi1ELi1ELi1ELb0EEENS1_24CollectiveEpilogueBwdGQAISD_fSG_Li256ELb0ELb0EEENS1_19SingleTileSchedulerILb0ELb0ELb0ELi80EEEEEEEEEvNT_6ParamsE,"ax",@progbits
	.align	128
.text._ZN7cutlass13device_kernelIN5flash11enable_sm90INS1_16FlashAttnBwdSm90INS1_25CollectiveMainloopBwdSm90ILi2ELi1ELi1EN4cute5tupleIJNS5_1CILi1EEES8_S8_EEENS6_IJNS7_ILi64EEENS7_ILi80EEENS7_ILi256EEEEEENS_10bfloat16_tEfNS_4arch4Sm90ELb0ELb1ELb0ELb0ELb0ELb0ELb1ELb1ELi2ELi1ELi1ELi1ELb0EEENS1_24CollectiveEpilogueBwdGQAISD_fSG_Li256ELb0ELb0EEENS1_19SingleTileSchedulerILb0ELb0ELb0ELi80EEEEEEEEEvNT_6ParamsE:
        .type           _ZN7cutlass13device_kernelIN5flash11enable_sm90INS1_16FlashAttnBwdSm90INS1_25CollectiveMainloopBwdSm90ILi2ELi1ELi1EN4cute5tupleIJNS5_1CILi1EEES8_S8_EEENS6_IJNS7_ILi64EEENS7_ILi80EEENS7_ILi256EEEEEENS_10bfloat16_tEfNS_4arch4Sm90ELb0ELb1ELb0ELb0ELb0ELb0ELb1ELb1ELi2ELi1ELi1ELi1ELb0EEENS1_24CollectiveEpilogueBwdGQAISD_fSG_Li256ELb0ELb0EEENS1_19SingleTileSchedulerILb0ELb0ELb0ELi80EEEEEEEEEvNT_6ParamsE,@function
        .size           _ZN7cutlass13device_kernelIN5flash11enable_sm90INS1_16FlashAttnBwdSm90INS1_25CollectiveMainloopBwdSm90ILi2ELi1ELi1EN4cute5tupleIJNS5_1CILi1EEES8_S8_EEENS6_IJNS7_ILi64EEENS7_ILi80EEENS7_ILi256EEEEEENS_10bfloat16_tEfNS_4arch4Sm90ELb0ELb1ELb0ELb0ELb0ELb0ELb1ELb1ELi2ELi1ELi1ELi1ELb0EEENS1_24CollectiveEpilogueBwdGQAISD_fSG_Li256ELb0ELb0EEENS1_19SingleTileSchedulerILb0ELb0ELb0ELi80EEEEEEEEEvNT_6ParamsE,(.L_x_1150 - _ZN7cutlass13device_kernelIN5flash11enable_sm90INS1_16FlashAttnBwdSm90INS1_25CollectiveMainloopBwdSm90ILi2ELi1ELi1EN4cute5tupleIJNS5_1CILi1EEES8_S8_EEENS6_IJNS7_ILi64EEENS7_ILi80EEENS7_ILi256EEEEEENS_10bfloat16_tEfNS_4arch4Sm90ELb0ELb1ELb0ELb0ELb0ELb0ELb1ELb1ELi2ELi1ELi1ELi1ELb0EEENS1_24CollectiveEpilogueBwdGQAISD_fSG_Li256ELb0ELb0EEENS1_19SingleTileSchedulerILb0ELb0ELb0ELi80EEEEEEEEEvNT_6ParamsE)
        .other          _ZN7cutlass13device_kernelIN5flash11enable_sm90INS1_16FlashAttnBwdSm90INS1_25CollectiveMainloopBwdSm90ILi2ELi1ELi1EN4cute5tupleIJNS5_1CILi1EEES8_S8_EEENS6_IJNS7_ILi64EEENS7_ILi80EEENS7_ILi256EEEEEENS_10bfloat16_tEfNS_4arch4Sm90ELb0ELb1ELb0ELb0ELb0ELb0ELb1ELb1ELi2ELi1ELi1ELi1ELb0EEENS1_24CollectiveEpilogueBwdGQAISD_fSG_Li256ELb0ELb0EEENS1_19SingleTileSchedulerILb0ELb0ELb0ELi80EEEEEEEEEvNT_6ParamsE,@"STO_CUDA_ENTRY STV_DEFAULT"
_ZN7cutlass13device_kernelIN5flash11enable_sm90INS1_16FlashAttnBwdSm90INS1_25CollectiveMainloopBwdSm90ILi2ELi1ELi1EN4cute5tupleIJNS5_1CILi1EEES8_S8_EEENS6_IJNS7_ILi64EEENS7_ILi80EEENS7_ILi256EEEEEENS_10bfloat16_tEfNS_4arch4Sm90ELb0ELb1ELb0ELb0ELb0ELb0ELb1ELb1ELi2ELi1ELi1ELi1ELb0EEENS1_24CollectiveEpilogueBwdGQAISD_fSG_Li256ELb0ELb0EEENS1_19SingleTileSchedulerILb0ELb0ELb0ELi80EEEEEEEEEvNT_6ParamsE:
        /* <DEDUP_REMOVED lines=24> */
.L_x_411:
[----:B------:R-:W-:Y:S05]  /*0180*/  BSYNC B0 ;  /* 0x0000000000007941 */ /* 0x000fea0003800000 */
.L_x_410:
        /* <DEDUP_REMOVED lines=39> */
.L_x_412:
        /* <DEDUP_REMOVED lines=20> */
.L_x_413:
[----:B------:R-:W-:Y:S01]  /*0540*/  PLOP3.LUT P0, PT, PT, PT, UP0, 0x80, 0x0 ;  /* 0x000000000000781c */ /* 0x000fe20003f0f008 */
[----:B------:R-:W-:Y:S01]  /*0550*/  NOP ;  /* 0x0000000000007918 */ /* 0x000fe20000000000 */
[----:B------:R-:W-:Y:S01]  /*0560*/  BSSY B0, `(.L_x_414) ;  /* 0x0000a97000007945 */ /* 0x000fe20003800000 */
[----:B------:R-:W-:Y:S01]  /*0570*/  LOP3.LUT R4, R21, 0x7f, RZ, 0xc0, !PT ;  /* 0x0000007f15047812 */ /* 0x000fe200078ec0ff */
[----:B-1234-:R-:W-:Y:S09]  /*0580*/  BAR.SYNC.DEFER_BLOCKING 0x0 ;  /* 0x0000000000007b1d */ /* 0x01eff20000010000 */
[----:B------:R-:W-:Y:S05]  /*0590*/  @!P0 BRA `(.L_x_415) ;  /* 0x0000008c00948947 */ /* 0x000fea0003800000 */
.L_x_416:
[----:B------:R-:W-:-:S08]  /*05a0*/  NOP ;  /* 0x0000000000007918 */ /* 0x000fd00000000000 */
[----:B------:R-:W1:Y:S02]  /*05b0*/  USETMAXREG.TRY_ALLOC.CTAPOOL UP0, 0xf0 ;  /* 0x000000f0000079c8 */ /* 0x000e640008000600 */
[----:B-1----:R-:W-:-:S13]  /*05c0*/  PLOP3.LUT P0, PT, PT, PT, UP0, 0x80, 0x0 ;  /* 0x000000000000781c */ /* 0x002fda0003f0f008 */
[----:B------:R-:W-:Y:S05]  /*05d0*/  @!P0 BRA `(.L_x_416) ;  /* 0xfffffffc00f08947 */ /* 0x000fea000383ffff */
[----:B------:R-:W1:Y:S02]  /*05e0*/  S2UR UR4, SR_CTAID.Z ;  /* 0x00000000000479c3 */ /* 0x000e640000002700 */
[----:B-1----:R-:W-:-:S13]  /*05f0*/  ISETP.LE.AND P0, PT, RZ, UR4, PT ;  /* 0x00000004ff007c0c */ /* 0x002fda000bf03270 */
[----:B------:R-:W-:Y:S05]  /*0600*/  @!P0 BRA `(.L_x_417) ;  /* 0x000000a800308947 */ /* 0x000fea0003800000 */
        /* <DEDUP_REMOVED lines=103> */
.L_x_418:
[----:B------:R-:W-:Y:S02]  /*0c80*/  ISETP.GT.AND P1, PT, R234, R5, PT ;  /* 0x00000005ea00720c */ /* 0x000fe40003f24270 */
        /* <DEDUP_REMOVED lines=21> */
.L_x_420:
        /* <DEDUP_REMOVED lines=97> */
[----:B------:R-:W-:Y:S01]  /*13f0*/  ULDC.64 UR60, c[0x0][0x208] ;  /* 0x00008200003c7ab9 */ /* 0x000fe20000000a00 */
        /* <DEDUP_REMOVED lines=44> */
.L_x_440:
[----:B------:R-:W-:-:S13]  /*16c0*/  R2UR UR4, R236 ;  /* 0x00000000ec0472ca */ /* 0x000fda00000e0000 */
[----:B------:R-:W-:-:S06]  /*16d0*/  UISETP.NE.AND UP0, UPT, UR4, 0x3, UPT ;  /* 0x000000030400788c */ /* 0x000fcc000bf05270 */
[----:B------:R-:W-:-:S13]  /*16e0*/  PLOP3.LUT P0, PT, PT, PT, UP0, 0x40, 0x0 ;  /* 0x000000000000781c */ /* 0x000fda0003f0e808 */
[----:B-1----:R-:W-:Y:S05]  /*16f0*/  @P0 BRA `(.L_x_422) ;  /* 0x0000000000040947 */ /* 0x002fea0003800000 */
[----:B------:R-:W-:Y:S01]  /*1700*/  BPT.TRAP 0x1 ;  /* 0x000000040000795c */ /* 0x000fe20000300000 */
.L_x_422:
[----:B------:R-:W-:Y:S01]  /*1710*/  PLOP3.LUT P1, PT, PT, PT, UP0, 0x40, 0x0 ;  /* 0x000000000000781c */ /* 0x000fe20003f2e808 */
[----:B------:R-:W-:Y:S01]  /*1720*/  IMAD R16, R2, 0x8, R17 ;  /* 0x0000000802107824 */ /* 0x000fe200078e0211 */
[----:B------:R-:W-:-:S04]  /*1730*/  SHF.L.U32 R9, R19, 0x1f, RZ ;  /* 0x0000001f13097819 */ /* 0x000fc800000006ff */
[----:B------:R1:W2:Y:S07]  /*1740*/  SYNCS.PHASECHK.TRANS64.TRYWAIT P0, [R16+URZ+0x31810], R9 ;  /* 0x03181009100075a7 */ /* 0x0002ae000800017f */
[----:B------:R-:W-:Y:S05]  /*1750*/  @P1 BRA `(.L_x_423) ;  /* 0x0000000000041947 */ /* 0x000fea0003800000 */
[----:B------:R-:W-:Y:S01]  /*1760*/  BPT.TRAP 0x1 ;  /* 0x000000040000795c */ /* 0x000fe20000300000 */
.L_x_423:
        /* <DEDUP_REMOVED lines=11> */
.L_x_424:
[----:B------:R-:W-:Y:S01]  /*1820*/  IMAD R7, R2, 0x800, R11 ;  /* 0x0000080002077824 */ /* 0x000fe200078e020b */
[C---:B------:R-:W-:Y:S01]  /*1830*/  R2UR UR6, R5.reuse ;  /* 0x00000000050672ca */ /* 0x040fe200000e0000 */
[C---:B------:R-:W-:Y:S01]  /*1840*/  VIADD R8, R5.reuse, 0x80 ;  /* 0x0000008005087836 */ /* 0x040fe20000000000 */
[----:B------:R-:W-:Y:S01]  /*1850*/  WARPGROUP.ARRIVE ;  /* 0x00000000000079c5 */ /* 0x000fe20000000000 */
[----:B-12---:R-:W-:Y:S01]  /*1860*/  VIADD R9, R5, 0x100 ;  /* 0x0000010005097836 */ /* 0x006fe20000000000 */
[----:B------:R-:W-:Y:S01]  /*1870*/  R2UR UR4, R7 ;  /* 0x00000000070472ca */ /* 0x000fe200000e0000 */
[----:B------:R-:W-:Y:S01]  /*1880*/  UMOV UR7, 0x40000000 ;  /* 0x4000000000077882 */ /* 0x000fe20000000000 */
[----:B------:R-:W-:Y:S01]  /*1890*/  R2UR UR8, R8 ;  /* 0x00000000080872ca */ /* 0x000fe200000e0000 */
[----:B------:R-:W-:Y:S01]  /*18a0*/  VIADD R8, R5, 0x180 ;  /* 0x0000018005087836 */ /* 0x000fe20000000000 */
[----:B------:R-:W-:Y:S01]  /*18b0*/  R2UR UR9, R9 ;  /* 0x00000000090972ca */ /* 0x000fe200000e0000 */
[----:B------:R-:W-:Y:S01]  /*18c0*/  VIADD R9, R5, 0x200 ;  /* 0x0000020005097836 */ /* 0x000fe20000000000 */
[----:B------:R-:W-:Y:S01]  /*18d0*/  UMOV UR5, 0x40000040 ;  /* 0x4000004000057882 */ /* 0x000fe20000000000 */
[----:B------:R-:W-:-:S02]  /*18e0*/  PLOP3.LUT P0, PT, PT, PT, UP0, 0x40, 0x0 ;  /* 0x000000000000781c */ /* 0x000fc40003f0e808 */
[----:B------:R-:W-:Y:S01]  /*18f0*/  R2UR UR10, R8 ;  /* 0x00000000080a72ca */ /* 0x000fe200000e0000 */
[----:B------:R-:W-:Y:S01]  /*1900*/  VIADD R8, R7, 0x2 ;  /* 0x0000000207087836 */ /* 0x000fe20000000000 */
[----:B------:R-:W-:Y:S01]  /*1910*/  R2UR UR11, R9 ;  /* 0x00000000090b72ca */ /* 0x000fe200000e0000 */
[----:B------:R-:W-:Y:S01]  /*1920*/  VIADD R9, R5, 0x2 ;  /* 0x0000000205097836 */ /* 0x000fe20000000000 */
        /* <DEDUP_REMOVED lines=402> */
[----:B------:R-:W-:Y:S01]  /*3250*/  IMAD R8, R2, 0x40, R18 ;  /* 0x0000004002087824 */ /* 0x000fe200078e0212 */
[----:B------:R-:W-:-:S03]  /*3260*/  R2UR UR11, R5 ;  /* 0x00000000050b72ca */ /* 0x000fc600000e0000 */
[----:B------:R-:W-:-:S05]  /*3270*/  IMAD R8, R8, 0x4, R17 ;  /* 0x0000000408087824 */ /* 0x000fca00078e0211 */
[----:B------:R1:W2:Y:S04]  /*3280*/  LDS R7, [R8+0x2c100] ;  /* 0x02c1000008077984 */ /* 0x0002a80000000800 */
[----:B------:R1:W3:Y:S01]  /*3290*/  LDS R5, [R8+0x2c120] ;  /* 0x02c1200008057984 */ /* 0x0002e20000000800 */
        /* <DEDUP_REMOVED lines=13> */
[----:B-1----:R-:W-:Y:S05]  /*3370*/  @P0 BRA `(.L_x_426) ;  /* 0x0000000000040947 */ /* 0x002fea0003800000 */
[----:B------:R-:W-:Y:S01]  /*3380*/  BPT.TRAP 0x1 ;  /* 0x000000040000795c */ /* 0x000fe20000300000 */
.L_x_426:
[----:B------:R-:W-:Y:S02]  /*3390*/  R2UR UR4, R228 ;  /* 0x00000000e40472ca */ /* 0x000fe400000e0000 */
[----:B------:R-:W-:-:S11]  /*33a0*/  PLOP3.LUT P1, PT, PT, PT, UP0, 0x40, 0x0 ;  /* 0x000000000000781c */ /* 0x000fd60003f2e808 */
[----:B------:R-:W-:-:S05]  /*33b0*/  IMAD.U32 R10, RZ, RZ, UR4 ;  /* 0x00000004ff0a7e24 */ /* 0x000fca000f8e00ff */
[----:B------:R-:W-:-:S04]  /*33c0*/  SHF.L.U32 R10, R10, 0x1f, RZ ;  /* 0x0000001f0a0a7819 */ /* 0x000fc800000006ff */
[----:B------:R1:W4:Y:S01]  /*33d0*/  SYNCS.PHASECHK.TRANS64.TRYWAIT P0, [R17+URZ+0x31830], R10 ;  /* 0x0318300a110075a7 */ /* 0x000322000800017f */
[----:B------:R-:W-:Y:S05]  /*33e0*/  @P1 BRA `(.L_x_427) ;  /* 0x0000000000041947 */ /* 0x000fea0003800000 */
[----:B------:R-:W-:Y:S01]  /*33f0*/  BPT.TRAP 0x1 ;  /* 0x000000040000795c */ /* 0x000fe20000300000 */
.L_x_427:
        /* <DEDUP_REMOVED lines=11> */
.L_x_428:
[----:B------:R-:W-:Y:S01]  /*34b0*/  VIADD R9, R6, 0x80 ;  /* 0x0000008006097836 */ /* 0x000fe20000000000 */
[----:B------:R-:W-:Y:S01]  /*34c0*/  R2UR UR4, R8 ;  /* 0x00000000080472ca */ /* 0x000fe200000e0000 */
[C---:B-1--4-:R-:W-:Y:S01]  /*34d0*/  VIADD R10, R6.reuse, 0x100 ;  /* 0x00000100060a7836 */ /* 0x052fe20000000000 */
        /* <DEDUP_REMOVED lines=11> */
[----:B------:R-:W-:-:S02]  /*3590*/  IMAD R20, R3, 0x40, R18 ;  /* 0x0000004003147824 */ /* 0x000fc400078e0212 */
[----:B------:R-:W-:Y:S01]  /*35a0*/  HGMMA.64x8x16.F32.BF16 R44, gdesc[UR4], RZ, !UPT ;  /* 0x00000000042c79f0 */ /* 0x000fe2000c7018ff */
[----:B------:R-:W-:Y:S01]  /*35b0*/  UMOV UR7, 0x40000000 ;  /* 0x4000000000077882 */ /* 0x000fe20000000000 */
[----:B------:R-:W-:Y:S02]  /*35c0*/  UMOV UR6, UR8 ;  /* 0x0000000800067c82 */ /* 0x000fe40008000000 */
[----:B------:R-:W-:Y:S01]  /*35d0*/  HGMMA.64x8x16.F32.BF16 R48, gdesc[UR4], RZ, !UPT ;  /* 0x00000000043079f0 */ /* 0x000fe2000c7018ff */
[----:B------:R-:W-:Y:S01]  /*35e0*/  UMOV UR6, UR9 ;  /* 0x0000000900067c82 */ /* 0x000fe20008000000 */
[----:B------:R-:W-:Y:S02]  /*35f0*/  UMOV UR7, 0x40000000 ;  /* 0x4000000000077882 */ /* 0x000fe40000000000 */
[----:B------:R-:W-:Y:S01]  /*3600*/  HGMMA.64x8x16.F32.BF16 R52, gdesc[UR4], RZ, !UPT ;  /* 0x00000000043479f0 */ /* 0x000fe2000c7018ff */
[----:B------:R-:W-:Y:S01]  /*3610*/  UMOV UR6, UR10 ;  /* 0x0000000a00067c82 */ /* 0x000fe20008000000 */
[----:B------:R-:W-:-:S02]  /*3620*/  UMOV UR7, 0x40000000 ;  /* 0x4000000000077882 */ /* 0x000fc40000000000 */
[----:B------:R-:W-:Y:S01]  /*3630*/  HGMMA.64x8x16.F32.BF16 R216, gdesc[UR4], RZ, !UPT ;  /* 0x0000000004d879f0 */ /* 0x000fe2000c7018ff */
[----:B------:R-:W-:Y:S01]  /*3640*/  UMOV UR6, UR11 ;  /* 0x0000000b00067c82 */ /* 0x000fe20008000000 */
[----:B------:R-:W-:Y:S02]  /*3650*/  UMOV UR7, 0x40000000 ;  /* 0x4000000000077882 */ /* 0x000fe40000000000 */
[----:B------:R-:W-:Y:S01]  /*3660*/  HGMMA.64x8x16.F32.BF16 R220, gdesc[UR4], RZ, !UPT ;  /* 0x0000000004dc79f0 */ /* 0x000fe2000c7018ff */
        /* <DEDUP_REMOVED lines=374> */
[----:B------:R-:W-:Y:S01]  /*4dd0*/  UMOV UR7, 0x40000000 ;  /* 0x4000000000077882 */ /* 0x000fe20000000000 */
[----:B------:R-:W-:Y:S01]  /*4de0*/  R2UR UR9, R9 ;  /* 0x00000000090972ca */ /* 0x000fe200000e0000 */
[----:B------:R-:W-:Y:S01]  /*4df0*/  HGMMA.64x8x16.F32.BF16 R216, gdesc[UR4], R216 ;  /* 0x0000000004d879f0 */ /* 0x000fe200087018d8 */
[----:B------:R-:W-:Y:S01]  /*4e00*/  UMOV UR6, UR11 ;  /* 0x0000000b00067c82 */ /* 0x000fe20008000000 */
[----:B------:R-:W-:-:S02]  /*4e10*/  UMOV UR7, 0x40000000 ;  /* 0x4000000000077882 */ /* 0x000fc40000000000 */
        /* <DEDUP_REMOVED lines=25> */
[----:B------:R-:W-:Y:S01]  /*4fb0*/  ULDC UR6, c[0x0][0x750] ;  /* 0x0001d40000067ab9 */ /* 0x000fe20000000800 */
[----:B------:R-:W-:Y:S01]  /*4fc0*/  ULDC.64 UR4, c[0x0][0x748] ;  /* 0x0001d20000047ab9 */ /* 0x000fe20000000a00 */
[----:B------:R-:W-:Y:S01]  /*4fd0*/  UISETP.GE.AND UP2, UPT, UR6, 0x1, UPT ;  /* 0x000000010600788c */ /* 0x000fe2000bf46270 */
[----:B------:R-:W-:Y:S01]  /*4fe0*/  VIADD R12, R232, UR5 ;  /* 0x00000005e80c7c36 */ /* 0x000fe20008000000 */
[----:B------:R-:W-:Y:S01]  /*4ff0*/  ULOP3.LUT UR4, URZ, UR4, URZ, 0x33, !UPT ;  /* 0x000000043f047292 */ /* 0x000fe2000f8e333f */
[----:B------:R-:W-:-:S03]  /*5000*/  WARPGROUP.DEPBAR.LE gsb0, 0x1 ;  /* 0x00008000000079c5 */ /* 0x000fc60000010100 */
[----:B------:R-:W-:Y:S02]  /*5010*/  PLOP3.LUT P0, PT, PT, PT, UP2, 0x40, 0x0 ;  /* 0x000000000000781c */ /* 0x000fe40003f0e828 */
[----:B------:R-:W-:Y:S01]  /*5020*/  VIADD R9, R232, UR4 ;  /* 0x00000004e8097c36 */ /* 0x000fe20008000000 */
[----:B------:R-:W-:-:S03]  /*5030*/  VIADDMNMX R13, R20, R12, R233, PT ;  /* 0x0000000c140d7246 */ /* 0x000fc600038001e9 */
[----:B------:R-:W-:-:S07]  /*5040*/  IMAD.IADD R11, R20, 0x1, R9 ;  /* 0x00000001140b7824 */ /* 0x000fce00078e0209 */
        /* <DEDUP_REMOVED lines=16> */
.L_x_432:
[----:B------:R-:W-:-:S06]  /*5150*/  UISETP.NE.AND UP1, UPT, UR6, 0x1, UPT ;  /* 0x000000010600788c */ /* 0x000fcc000bf25270 */
[----:B------:R-:W-:-:S05]  /*5160*/  PLOP3.LUT P0, PT, PT, PT, UP1, 0x80, 0x0 ;  /* 0x000000000000781c */ /* 0x000fca0003f0f018 */
[----:B------:R-:W-:-:S08]  /*5170*/  @UP1 ULDC UR4, c[0x0][0x754] ;  /* 0x0001d50000041ab9 */ /* 0x000fd00000000800 */
[----:B------:R-:W-:Y:S01]  /*5180*/  @P0 IMAD.HI.U32 R8, R6, UR4, RZ ;  /* 0x0000000406080c27 */ /* 0x000fe2000f8e00ff */
[----:B------:R-:W-:-:S04]  /*5190*/  @UP1 ULDC UR4, c[0x0][0x758] ;  /* 0x0001d60000041ab9 */ /* 0x000fc80000000800 */
[----:B------:R-:W-:-:S07]  /*51a0*/  @P0 SHF.R.U32.HI R6, RZ, UR4, R8 ;  /* 0x00000004ff060c19 */ /* 0x000fce0008011608 */
.L_x_433:
[----:B------:R-:W-:Y:S05]  /*51b0*/  BSYNC B1 ;  /* 0x0000000000017941 */ /* 0x000fea0003800000 */
.L_x_431:
[----:B------:R-:W-:-:S05]  /*51c0*/  IMAD R6, R6, UR6, R229 ;  /* 0x0000000606067c24 */ /* 0x000fca000f8e02e5 */
[----:B------:R-:W-:Y:S02]  /*51d0*/  VIMNMX R11, R11, R6, !PT ;  /* 0x000000060b0b7248 */ /* 0x000fe40007fe0100 */
[----:B------:R-:W-:-:S07]  /*51e0*/  VIADDMNMX R13, R6, UR6, R13, PT ;  /* 0x00000006060d7c46 */ /* 0x000fce000b80010d */
.L_x_430:
        /* <DEDUP_REMOVED lines=18> */
[C---:B------:R-:W-:Y:S02]  /*5310*/  ISETP.GT.AND P5, PT, R11.reuse, 0x11, !P3 ;  /* 0x000000110b00780c */ /* 0x040fe40005fa4270 */
        /* <DEDUP_REMOVED lines=44> */
.L_x_436:
[----:B------:R-:W-:-:S06]  /*55e0*/  UISETP.NE.AND UP1, UPT, UR6, 0x1, UPT ;  /* 0x000000010600788c */ /* 0x000fcc000bf25270 */
[----:B------:R-:W-:-:S05]  /*55f0*/  PLOP3.LUT P6, PT, PT, PT, UP1, 0x80, 0x0 ;  /* 0x000000000000781c */ /* 0x000fca0003fcf018 */
[----:B------:R-:W-:-:S08]  /*5600*/  @UP1 ULDC UR4, c[0x0][0x754] ;  /* 0x0001d50000041ab9 */ /* 0x000fd00000000800 */
[----:B------:R-:W-:Y:S01]  /*5610*/  @P6 IMAD.HI.U32 R9, R12, UR4, RZ ;  /* 0x000000040c096c27 */ /* 0x000fe2000f8e00ff */
[----:B------:R-:W-:Y:S01]  /*5620*/  PLOP3.LUT P6, PT, PT, PT, UP1, 0x80, 0x0 ;  /* 0x000000000000781c */ /* 0x000fe20003fcf018 */
[----:B------:R-:W-:-:S12]  /*5630*/  @UP1 ULDC UR4, c[0x0][0x758] ;  /* 0x0001d60000041ab9 */ /* 0x000fd80000000800 */
[----:B------:R-:W-:-:S07]  /*5640*/  @P6 SHF.R.U32.HI R12, RZ, UR4, R9 ;  /* 0x00000004ff0c6c19 */ /* 0x000fce0008011609 */
.L_x_437:
[----:B------:R-:W-:Y:S05]  /*5650*/  BSYNC B1 ;  /* 0x0000000000017941 */ /* 0x000fea0003800000 */
.L_x_435:
[----:B------:R-:W-:-:S05]  /*5660*/  IMAD R12, R12, UR6, R229 ;  /* 0x000000060c0c7c24 */ /* 0x000fca000f8e02e5 */
[----:B------:R-:W-:Y:S02]  /*5670*/  VIMNMX R23, R23, R12, !PT ;  /* 0x0000000c17177248 */ /* 0x000fe40007fe0100 */
[----:B------:R-:W-:-:S07]  /*5680*/  VIADDMNMX R21, R12, UR6, R21, PT ;  /* 0x000000060c157c46 */ /* 0x000fce000b800115 */
.L_x_434:
[----:B------:R-:W-:Y:S01]  /*5690*/  ISETP.GT.AND P2, PT, R23, 0x10, !P2 ;  /* 0x000000101700780c */ /* 0x000fe20005744270 */
[----:B------:R-:W-:Y:S01]  /*56a0*/  VIADD R29, R17, 0x2c500 ;  /* 0x0002c500111d7836 */ /* 0x000fe20000000000 */
[----:B------:R-:W-:Y:S01]  /*56b0*/  ISETP.GT.AND P1, PT, R23, 0x1, !P1 ;  /* 0x000000011700780c */ /* 0x000fe20004f24270 */
[----:B------:R-:W-:Y:S01]  /*56c0*/  ULDC UR4, c[0x0][0x744] ;  /* 0x0001d10000047ab9 */ /* 0x000fe20000000800 */
[----:B------:R-:W-:Y:S01]  /*56d0*/  ISETP.LT.OR P2, PT, R21, 0x11, P2 ;  /* 0x000000111500780c */ /* 0x000fe20001741670 */
[--C-:B--2---:R-:W-:Y:S01]  /*56e0*/  FFMA.FTZ R15, R28, UR4, -R7.reuse ;  /* 0x000000041c0f7c23 */ /* 0x104fe20008010807 */
[----:B------:R-:W-:Y:S01]  /*56f0*/  ISETP.GT.AND P3, PT, R23, 0x11, !P3 ;  /* 0x000000111700780c */ /* 0x000fe20005f64270 */
[--C-:B------:R-:W-:Y:S01]  /*5700*/  FFMA.FTZ R12, R24, UR4, -R7.reuse ;  /* 0x00000004180c7c23 */ /* 0x100fe20008010807 */
[----:B------:R-:W-:Y:S01]  /*5710*/  FSEL R30, R30, -INF , !P2 ;  /* 0xff8000001e1e7808 */ /* 0x000fe20005000000 */
[--C-:B------:R-:W-:Y:S01]  /*5720*/  FFMA.FTZ R13, R14, UR4, -R7.reuse ;  /* 0x000000040e0d7c23 */ /* 0x100fe20008010807 */
[----:B------:R-:W-:Y:S01]  /*5730*/  ISETP.LT.OR P1, PT, R21, 0x2, P1 ;  /* 0x000000021500780c */ /* 0x000fe20000f21670 */
[--C-:B------:R-:W-:Y:S01]  /*5740*/  FFMA.FTZ R9, R36, UR4, -R7.reuse ;  /* 0x0000000424097c23 */ /* 0x100fe20008010807 */
[----:B------:R-:W-:Y:S01]  /*5750*/  ISETP.GE.AND P2, PT, R225, 0x31, PT ;  /* 0x00000031e100780c */ /* 0x000fe20003f46270 */
[--C-:B------:R-:W-:Y:S01]  /*5760*/  FFMA.FTZ R14, R10, UR4, -R7.reuse ;  /* 0x000000040a0e7c23 */ /* 0x100fe20008010807 */
[----:B------:R-:W-:Y:S01]  /*5770*/  ISETP.LT.OR P3, PT, R21, 0x12, P3 ;  /* 0x000000121500780c */ /* 0x000fe20001f61670 */
[--C-:B------:R-:W-:Y:S01]  /*5780*/  FFMA.FTZ R10, R8, UR4, -R7.reuse ;  /* 0x00000004080a7c23 */ /* 0x100fe20008010807 */
[----:B------:R-:W-:Y:S01]  /*5790*/  ISETP.GE.AND P6, PT, R225, 0x32, PT ;  /* 0x00000032e100780c */ /* 0x000fe20003fc6270 */
[----:B------:R-:W-:Y:S01]  /*57a0*/  FFMA.FTZ R8, R6, UR4, -R7 ;  /* 0x0000000406087c23 */ /* 0x000fe20008010807 */
[----:B------:R-:W-:Y:S01]  /*57b0*/  FSEL R224, R27, -INF , !P1 ;  /* 0xff8000001be07808 */ /* 0x000fe20004800000 */
[----:B------:R-:W-:Y:S01]  /*57c0*/  IMAD R27, R18, 0x4, R17 ;  /* 0x00000004121b7824 */ /* 0x000fe200078e0211 */
[----:B------:R-:W-:Y:S01]  /*57d0*/  ISETP.GT.AND P1, PT, R23, 0x30, !P2 ;  /* 0x000000301700780c */ /* 0x000fe20005724270 */
[--C-:B------:R-:W-:Y:S01]  /*57e0*/  FFMA.FTZ R11, R32, UR4, -R7.reuse ;  /* 0x00000004200b7c23 */ /* 0x100fe20008010807 */
[----:B------:R-:W-:Y:S01]  /*57f0*/  FSEL R20, R31, -INF , !P3 ;  /* 0xff8000001f147808 */ /* 0x000fe20005800000 */
[--C-:B------:R-:W-:Y:S01]  /*5800*/  FFMA.FTZ R6, R40, UR4, -R7.reuse ;  /* 0x0000000428067c23 */ /* 0x100fe20008010807 */
[----:B------:R-:W-:Y:S01]  /*5810*/  ISETP.GT.AND P2, PT, R23, 0x31, !P6 ;  /* 0x000000311700780c */ /* 0x000fe20007744270 */
[----:B------:R-:W-:Y:S01]  /*5820*/  FFMA.FTZ R7, R22, UR4, -R7 ;  /* 0x0000000416077c23 */ /* 0x000fe20008010807 */
[C---:B------:R-:W-:Y:S01]  /*5830*/  ISETP.GE.AND P3, PT, R225.reuse, 0x41, PT ;  /* 0x00000041e100780c */ /* 0x040fe20003f66270 */
[--C-:B---3--:R-:W-:Y:S01]  /*5840*/  FFMA.FTZ R31, R20, UR4, -R5.reuse ;  /* 0x00000004141f7c23 */ /* 0x108fe20008010805 */
[----:B------:R-:W-:Y:S01]  /*5850*/  ISETP.GE.AND P6, PT, R225, 0x42, PT ;  /* 0x00000042e100780c */ /* 0x000fe20003fc6270 */
[----:B------:R-:W1:Y:S01]  /*5860*/  LDS R25, [R27+0x2c320] ;  /* 0x02c320001b197984 */ /* 0x000e620000000800 */
[C---:B------:R-:W-:Y:S01]  /*5870*/  ISETP.GT.AND P4, PT, R23.reuse, 0x20, !P4 ;  /* 0x000000201700780c */ /* 0x040fe20006784270 */
[--C-:B------:R-:W-:Y:S01]  /*5880*/  FFMA.FTZ R22, R224, UR4, -R5.reuse ;  /* 0x00000004e0167c23 */ /* 0x100fe20008010805 */
[C---:B------:R-:W-:Y:S01]  /*5890*/  ISETP.GT.AND P5, PT, R23.reuse, 0x21, !P5 ;  /* 0x000000211700780c */ /* 0x040fe20006fa4270 */
[----:B------:R-:W-:Y:S01]  /*58a0*/  MUFU.EX2 R12, R12 ;  /* 0x0000000c000c7308 */ /* 0x000fe20000000800 */
[C---:B------:R-:W-:Y:S01]  /*58b0*/  ISETP.GT.AND P3, PT, R23.reuse, 0x40, !P3 ;  /* 0x000000401700780c */ /* 0x040fe20005f64270 */
[----:B------:R-:W-:Y:S01]  /*58c0*/  UMOV UR57, 0x40000040 ;  /* 0x4000004000397882 */ /* 0x000fe20000000000 */
[C---:B------:R-:W-:Y:S01]  /*58d0*/  ISETP.GT.AND P0, PT, R23.reuse, RZ, !P0 ;  /* 0x000000ff1700720c */ /* 0x040fe20004704270 */
[----:B------:R-:W-:Y:S01]  /*58e0*/  UMOV UR59, 0x40 ;  /* 0x00000040003b7882 */ /* 0x000fe20000000000 */
[----:B------:R-:W-:Y:S01]  /*58f0*/  ISETP.GT.AND P6, PT, R23, 0x41, !P6 ;  /* 0x000000411700780c */ /* 0x000fe200077c4270 */
[----:B------:R-:W-:Y:S01]  /*5900*/  FFMA.FTZ R23, R30, UR4, -R5 ;  /* 0x000000041e177c23 */ /* 0x000fe20008010805 */
[C---:B------:R-:W-:Y:S01]  /*5910*/  ISETP.LT.OR P4, PT, R21.reuse, 0x21, P4 ;  /* 0x000000211500780c */ /* 0x040fe20002781670 */
[----:B------:R-:W2:Y:S01]  /*5920*/  MUFU.EX2 R13, R13 ;  /* 0x0000000d000d7308 */ /* 0x000ea20000000800 */
[C---:B------:R-:W-:Y:S01]  /*5930*/  ISETP.LT.OR P5, PT, R21.reuse, 0x22, P5 ;  /* 0x000000221500780c */ /* 0x040fe20002fa1670 */
[----:B------:R-:W-:Y:S01]  /*5940*/  UMOV UR9, UR57 ;  /* 0x0000003900097c82 */ /* 0x000fe20008000000 */
[C---:B------:R-:W-:Y:S01]  /*5950*/  ISETP.LT.OR P1, PT, R21.reuse, 0x31, P1 ;  /* 0x000000311500780c */ /* 0x040fe20000f21670 */
[----:B------:R-:W-:Y:S01]  /*5960*/  UMOV UR11, 0x40 ;  /* 0x00000040000b7882 */ /* 0x000fe20000000000 */
[C---:B------:R-:W-:Y:S01]  /*5970*/  ISETP.LT.OR P2, PT, R21.reuse, 0x32, P2 ;  /* 0x000000321500780c */ /* 0x040fe20001741670 */
[----:B------:R-:W-:Y:S01]  /*5980*/  UMOV UR13, UR11 ;  /* 0x0000000b000d7c82 */ /* 0x000fe20008000000 */
[C---:B------:R-:W-:Y:S01]  /*5990*/  ISETP.LT.OR P3, PT, R21.reuse, 0x41, P3 ;  /* 0x000000411500780c */ /* 0x040fe20001f61670 */
[----:B------:R-:W3:Y:S01]  /*59a0*/  MUFU.EX2 R14, R14 ;  /* 0x0000000e000e7308 */ /* 0x000ee20000000800 */
[C---:B------:R-:W-:Y:S01]  /*59b0*/  ISETP.LT.OR P0, PT, R21.reuse, 0x1, P0 ;  /* 0x000000011500780c */ /* 0x040fe20000701670 */
[----:B------:R-:W-:Y:S01]  /*59c0*/  UMOV UR17, UR57 ;  /* 0x0000003900117c82 */ /* 0x000fe20008000000 */
[----:B------:R-:W-:Y:S01]  /*59d0*/  ISETP.LT.OR P6, PT, R21, 0x42, P6 ;  /* 0x000000421500780c */ /* 0x000fe200037c1670 */
[----:B------:R-:W-:Y:S01]  /*59e0*/  UMOV UR19, 0x40 ;  /* 0x0000004000137882 */ /* 0x000fe20000000000 */
[----:B------:R4:W5:Y:S01]  /*59f0*/  LDS R21, [R27+0x2c300] ;  /* 0x02c300001b157984 */ /* 0x0009620000000800 */
[----:B------:R-:W-:Y:S01]  /*5a00*/  SHF.R.U32.HI R29, RZ, 0x4, R29 ;  /* 0x00000004ff1d7819 */ /* 0x000fe2000001161d */
[----:B------:R-:W-:-:S02]  /*5a10*/  WARPGROUP.DEPBAR.LE gsb0, 0x0 ;  /* 0x00008000000079c5 */ /* 0x000fc40000010000 */
[----:B------:R-:W-:Y:S01]  /*5a20*/  FSEL R28, R39, -INF , !P2 ;  /* 0xff800000271c7808 */ /* 0x000fe20005000000 */
[----:B------:R-:W3:Y:S01]  /*5a30*/  MUFU.EX2 R15, R15 ;  /* 0x0000000f000f7308 */ /* 0x000ee20000000800 */
[----:B------:R-:W-:Y:S01]  /*5a40*/  LOP3.LUT R33, R29, 0x3fff, RZ, 0xc0, !PT ;  /* 0x00003fff1d217812 */ /* 0x000fe200078ec0ff */
[----:B------:R-:W-:Y:S01]  /*5a50*/  UMOV UR49, 0x40000040 ;  /* 0x4000004000317882 */ /* 0x000fe20000000000 */
[----:B------:R-:W-:Y:S01]  /*5a60*/  FSEL R34, R34, -INF , !P4 ;  /* 0xff80000022227808 */ /* 0x000fe20006000000 */
[--C-:B------:R-:W-:Y:S01]  /*5a70*/  FFMA.FTZ R29, R28, UR4, -R5.reuse ;  /* 0x000000041c1d7c23 */ /* 0x100fe20008010805 */
[----:B------:R-:W-:Y:S01]  /*5a80*/  FSEL R24, R35, -INF , !P5 ;  /* 0xff80000023187808 */ /* 0x000fe20006800000 */
[----:B------:R-:W-:Y:S01]  /*5a90*/  UMOV UR51, 0x40 ;  /* 0x0000004000337882 */ /* 0x000fe20000000000 */
[----:B------:R-:W-:Y:S01]  /*5aa0*/  FSEL R36, R38, -INF , !P1 ;  /* 0xff80000026247808 */ /* 0x000fe20004800000 */
[--C-:B------:R-:W-:Y:S01]  /*5ab0*/  FFMA.FTZ R34, R34, UR4, -R5.reuse ;  /* 0x0000000422227c23 */ /* 0x100fe20008010805 */
[----:B------:R-:W-:Y:S01]  /*5ac0*/  FSEL R26, R26, -INF , !P0 ;  /* 0xff8000001a1a7808 */ /* 0x000fe20004000000 */
[--C-:B------:R-:W-:Y:S01]  /*5ad0*/  FFMA.FTZ R32, R24, UR4, -R5.reuse ;  /* 0x0000000418207c23 */ /* 0x100fe20008010805 */
[----:B------:R-:W-:Y:S01]  /*5ae0*/  FSEL R42, R42, -INF , !P3 ;  /* 0xff8000002a2a7808 */ /* 0x000fe20005800000 */
[--C-:B------:R-:W-:Y:S01]  /*5af0*/  FFMA.FTZ R36, R36, UR4, -R5.reuse ;  /* 0x0000000424247c23 */ /* 0x100fe20008010805 */
[----:B------:R-:W-:Y:S01]  /*5b00*/  FSEL R30, R43, -INF , !P6 ;  /* 0xff8000002b1e7808 */ /* 0x000fe20007000000 */
[----:B------:R-:W3:Y:S01]  /*5b10*/  MUFU.EX2 R10, R10 ;  /* 0x0000000a000a7308 */ /* 0x000ee20000000800 */
[----:B------:R-:W-:Y:S01]  /*5b20*/  LOP3.LUT R20, R33, 0x80000, RZ, 0xfc, !PT ;  /* 0x0008000021147812 */ /* 0x000fe200078efcff */
[--C-:B------:R-:W-:Y:S01]  /*5b30*/  FFMA.FTZ R28, R42, UR4, -R5.reuse ;  /* 0x000000042a1c7c23 */ /* 0x100fe20008010805 */
[--C-:B------:R-:W-:Y:S01]  /*5b40*/  FFMA.FTZ R33, R26, UR4, -R5.reuse ;  /* 0x000000041a217c23 */ /* 0x100fe20008010805 */
[----:B----4-:R-:W-:Y:S01]  /*5b50*/  FFMA.FTZ R27, R30, UR4, -R5 ;  /* 0x000000041e1b7c23 */ /* 0x010fe20008010805 */
[----:B-1----:R-:W-:Y:S01]  /*5b60*/  FADD.FTZ R47, R47, -R25 ;  /* 0x800000192f2f7221 */ /* 0x002fe20000010000 */
[----:B------:R-:W-:-:S02]  /*5b70*/  VIADD R5, R20, 0x80 ;  /* 0x0000008014057836 */ /* 0x000fc40000000000 */
[--C-:B------:R-:W-:Y:S01]  /*5b80*/  FADD.FTZ R46, R46, -R25.reuse ;  /* 0x800000192e2e7221 */ /* 0x100fe20000010000 */
[----:B------:R-:W-:Y:S01]  /*5b90*/  VIADD R30, R20, 0x180 ;  /* 0x00000180141e7836 */ /* 0x000fe20000000000 */
[----:B------:R-:W1:Y:S01]  /*5ba0*/  MUFU.EX2 R22, R22 ;  /* 0x0000001600167308 */ /* 0x000e620000000800 */
[--C-:B------:R-:W-:Y:S01]  /*5bb0*/  FADD.FTZ R50, R50, -R25.reuse ;  /* 0x8000001932327221 */ /* 0x100fe20000010000 */
[----:B------:R-:W-:Y:S01]  /*5bc0*/  R2UR UR4, R5 ;  /* 0x00000000050472ca */ /* 0x000fe200000e0000 */
[----:B------:R-:W-:Y:S01]  /*5bd0*/  VIADD R5, R20, 0x100 ;  /* 0x0000010014057836 */ /* 0x000fe20000000000 */
[----:B------:R-:W-:Y:S01]  /*5be0*/  R2UR UR6, R30 ;  /* 0x000000001e0672ca */ /* 0x000fe200000e0000 */
[--C-:B------:R-:W-:Y:S01]  /*5bf0*/  FADD.FTZ R51, R51, -R25.reuse ;  /* 0x8000001933337221 */ /* 0x100fe20000010000 */
[--C-:B------:R-:W-:Y:S01]  /*5c00*/  FADD.FTZ R37, R54, -R25.reuse ;  /* 0x8000001936257221 */ /* 0x100fe20000010000 */
[--C-:B------:R-:W-:Y:S01]  /*5c10*/  FADD.FTZ R218, R218, -R25.reuse ;  /* 0x80000019dada7221 */ /* 0x100fe20000010000 */
[----:B------:R-:W-:Y:S01]  /*5c20*/  R2UR UR5, R5 ;  /* 0x00000000050572ca */ /* 0x000fe200000e0000 */
[----:B------:R-:W-:Y:S01]  /*5c30*/  MUFU.EX2 R33, R33 ;  /* 0x0000002100217308 */ /* 0x000fe20000000800 */
[--C-:B------:R-:W-:Y:S01]  /*5c40*/  FADD.FTZ R219, R219, -R25.reuse ;  /* 0x80000019dbdb7221 */ /* 0x100fe20000010000 */
[----:B------:R-:W-:Y:S01]  /*5c50*/  FADD.FTZ R222, R222, -R25 ;  /* 0x80000019dede7221 */ /* 0x000fe20000010000 */
[--C-:B-----5:R-:W-:Y:S01]  /*5c60*/  FADD.FTZ R30, R45, -R21.reuse ;  /* 0x800000152d1e7221 */ /* 0x120fe20000010000 */
[--C-:B------:R-:W-:Y:S01]  /*5c70*/  FADD.FTZ R48, R48, -R21.reuse ;  /* 0x8000001530307221 */ /* 0x100fe20000010000 */
[--C-:B------:R-:W-:Y:S01]  /*5c80*/  FADD.FTZ R49, R49, -R21.reuse ;  /* 0x8000001531317221 */ /* 0x100fe20000010000 */
[--C-:B------:R-:W-:Y:S01]  /*5c90*/  FADD.FTZ R52, R52, -R21.reuse ;  /* 0x8000001534347221 */ /* 0x100fe20000010000 */
[--C-:B------:R-:W-:Y:S01]  /*5ca0*/  FADD.FTZ R53, R53, -R21.reuse ;  /* 0x8000001535357221 */ /* 0x100fe20000010000 */
[----:B------:R-:W4:Y:S01]  /*5cb0*/  MUFU.EX2 R11, R11 ;  /* 0x0000000b000b7308 */ /* 0x000f220000000800 */
[--C-:B------:R-:W-:Y:S01]  /*5cc0*/  FADD.FTZ R216, R216, -R21.reuse ;  /* 0x80000015d8d87221 */ /* 0x100fe20000010000 */
[--C-:B------:R-:W-:Y:S01]  /*5cd0*/  FADD.FTZ R217, R217, -R21.reuse ;  /* 0x80000015d9d97221 */ /* 0x100fe20000010000 */
[--C-:B------:R-:W-:Y:S01]  /*5ce0*/  FADD.FTZ R35, R220, -R21.reuse ;  /* 0x80000015dc237221 */ /* 0x100fe20000010000 */
[----:B--2---:R-:W-:Y:S01]  /*5cf0*/  FMUL.FTZ R38, R13, R30 ;  /* 0x0000001e0d267220 */ /* 0x004fe20000410000 */
[C---:B---3--:R-:W-:Y:S01]  /*5d00*/  FMUL.FTZ R49, R14.reuse, R49 ;  /* 0x000000310e317220 */ /* 0x048fe20000410000 */
[----:B------:R-:W-:Y:S01]  /*5d10*/  FMUL.FTZ R48, R15, R48 ;  /* 0x000000300f307220 */ /* 0x000fe20000410000 */
[----:B------:R-:W-:Y:S01]  /*5d20*/  F2FP.BF16.F32.PACK_AB R14, R14, R15 ;  /* 0x0000000f0e0e723e */ /* 0x000fe200000010ff */
[----:B------:R-:W2:Y:S01]  /*5d30*/  MUFU.EX2 R8, R8 ;  /* 0x0000000800087308 */ /* 0x000ea20000000800 */
[----:B------:R-:W-:Y:S01]  /*5d40*/  FMUL.FTZ R53, R10, R53 ;  /* 0x000000350a357220 */ /* 0x000fe20000410000 */
[----:B-1----:R-:W-:Y:S01]  /*5d50*/  FMUL.FTZ R30, R22, R47 ;  /* 0x0000002f161e7220 */ /* 0x002fe20000410000 */
[----:B------:R-:W-:Y:S01]  /*5d60*/  F2FP.BF16.F32.PACK_AB R48, R49, R48 ;  /* 0x000000303130723e */ /* 0x000fe200000010ff */
[----:B------:R-:W-:Y:S01]  /*5d70*/  UMOV UR10, UR4 ;  /* 0x00000004000a7c82 */ /* 0x000fe20008000000 */
[----:B------:R-:W-:Y:S01]  /*5d80*/  R2UR UR58, R20 ;  /* 0x00000000143a72ca */ /* 0x000fe200000e0000 */
[----:B------:R-:W-:Y:S01]  /*5d90*/  UMOV UR12, UR10 ;  /* 0x0000000a000c7c82 */ /* 0x000fe20008000000 */
[----:B------:R-:W-:Y:S01]  /*5da0*/  UMOV UR18, UR6 ;  /* 0x0000000600127c82 */ /* 0x000fe20008000000 */
[----:B------:R-:W1:Y:S01]  /*5db0*/  MUFU.EX2 R23, R23 ;  /* 0x0000001700177308 */ /* 0x000e620000000800 */
[----:B----4-:R-:W-:Y:S01]  /*5dc0*/  FMUL.FTZ R52, R11, R52 ;  /* 0x000000340b347220 */ /* 0x010fe20000410000 */
[----:B------:R-:W-:Y:S01]  /*5dd0*/  F2FP.BF16.F32.PACK_AB R10, R10, R11 ;  /* 0x0000000b0a0a723e */ /* 0x000fe200000010ff */
[----:B------:R-:W-:Y:S01]  /*5de0*/  UMOV UR53, UR49 ;  /* 0x0000003100357c82 */ /* 0x000fe20008000000 */
[----:B------:R-:W-:Y:S01]  /*5df0*/  UMOV UR55, 0x40 ;  /* 0x0000004000377882 */ /* 0x000fe20000000000 */
[----:B------:R-:W-:Y:S01]  /*5e00*/  UMOV UR45, UR49 ;  /* 0x00000031002d7c82 */ /* 0x000fe20008000000 */
[----:B------:R-:W-:Y:S01]  /*5e10*/  F2FP.BF16.F32.PACK_AB R52, R53, R52 ;  /* 0x000000343534723e */ /* 0x000fe200000010ff */
[----:B------:R-:W-:Y:S01]  /*5e20*/  UMOV UR47, 0x40 ;  /* 0x00000040002f7882 */ /* 0x000fe20000000000 */
[----:B------:R3:W4:Y:S01]  /*5e30*/  MUFU.EX2 R24, R31 ;  /* 0x0000001f00187308 */ /* 0x0007220000000800 */
[----:B--2---:R-:W-:Y:S01]  /*5e40*/  FMUL.FTZ R217, R8, R217 ;  /* 0x000000d908d97220 */ /* 0x004fe20000410000 */
[----:B------:R-:W-:Y:S01]  /*5e50*/  UMOV UR29, 0x40000040 ;  /* 0x40000040001d7882 */ /* 0x000fe20000000000 */
[----:B------:R-:W-:Y:S01]  /*5e60*/  UMOV UR31, 0x40 ;  /* 0x00000040001f7882 */ /* 0x000fe20000000000 */
[----:B------:R-:W-:Y:S01]  /*5e70*/  UMOV UR41, UR29 ;  /* 0x0000001d00297c82 */ /* 0x000fe20008000000 */
[----:B------:R-:W-:Y:S01]  /*5e80*/  UMOV UR43, 0x40 ;  /* 0x00000040002b7882 */ /* 0x000fe20000000000 */
[----:B------:R-:W-:Y:S01]  /*5e90*/  UMOV UR37, UR29 ;  /* 0x0000001d00257c82 */ /* 0x000fe20008000000 */
[----:B------:R-:W-:Y:S01]  /*5ea0*/  UMOV UR39, 0x40 ;  /* 0x0000004000277882 */ /* 0x000fe20000000000 */
[----:B------:R2:W-:Y:S01]  /*5eb0*/  MUFU.EX2 R5, R32 ;  /* 0x0000002000057308 */ /* 0x0005e20000000800 */
[--C-:B---3--:R-:W-:Y:S01]  /*5ec0*/  FADD.FTZ R31, R44, -R21.reuse ;  /* 0x800000152c1f7221 */ /* 0x108fe20000010000 */
[----:B-1----:R-:W-:Y:S01]  /*5ed0*/  FMUL.FTZ R50, R23, R50 ;  /* 0x0000003217327220 */ /* 0x002fe20000410000 */
[----:B------:R-:W-:Y:S01]  /*5ee0*/  UMOV UR33, UR29 ;  /* 0x0000001d00217c82 */ /* 0x000fe20008000000 */
[----:B------:R-:W-:Y:S01]  /*5ef0*/  UMOV UR35, 0x40 ;  /* 0x0000004000237882 */ /* 0x000fe20000000000 */
[----:B------:R-:W-:Y:S01]  /*5f00*/  FMUL.FTZ R31, R12, R31 ;  /* 0x0000001f0c1f7220 */ /* 0x000fe20000410000 */
[----:B------:R-:W-:Y:S01]  /*5f10*/  F2FP.BF16.F32.PACK_AB R12, R13, R12 ;  /* 0x0000000c0d0c723e */ /* 0x000fe200000010ff */
[----:B------:R-:W-:Y:S01]  /*5f20*/  UMOV UR25, UR29 ;  /* 0x0000001d00197c82 */ /* 0x000fe20008000000 */
[----:B------:R-:W1:Y:S01]  /*5f30*/  MUFU.EX2 R9, R9 ;  /* 0x0000000900097308 */ /* 0x000e620000000800 */
[----:B--2---:R-:W-:Y:S01]  /*5f40*/  FADD.FTZ R32, R221, -R21 ;  /* 0x80000015dd207221 */ /* 0x004fe20000010000 */
[----:B------:R-:W-:Y:S01]  /*5f50*/  F2FP.BF16.F32.PACK_AB R13, R22, R33 ;  /* 0x00000021160d723e */ /* 0x000fe200000010ff */
[----:B------:R-:W-:Y:S01]  /*5f60*/  BAR.SYNC.DEFER_BLOCKING 0x9, 0x100 ;  /* 0x0244000000007b1d */ /* 0x000fe20000010000 */
[----:B----4-:R-:W-:Y:S01]  /*5f70*/  F2FP.BF16.F32.PACK_AB R15, R24, R23 ;  /* 0x00000017180f723e */ /* 0x010fe200000010ff */
[----:B------:R-:W-:-:S02]  /*5f80*/  IMAD R22, R4, 0x2000, R17 ;  /* 0x0000200004167824 */ /* 0x000fc400078e0211 */
[----:B------:R-:W-:Y:S01]  /*5f90*/  FMUL.FTZ R33, R33, R46 ;  /* 0x0000002e21217220 */ /* 0x000fe20000410000 */
[----:B------:R-:W-:Y:S01]  /*5fa0*/  FMUL.FTZ R51, R24, R51 ;  /* 0x0000003318337220 */ /* 0x000fe20000410000 */
[----:B------:R-:W2:Y:S01]  /*5fb0*/  MUFU.EX2 R6, R6 ;  /* 0x0000000600067308 */ /* 0x000ea20000000800 */
[----:B------:R-:W-:Y:S02]  /*5fc0*/  UMOV UR27, 0x40 ;  /* 0x00000040001b7882 */ /* 0x000fe40000000000 */
[----:B------:R-:W-:Y:S01]  /*5fd0*/  F2FP.BF16.F32.PACK_AB R33, R30, R33 ;  /* 0x000000211e21723e */ /* 0x000fe200000010ff */
[----:B------:R-:W-:Y:S01]  /*5fe0*/  UMOV UR23, 0x40 ;  /* 0x0000004000177882 */ /* 0x000fe20000000000 */
[----:B------:R-:W-:Y:S01]  /*5ff0*/  F2FP.BF16.F32.PACK_AB R49, R51, R50 ;  /* 0x000000323331723e */ /* 0x000fe200000010ff */
[----:B------:R-:W-:Y:S02]  /*6000*/  UMOV UR15, 0x40 ;  /* 0x00000040000f7882 */ /* 0x000fe40000000000 */
[----:B------:R3:W4:Y:S01]  /*6010*/  MUFU.EX2 R26, R34 ;  /* 0x00000022001a7308 */ /* 0x0007220000000800 */
[----:B-1----:R-:W-:Y:S01]  /*6020*/  FMUL.FTZ R216, R9, R216 ;  /* 0x000000d809d87220 */ /* 0x002fe20000410000 */
[----:B------:R-:W-:-:S06]  /*6030*/  F2FP.BF16.F32.PACK_AB R8, R8, R9 ;  /* 0x000000090808723e */ /* 0x000fcc00000010ff */
[----:B------:R-:W1:Y:S01]  /*6040*/  MUFU.EX2 R7, R7 ;  /* 0x0000000700077308 */ /* 0x000e620000000800 */
[----:B--2---:R-:W-:Y:S01]  /*6050*/  FMUL.FTZ R35, R6, R35 ;  /* 0x0000002306237220 */ /* 0x004fe20000410000 */
[----:B------:R-:W-:Y:S01]  /*6060*/  STSM.16.M88.2 [R0+0x2c500], R12 ;  /* 0x02c5000c00007844 */ /* 0x000fe20000000100 */
[--C-:B---3--:R-:W-:Y:S01]  /*6070*/  FADD.FTZ R34, R55, -R25.reuse ;  /* 0x8000001937227221 */ /* 0x108fe20000010000 */
[----:B------:R-:W-:Y:S02]  /*6080*/  FADD.FTZ R25, R223, -R25 ;  /* 0x80000019df197221 */ /* 0x000fe40000010000 */
[----:B------:R2:W-:Y:S01]  /*6090*/  STSM.16.M88.2 [R0+0x2cd00], R14 ;  /* 0x02cd000e00007844 */ /* 0x0005e20000000100 */
[C---:B------:R-:W-:Y:S01]  /*60a0*/  FMUL.FTZ R34, R5.reuse, R34 ;  /* 0x0000002205227220 */ /* 0x040fe20000410000 */
[----:B------:R-:W3:Y:S01]  /*60b0*/  MUFU.EX2 R21, R36 ;  /* 0x0000002400157308 */ /* 0x000ee20000000800 */
[----:B----4-:R-:W-:Y:S01]  /*60c0*/  F2FP.BF16.F32.PACK_AB R11, R5, R26 ;  /* 0x0000001a050b723e */ /* 0x010fe200000010ff */
[----:B------:R-:W-:-:S02]  /*60d0*/  VIADD R5, R22, 0x24100 ;  /* 0x0002410016057836 */ /* 0x000fc40000000000 */
[----:B------:R-:W-:Y:S02]  /*60e0*/  FMUL.FTZ R37, R26, R37 ;  /* 0x000000251a257220 */ /* 0x000fe40000410000 */
[----:B------:R-:W-:Y:S01]  /*60f0*/  STSM.16.M88.2 [R0+0x2d500], R10 ;  /* 0x02d5000a00007844 */ /* 0x000fe20000000100 */
[----:B------:R-:W-:Y:S01]  /*6100*/  SHF.R.U32.HI R5, RZ, 0x4, R5 ;  /* 0x00000004ff057819 */ /* 0x000fe20000011605 */
[----:B------:R-:W4:Y:S01]  /*6110*/  MUFU.EX2 R40, R29 ;  /* 0x0000001d00287308 */ /* 0x000f220000000800 */
[----:B-1----:R-:W-:Y:S01]  /*6120*/  F2FP.BF16.F32.PACK_AB R6, R7, R6 ;  /* 0x000000060706723e */ /* 0x002fe200000010ff */
[C---:B--2---:R-:W-:Y:S01]  /*6130*/  VIADD R15, R20.reuse, 0x30 ;  /* 0x00000030140f7836 */ /* 0x044fe20000000000 */
[----:B------:R-:W-:Y:S01]  /*6140*/  LOP3.LUT R23, R5, 0x3fff, RZ, 0xc0, !PT ;  /* 0x00003fff05177812 */ /* 0x000fe200078ec0ff */
[----:B------:R-:W-:Y:S01]  /*6150*/  VIADD R5, R20, 0x200 ;  /* 0x0000020014057836 */ /* 0x000fe20000000000 */
[----:B------:R-:W-:Y:S02]  /*6160*/  F2FP.BF16.F32.PACK_AB R53, R34, R37 ;  /* 0x000000252235723e */ /* 0x000fe400000010ff */
[----:B------:R-:W-:Y:S01]  /*6170*/  R2UR UR56, R23 ;  /* 0x00000000173872ca */ /* 0x000fe200000e0000 */
[----:B------:R1:W2:Y:S01]  /*6180*/  MUFU.EX2 R39, R28 ;  /* 0x0000001c00277308 */ /* 0x0002a20000000800 */
[----:B---3--:R-:W-:Y:S01]  /*6190*/  FMUL.FTZ R13, R21, R218 ;  /* 0x000000da150d7220 */ /* 0x008fe20000410000 */
[----:B------:R-:W-:Y:S01]  /*61a0*/  F2FP.BF16.F32.PACK_AB R12, R217, R216 ;  /* 0x000000d8d90c723e */ /* 0x000fe200000010ff */
[----:B------:R-:W-:Y:S01]  /*61b0*/  VIADD R14, R23, 0x180 ;  /* 0x00000180170e7836 */ /* 0x000fe20000000000 */
[----:B------:R-:W-:Y:S01]  /*61c0*/  R2UR UR7, R5 ;  /* 0x00000000050772ca */ /* 0x000fe200000e0000 */
[----:B------:R-:W-:-:S03]  /*61d0*/  VIADD R5, R23, 0x80 ;  /* 0x0000008017057836 */ /* 0x000fc60000000000 */
[----:B------:R-:W3:Y:S01]  /*61e0*/  MUFU.EX2 R36, R27 ;  /* 0x0000001b00247308 */ /* 0x000ee20000000800 */
[----:B-1----:R-:W-:Y:S01]  /*61f0*/  FMUL.FTZ R28, R7, R32 ;  /* 0x00000020071c7220 */ /* 0x002fe20000410000 */
[C---:B----4-:R-:W-:Y:S01]  /*6200*/  F2FP.BF16.F32.PACK_AB R9, R40.reuse, R21 ;  /* 0x000000152809723e */ /* 0x050fe200000010ff */
[----:B------:R-:W-:Y:S01]  /*6210*/  FMUL.FTZ R24, R40, R219 ;  /* 0x000000db28187220 */ /* 0x000fe20000410000 */
[----:B------:R-:W-:Y:S01]  /*6220*/  F2FP.BF16.F32.PACK_AB R32, R38, R31 ;  /* 0x0000001f2620723e */ /* 0x000fe200000010ff */
[----:B------:R-:W-:Y:S01]  /*6230*/  UMOV UR8, UR56 ;  /* 0x0000003800087c82 */ /* 0x000fe20008000000 */
[----:B------:R-:W-:Y:S01]  /*6240*/  F2FP.BF16.F32.PACK_AB R28, R28, R35 ;  /* 0x000000231c1c723e */ /* 0x000fe200000010ff */
[----:B------:R1:W-:Y:S01]  /*6250*/  STSM.16.M88.2 [R0+0x2dd00], R8 ;  /* 0x02dd000800007844 */ /* 0x0003e20000000100 */
[----:B------:R-:W-:Y:S01]  /*6260*/  F2FP.BF16.F32.PACK_AB R13, R24, R13 ;  /* 0x0000000d180d723e */ /* 0x000fe200000010ff */
[----:B--2---:R-:W-:Y:S01]  /*6270*/  FMUL.FTZ R222, R39, R222 ;  /* 0x000000de27de7220 */ /* 0x004fe20000410000 */
[----:B------:R-:W-:Y:S01]  /*6280*/  UMOV UR16, UR56 ;  /* 0x0000003800107c82 */ /* 0x000fe20008000000 */
[----:B------:R-:W-:Y:S01]  /*6290*/  R2UR UR48, R5 ;  /* 0x00000000053072ca */ /* 0x000fe200000e0000 */
[----:B------:R-:W-:-:S02]  /*62a0*/  VIADD R5, R20, 0x90 ;  /* 0x0000009014057836 */ /* 0x000fc40000000000 */
[----:B------:R-:W-:Y:S01]  /*62b0*/  VIADD R21, R20, 0xb0 ;  /* 0x000000b014157836 */ /* 0x000fe20000000000 */
[C---:B---3--:R-:W-:Y:S01]  /*62c0*/  F2FP.BF16.F32.PACK_AB R7, R36.reuse, R39 ;  /* 0x000000272407723e */ /* 0x048fe200000010ff */
[----:B------:R-:W-:Y:S01]  /*62d0*/  FMUL.FTZ R25, R36, R25 ;  /* 0x0000001924197220 */ /* 0x000fe20000410000 */
[----:B------:R-:W-:Y:S01]  /*62e0*/  R2UR UR4, R5 ;  /* 0x00000000050472ca */ /* 0x000fe200000e0000 */
[----:B------:R-:W-:Y:S01]  /*62f0*/  VIADD R5, R20, 0x190 ;  /* 0x0000019014057836 */ /* 0x000fe20000000000 */
[----:B-1----:R-:W-:Y:S01]  /*6300*/  MOV R8, UR58 ;  /* 0x0000003a00087c02 */ /* 0x002fe20008000f00 */
[----:B------:R1:W-:Y:S01]  /*6310*/  STSM.16.M88.2 [R0+0x2e500], R6 ;  /* 0x02e5000600007844 */ /* 0x0003e20000000100 */
[----:B------:R-:W-:-:S03]  /*6320*/  F2FP.BF16.F32.PACK_AB R29, R25, R222 ;  /* 0x000000de191d723e */ /* 0x000fc600000010ff */
[----:B------:R-:W-:Y:S01]  /*6330*/  UMOV UR52, UR48 ;  /* 0x0000003000347c82 */ /* 0x000fe20008000000 */
[----:B------:R-:W-:Y:S01]  /*6340*/  R2UR UR54, R5 ;  /* 0x00000000053672ca */ /* 0x000fe200000e0000 */
[----:B------:R2:W-:Y:S06]  /*6350*/  MEMBAR.ALL.CTA ;  /* 0x0000000000007992 */ /* 0x0005ec0000008000 */
[----:B--2---:R-:W2:Y:S01]  /*6360*/  FENCE.VIEW.ASYNC.S ;  /* 0x00000000000073c6 */ /* 0x004ea20000000000 */
[----:B------:R-:W-:Y:S01]  /*6370*/  VIADD R5, R20, 0x210 ;  /* 0x0000021014057836 */ /* 0x000fe20000000000 */
[----:B------:R-:W-:Y:S01]  /*6380*/  UMOV UR44, UR48 ;  /* 0x00000030002c7c82 */ /* 0x000fe20008000000 */
[----:B------:R-:W-:-:S03]  /*6390*/  MOV R9, UR59 ;  /* 0x0000003b00097c02 */ /* 0x000fc60008000f00 */
[----:B------:R-:W-:Y:S01]  /*63a0*/  R2UR UR46, R5 ;  /* 0x00000000052e72ca */ /* 0x000fe200000e0000 */
[----:B------:R-:W-:Y:S02]  /*63b0*/  VIADD R5, R23, 0x100 ;  /* 0x0000010017057836 */ /* 0x000fe40000000000 */
[----:B-1----:R-:W-:-:S03]  /*63c0*/  VIADD R6, R20, 0x10 ;  /* 0x0000001014067836 */ /* 0x002fc60000000000 */
[----:B------:R-:W-:Y:S01]  /*63d0*/  R2UR UR28, R5 ;  /* 0x00000000051c72ca */ /* 0x000fe200000e0000 */
[----:B------:R-:W-:Y:S01]  /*63e0*/  VIADD R5, R20, 0xa0 ;  /* 0x000000a014057836 */ /* 0x000fe20000000000 */
[----:B------:R-:W-:Y:S01]  /*63f0*/  R2UR UR50, R6 ;  /* 0x00000000063272ca */ /* 0x000fe200000e0000 */
[----:B------:R-:W-:-:S03]  /*6400*/  VIADD R6, R20, 0x110 ;  /* 0x0000011014067836 */ /* 0x000fc60000000000 */
[----:B------:R-:W-:Y:S01]  /*6410*/  R2UR UR42, R5 ;  /* 0x00000000052a72ca */ /* 0x000fe200000e0000 */
[C---:B------:R-:W-:Y:S01]  /*6420*/  VIADD R5, R20.reuse, 0x1a0 ;  /* 0x000001a014057836 */ /* 0x040fe20000000000 */
[----:B--2---:R-:W-:Y:S04]  /*6430*/  BAR.SYNC.DEFER_BLOCKING 0x9, 0x100 ;  /* 0x0244000000007b1d */ /* 0x004fe80000010000 */
[----:B------:R-:W-:Y:S01]  /*6440*/  R2UR UR34, R5 ;  /* 0x00000000052272ca */ /* 0x000fe200000e0000 */
[----:B------:R-:W-:Y:S01]  /*6450*/  VIADD R5, R20, 0x220 ;  /* 0x0000022014057836 */ /* 0x000fe20000000000 */
[----:B------:R-:W-:-:S04]  /*6460*/  UMOV UR40, UR28 ;  /* 0x0000001c00287c82 */ /* 0x000fc80008000000 */
[----:B------:R-:W-:Y:S01]  /*6470*/  R2UR UR26, R5 ;  /* 0x00000000051a72ca */ /* 0x000fe200000e0000 */
[----:B------:R-:W-:Y:S01]  /*6480*/  UMOV UR36, UR28 ;  /* 0x0000001c00247c82 */ /* 0x000fe20008000000 */
[----:B------:R-:W-:Y:S01]  /*6490*/  UMOV UR32, UR28 ;  /* 0x0000001c00207c82 */ /* 0x000fe20008000000 */
[----:B------:R-:W-:Y:S01]  /*64a0*/  UMOV UR24, UR28 ;  /* 0x0000001c00187c82 */ /* 0x000fe20008000000 */
[----:B------:R-:W-:-:S05]  /*64b0*/  IMAD R5, R4, 0x2800, R17 ;  /* 0x0000280004057824 */ /* 0x000fca00078e0211 */
[----:B------:R-:W-:-:S04]  /*64c0*/  SHF.R.U32.HI R5, RZ, 0x4, R5 ;  /* 0x00000004ff057819 */ /* 0x000fc80000011605 */
[----:B------:R-:W-:Y:S01]  /*64d0*/  LOP3.LUT R5, R5, 0x3fff, RZ, 0xc0, !PT ;  /* 0x00003fff05057812 */ /* 0x000fe200078ec0ff */
[----:B------:R-:W-:Y:S04]  /*64e0*/  STSM.16.M88.2 [R0+0x2ed00], R32 ;  /* 0x02ed002000007844 */ /* 0x000fe80000000100 */
[----:B------:R-:W-:Y:S04]  /*64f0*/  STSM.16.M88.2 [R0+0x2f500], R48 ;  /* 0x02f5003000007844 */ /* 0x000fe80000000100 */
[----:B------:R-:W-:Y:S04]  /*6500*/  STSM.16.M88.2 [R0+0x2fd00], R52 ;  /* 0x02fd003400007844 */ /* 0x000fe80000000100 */
[----:B------:R1:W-:Y:S04]  /*6510*/  STSM.16.M88.2 [R0+0x30500], R12 ;  /* 0x0305000c00007844 */ /* 0x0003e80000000100 */
[----:B------:R2:W-:Y:S01]  /*6520*/  STSM.16.M88.2 [R0+0x30d00], R28 ;  /* 0x030d001c00007844 */ /* 0x0005e20000000100 */
[----:B------:R-:W-:-:S06]  /*6530*/  WARPGROUP.ARRIVE ;  /* 0x00000000000079c5 */ /* 0x000fcc0000000000 */
[----:B------:R-:W-:Y:S04]  /*6540*/  HGMMA.64x16x16.F32.BF16 R56, gdesc[UR56].tnspA.tnspB, R56 ;  /* 0x60200000383879f0 */ /* 0x000fe80008701838 */
[----:B------:R-:W-:Y:S01]  /*6550*/  HGMMA.64x16x16.F32.BF16 R64, gdesc[UR8].tnspA.tnspB, R64 ;  /* 0x60200000084079f0 */ /* 0x000fe20008701840 */
[----:B------:R-:W-:Y:S01]  /*6560*/  UMOV UR8, UR56 ;  /* 0x0000003800087c82 */ /* 0x000fe20008000000 */
[----:B------:R-:W-:Y:S01]  /*6570*/  UMOV UR9, UR57 ;  /* 0x0000003900097c82 */ /* 0x000fe20008000000 */
[----:B------:R-:W-:Y:S01]  /*6580*/  UMOV UR10, UR5 ;  /* 0x00000005000a7c82 */ /* 0x000fe20008000000 */
[----:B------:R-:W-:Y:S01]  /*6590*/  UMOV UR11, 0x40 ;  /* 0x00000040000b7882 */ /* 0x000fe20000000000 */
[----:B------:R-:W-:Y:S01]  /*65a0*/  R2UR UR5, R6 ;  /* 0x00000000060572ca */ /* 0x000fe200000e0000 */
[----:B------:R-:W-:Y:S01]  /*65b0*/  HGMMA.64x16x16.F32.BF16 R72, gdesc[UR8].tnspA.tnspB, R72 ;  /* 0x60200000084879f0 */ /* 0x000fe20008701848 */
[----:B------:R-:W-:Y:S01]  /*65c0*/  UMOV UR8, UR18 ;  /* 0x0000001200087c82 */ /* 0x000fe20008000000 */
[----:B------:R-:W-:Y:S01]  /*65d0*/  UMOV UR9, UR19 ;  /* 0x0000001300097c82 */ /* 0x000fe20008000000 */
[----:B------:R-:W-:Y:S01]  /*65e0*/  VIADD R6, R20, 0x20 ;  /* 0x0000002014067836 */ /* 0x000fe20000000000 */
        /* <DEDUP_REMOVED lines=14> */
[----:B------:R-:W-:Y:S01]  /*66d0*/  R2UR UR30, R6 ;  /* 0x00000000061e72ca */ /* 0x000fe200000e0000 */
[----:B------:R-:W-:Y:S01]  /*66e0*/  VIADD R6, R20, 0x120 ;  /* 0x0000012014067836 */ /* 0x000fe20000000000 */
[----:B------:R-:W-:Y:S01]  /*66f0*/  MOV R7, UR56 ;  /* 0x0000003800077c02 */ /* 0x000fe20008000f00 */
[----:B------:R-:W-:Y:S01]  /*6700*/  UMOV UR56, UR12 ;  /* 0x0000000c00387c82 */ /* 0x000fe20008000000 */
[----:B------:R-:W-:Y:S01]  /*6710*/  MOV R219, UR57 ;  /* 0x0000003900db7c02 */ /* 0x000fe20008000f00 */
[----:B------:R-:W-:Y:S01]  /*6720*/  UMOV UR57, UR13 ;  /* 0x0000000d00397c82 */ /* 0x000fe20008000000 */
[----:B------:R-:W-:Y:S01]  /*6730*/  R2UR UR38, R6 ;  /* 0x00000000062672ca */ /* 0x000fe200000e0000 */
[----:B------:R-:W-:Y:S01]  /*6740*/  VIADD R6, R17, 0x2ed00 ;  /* 0x0002ed0011067836 */ /* 0x000fe20000000000 */
[----:B-1----:R-:W-:-:S02]  /*6750*/  MOV R12, UR56 ;  /* 0x00000038000c7c02 */ /* 0x002fc40008000f00 */
[----:B------:R-:W-:Y:S01]  /*6760*/  MOV R13, UR57 ;  /* 0x00000039000d7c02 */ /* 0x000fe20008000f00 */
[----:B------:R-:W-:Y:S01]  /*6770*/  UMOV UR57, 0x40000040 ;  /* 0x4000004000397882 */ /* 0x000fe20000000000 */
[----:B------:R-:W-:-:S04]  /*6780*/  SHF.R.U32.HI R6, RZ, 0x4, R6 ;  /* 0x00000004ff067819 */ /* 0x000fc80000011606 */
[----:B------:R-:W-:-:S04]  /*6790*/  LOP3.LUT R216, R6, 0x3fff, RZ, 0xc0, !PT ;  /* 0x00003fff06d87812 */ /* 0x000fc800078ec0ff */
[----:B------:R-:W-:Y:S01]  /*67a0*/  LOP3.LUT R6, R216, 0x400000, RZ, 0xfc, !PT ;  /* 0x00400000d8067812 */ /* 0x000fe200078efcff */
[----:B------:R-:W-:Y:S03]  /*67b0*/  HGMMA.64x16x16.F32.BF16 R56, gdesc[UR48].tnspA.tnspB, R56 ;  /* 0x60200000303879f0 */ /* 0x000fe60008701838 */
[----:B------:R-:W-:Y:S01]  /*67c0*/  R2UR UR4, R6 ;  /* 0x00000000060472ca */ /* 0x000fe200000e0000 */
[----:B------:R-:W-:Y:S01]  /*67d0*/  HGMMA.64x16x16.F32.BF16 R64, gdesc[UR16].tnspA.tnspB, R64 ;  /* 0x60200000104079f0 */ /* 0x000fe20008701840 */
[----:B------:R-:W-:Y:S01]  /*67e0*/  UMOV UR16, UR48 ;  /* 0x0000003000107c82 */ /* 0x000fe20008000000 */
[----:B------:R-:W-:Y:S01]  /*67f0*/  UMOV UR17, UR49 ;  /* 0x0000003100117c82 */ /* 0x000fe20008000000 */
[----:B------:R-:W-:Y:S01]  /*6800*/  UMOV UR18, UR5 ;  /* 0x0000000500127c82 */ /* 0x000fe20008000000 */
[----:B------:R-:W-:Y:S01]  /*6810*/  UMOV UR19, 0x40 ;  /* 0x0000004000137882 */ /* 0x000fe20000000000 */
[----:B------:R-:W-:Y:S01]  /*6820*/  UMOV UR58, UR18 ;  /* 0x00000012003a7c82 */ /* 0x000fe20008000000 */
[----:B------:R-:W-:Y:S01]  /*6830*/  HGMMA.64x16x16.F32.BF16 R72, gdesc[UR16].tnspA.tnspB, R72 ;  /* 0x60200000104879f0 */ /* 0x000fe20008701848 */
[----:B------:R-:W-:Y:S01]  /*6840*/  MOV R218, UR58 ;  /* 0x0000003a00da7c02 */ /* 0x000fe20008000f00 */
[----:B------:R-:W-:Y:S01]  /*6850*/  UMOV UR58, UR6 ;  /* 0x00000006003a7c82 */ /* 0x000fe20008000000 */
[----:B------:R-:W-:Y:S01]  /*6860*/  R2UR UR18, R21 ;  /* 0x00000000151272ca */ /* 0x000fe200000e0000 */
[----:B------:R-:W-:Y:S01]  /*6870*/  HGMMA.64x16x16.F32.BF16 R80, gdesc[UR52].tnspA.tnspB, R80 ;  /* 0x60200000345079f0 */ /* 0x000fe20008701850 */
[----:B------:R-:W-:Y:S01]  /*6880*/  MOV R10, UR58 ;  /* 0x0000003a000a7c02 */ /* 0x000fe20008000f00 */
[----:B------:R-:W-:Y:S01]  /*6890*/  UMOV UR52, UR8 ;  /* 0x0000000800347c82 */ /* 0x000fe20008000000 */
[----:B------:R-:W-:Y:S01]  /*68a0*/  UMOV UR58, UR10 ;  /* 0x0000000a003a7c82 */ /* 0x000fe20008000000 */
[----:B------:R-:W-:Y:S01]  /*68b0*/  R2UR UR8, R14 ;  /* 0x000000000e0872ca */ /* 0x000fe200000e0000 */
[C---:B------:R-:W-:Y:S01]  /*68c0*/  VIADD R14, R20.reuse, 0x130 ;  /* 0x00000130140e7836 */ /* 0x040fe20000000000 */
[----:B------:R-:W-:Y:S01]  /*68d0*/  HGMMA.64x16x16.F32.BF16 R88, gdesc[UR44].tnspA.tnspB, R88 ;  /* 0x602000002c5879f0 */ /* 0x000fe20008701858 */
[----:B------:R-:W-:Y:S01]  /*68e0*/  R2UR UR10, R15 ;  /* 0x000000000f0a72ca */ /* 0x000fe200000e0000 */
[C---:B------:R-:W-:Y:S01]  /*68f0*/  VIADD R15, R20.reuse, 0x1b0 ;  /* 0x000001b0140f7836 */ /* 0x040fe20000000000 */
[----:B------:R-:W-:Y:S01]  /*6900*/  R2UR UR5, R5 ;  /* 0x00000000050572ca */ /* 0x000fe200000e0000 */
[----:B------:R-:W-:Y:S01]  /*6910*/  VIADD R20, R20, 0x230 ;  /* 0x0000023014147836 */ /* 0x000fe20000000000 */
[----:B------:R-:W-:Y:S01]  /*6920*/  R2UR UR22, R14 ;  /* 0x000000000e1672ca */ /* 0x000fe200000e0000 */
[----:B------:R-:W-:Y:S01]  /*6930*/  UMOV UR59, UR19 ;  /* 0x00000013003b7c82 */ /* 0x000fe20008000000 */
[----:B------:R-:W-:Y:S01]  /*6940*/  R2UR UR14, R15 ;  /* 0x000000000f0e72ca */ /* 0x000fe200000e0000 */
[----:B------:R-:W-:Y:S01]  /*6950*/  UMOV UR53, UR9 ;  /* 0x0000000900357c82 */ /* 0x000fe20008000000 */
[----:B------:R-:W-:Y:S01]  /*6960*/  R2UR UR6, R20 ;  /* 0x00000000140672ca */ /* 0x000fe200000e0000 */
[----:B------:R-:W-:Y:S01]  /*6970*/  UMOV UR9, 0x40000040 ;  /* 0x4000004000097882 */ /* 0x000fe20000000000 */
[----:B------:R-:W-:Y:S01]  /*6980*/  MOV R217, UR59 ;  /* 0x0000003b00d97c02 */ /* 0x000fe20008000f00 */
[----:B------:R-:W-:Y:S01]  /*6990*/  UMOV UR59, UR7 ;  /* 0x00000007003b7c82 */ /* 0x000fe20008000000 */
[----:B------:R-:W-:Y:S01]  /*69a0*/  UMOV UR16, UR8 ;  /* 0x0000000800107c82 */ /* 0x000fe20008000000 */
[----:B------:R-:W-:Y:S01]  /*69b0*/  MOV R11, UR59 ;  /* 0x0000003b000b7c02 */ /* 0x000fe20008000f00 */
[----:B------:R-:W-:Y:S01]  /*69c0*/  UMOV UR59, UR11 ;  /* 0x0000000b003b7c82 */ /* 0x000fe20008000000 */
[----:B------:R-:W-:Y:S01]  /*69d0*/  UMOV UR11, 0x40 ;  /* 0x00000040000b7882 */ /* 0x000fe20000000000 */
[----:B------:R-:W-:Y:S01]  /*69e0*/  UMOV UR17, UR9 ;  /* 0x0000000900117c82 */ /* 0x000fe20008000000 */
[----:B------:R-:W-:Y:S01]  /*69f0*/  UMOV UR19, 0x40 ;  /* 0x0000004000137882 */ /* 0x000fe20000000000 */
[----:B------:R-:W-:Y:S01]  /*6a00*/  MOV R220, UR58 ;  /* 0x0000003a00dc7c02 */ /* 0x000fe20008000f00 */
        /* <DEDUP_REMOVED lines=9> */
[----:B------:R-:W-:Y:S01]  /*6aa0*/  MOV R221, UR59 ;  /* 0x0000003b00dd7c02 */ /* 0x000fe20008000f00 */
[----:B------:R-:W-:Y:S01]  /*6ab0*/  UMOV UR59, 0x8 ;  /* 0x00000008003b7882 */ /* 0x000fe20000000000 */
[----:B------:R-:W-:Y:S01]  /*6ac0*/  VIADD R14, R5, 0x80 ;  /* 0x00000080050e7836 */ /* 0x000fe20000000000 */
[----:B------:R-:W-:Y:S01]  /*6ad0*/  HGMMA.64x16x16.F32.BF16 R56, gdesc[UR28].tnspA.tnspB, R56 ;  /* 0x602000001c3879f0 */ /* 0x000fe20008701838 */
[----:B------:R-:W-:Y:S01]  /*6ae0*/  VIADD R15, R6, 0x80 ;  /* 0x00000080060f7836 */ /* 0x000fe20000000000 */
[----:B------:R-:W-:Y:S01]  /*6af0*/  UMOV UR29, 0x40000040 ;  /* 0x40000040001d7882 */ /* 0x000fe20000000000 */
[----:B------:R-:W-:Y:S01]  /*6b00*/  IMAD.U32 R20, RZ, RZ, UR58 ;  /* 0x0000003aff147e24 */ /* 0x000fe2000f8e00ff */
[----:B------:R-:W-:Y:S01]  /*6b10*/  HGMMA.64x16x16.F32.BF16 R64, gdesc[UR40].tnspA.tnspB, R64 ;  /* 0x60200000284079f0 */ /* 0x000fe20008701840 */
[----:B------:R-:W-:Y:S01]  /*6b20*/  IMAD.U32 R21, RZ, RZ, UR59 ;  /* 0x0000003bff157e24 */ /* 0x000fe2000f8e00ff */
[----:B------:R-:W-:Y:S01]  /*6b30*/  UMOV UR40, UR52 ;  /* 0x0000003400287c82 */ /* 0x000fe20008000000 */
[----:B------:R-:W-:Y:S01]  /*6b40*/  UMOV UR41, UR53 ;  /* 0x0000003500297c82 */ /* 0x000fe20008000000 */
[----:B------:R-:W-:Y:S04]  /*6b50*/  HGMMA.64x16x16.F32.BF16 R72, gdesc[UR36].tnspA.tnspB, R72 ;  /* 0x60200000244879f0 */ /* 0x000fe80008701848 */
[----:B------:R-:W-:Y:S04]  /*6b60*/  HGMMA.64x16x16.F32.BF16 R80, gdesc[UR32].tnspA.tnspB, R80 ;  /* 0x60200000205079f0 */ /* 0x000fe80008701850 */
[----:B------:R-:W-:Y:S01]  /*6b70*/  HGMMA.64x16x16.F32.BF16 R88, gdesc[UR24].tnspA.tnspB, R88 ;  /* 0x60200000185879f0 */ /* 0x000fe20008701858 */
[----:B------:R-:W-:-:S03]  /*6b80*/  UMOV UR25, UR29 ;  /* 0x0000001d00197c82 */ /* 0x000fc60008000000 */
[----:B------:R-:W-:Y:S01]  /*6b90*/  HGMMA.64x16x16.F32.BF16 R56, gdesc[UR8].tnspA.tnspB, R56 ;  /* 0x60200000083879f0 */ /* 0x000fe20008701838 */
[----:B------:R-:W-:-:S03]  /*6ba0*/  UMOV UR9, 0x40000040 ;  /* 0x4000004000097882 */ /* 0x000fc60000000000 */
[----:B------:R-:W-:Y:S01]  /*6bb0*/  HGMMA.64x16x16.F32.BF16 R64, gdesc[UR16].tnspA.tnspB, R64 ;  /* 0x60200000104079f0 */ /* 0x000fe20008701840 */
[----:B------:R-:W-:-:S03]  /*6bc0*/  UMOV UR17, UR9 ;  /* 0x0000000900117c82 */ /* 0x000fc60008000000 */
[----:B------:R-:W-:Y:S01]  /*6bd0*/  HGMMA.64x16x16.F32.BF16 R72, gdesc[UR20].tnspA.tnspB, R72 ;  /* 0x60200000144879f0 */ /* 0x000fe20008701848 */
[----:B------:R-:W-:-:S03]  /*6be0*/  UMOV UR21, UR9 ;  /* 0x0000000900157c82 */ /* 0x000fc60008000000 */
[----:B------:R-:W-:Y:S01]  /*6bf0*/  HGMMA.64x16x16.F32.BF16 R80, gdesc[UR12].tnspA.tnspB, R80 ;  /* 0x602000000c5079f0 */ /* 0x000fe20008701850 */
[----:B------:R-:W-:-:S03]  /*6c00*/  UMOV UR13, UR9 ;  /* 0x00000009000d7c82 */ /* 0x000fc60008000000 */
[----:B------:R-:W-:Y:S01]  /*6c10*/  HGMMA.64x16x16.F32.BF16 R88, gdesc[UR4].tnspA.tnspB, R88, gsb0 ;  /* 0x60200000045879f0 */ /* 0x000fe20008001858 */
[----:B------:R1:W-:Y:S06]  /*6c20*/  MEMBAR.ALL.CTA ;  /* 0x0000000000007992 */ /* 0x0003ec0000008000 */
[----:B-1----:R-:W1:Y:S01]  /*6c30*/  FENCE.VIEW.ASYNC.S ;  /* 0x00000000000073c6 */ /* 0x002e620000000000 */
[----:B------:R-:W-:Y:S02]  /*6c40*/  R2UR UR4, R14 ;  /* 0x000000000e0472ca */ /* 0x000fe400000e0000 */
[----:B------:R-:W-:Y:S01]  /*6c50*/  R2UR UR5, R15 ;  /* 0x000000000f0572ca */ /* 0x000fe200000e0000 */
[----:B-1----:R-:W-:Y:S06]  /*6c60*/  BAR.SYNC.DEFER_BLOCKING 0x9, 0x100 ;  /* 0x0244000000007b1d */ /* 0x002fec0000010000 */
[----:B--2---:R-:W-:-:S06]  /*6c70*/  WARPGROUP.ARRIVE ;  /* 0x00000000000079c5 */ /* 0x004fcc0000000000 */
[----:B------:R-:W-:Y:S01]  /*6c80*/  HGMMA.64x64x16.F32.BF16 R24, gdesc[UR56].tnspA, RZ, !UPT ;  /* 0x20e00000381879f0 */ /* 0x000fe2000c7018ff */
[----:B------:R-:W-:Y:S01]  /*6c90*/  UMOV UR56, UR4 ;  /* 0x0000000400387c82 */ /* 0x000fe20008000000 */
[----:B------:R-:W-:Y:S01]  /*6ca0*/  UMOV UR57, 0x40000040 ;  /* 0x4000004000397882 */ /* 0x000fe20000000000 */
[----:B------:R-:W-:Y:S01]  /*6cb0*/  UMOV UR58, UR5 ;  /* 0x00000005003a7c82 */ /* 0x000fe20008000000 */
[----:B------:R-:W-:Y:S01]  /*6cc0*/  UMOV UR59, 0x8 ;  /* 0x00000008003b7882 */ /* 0x000fe20000000000 */
[----:B------:R-:W-:Y:S02]  /*6cd0*/  IMAD.U32 R14, RZ, RZ, UR58 ;  /* 0x0000003aff0e7e24 */ /* 0x000fe4000f8e00ff */
[----:B------:R-:W-:Y:S01]  /*6ce0*/  IMAD.U32 R15, RZ, RZ, UR59 ;  /* 0x0000003bff0f7e24 */ /* 0x000fe2000f8e00ff */
[----:B------:R-:W-:Y:S01]  /*6cf0*/  HGMMA.64x64x16.F32.BF16 R24, gdesc[UR56].tnspA, R24 ;  /* 0x20e00000381879f0 */ /* 0x000fe20008701818 */
[----:B------:R-:W-:Y:S01]  /*6d00*/  R2UR UR57, R13 ;  /* 0x000000000d3972ca */ /* 0x000fe200000e0000 */
[----:B------:R-:W-:Y:S01]  /*6d10*/  VIADD R13, R6, 0x100 ;  /* 0x00000100060d7836 */ /* 0x000fe20000000000 */
[----:B------:R-:W-:Y:S01]  /*6d20*/  R2UR UR56, R12 ;  /* 0x000000000c3872ca */ /* 0x000fe200000e0000 */
[----:B------:R-:W-:Y:S01]  /*6d30*/  VIADD R12, R5, 0x100 ;  /* 0x00000100050c7836 */ /* 0x000fe20000000000 */
[----:B------:R-:W-:-:S02]  /*6d40*/  R2UR UR59, R221 ;  /* 0x00000000dd3b72ca */ /* 0x000fc400000e0000 */
[----:B------:R-:W-:Y:S02]  /*6d50*/  R2UR UR58, R220 ;  /* 0x00000000dc3a72ca */ /* 0x000fe400000e0000 */
[----:B------:R-:W-:Y:S02]  /*6d60*/  R2UR UR4, R12 ;  /* 0x000000000c0472ca */ /* 0x000fe400000e0000 */
[----:B------:R-:W-:-:S03]  /*6d70*/  R2UR UR5, R13 ;  /* 0x000000000d0572ca */ /* 0x000fc600000e0000 */
[----:B------:R-:W-:Y:S01]  /*6d80*/  UMOV UR33, UR57 ;  /* 0x0000003900217c82 */ /* 0x000fe20008000000 */
[----:B------:R-:W-:Y:S01]  /*6d90*/  UMOV UR57, 0x40000040 ;  /* 0x4000004000397882 */ /* 0x000fe20000000000 */
[----:B------:R-:W-:Y:S02]  /*6da0*/  UMOV UR32, UR56 ;  /* 0x0000003800207c82 */ /* 0x000fe40008000000 */
[----:B------:R-:W-:Y:S01]  /*6db0*/  UMOV UR37, UR59 ;  /* 0x0000003b00257c82 */ /* 0x000fe20008000000 */
[----:B------:R-:W-:Y:S01]  /*6dc0*/  UMOV UR59, 0x8 ;  /* 0x00000008003b7882 */ /* 0x000fe20000000000 */
[----:B------:R-:W-:Y:S01]  /*6dd0*/  UMOV UR36, UR58 ;  /* 0x0000003a00247c82 */ /* 0x000fe20008000000 */
[----:B------:R-:W-:Y:S01]  /*6de0*/  IMAD.U32 R13, RZ, RZ, UR59 ;  /* 0x0000003bff0d7e24 */ /* 0x000fe2000f8e00ff */
[----:B------:R-:W-:Y:S02]  /*6df0*/  UMOV UR56, UR4 ;  /* 0x0000000400387c82 */ /* 0x000fe40008000000 */
[----:B------:R-:W-:-:S02]  /*6e00*/  UMOV UR58, UR5 ;  /* 0x00000005003a7c82 */ /* 0x000fc40008000000 */
[----:B------:R-:W-:Y:S01]  /*6e10*/  IMAD.U32 R12, RZ, RZ, UR58 ;  /* 0x0000003aff0c7e24 */ /* 0x000fe2000f8e00ff */
[----:B------:R-:W-:Y:S01]  /*6e20*/  HGMMA.64x64x16.F32.BF16 R24, gdesc[UR56].tnspA, R24 ;  /* 0x20e00000381879f0 */ /* 0x000fe20008701818 */
[----:B------:R-:W-:Y:S01]  /*6e30*/  R2UR UR59, R11 ;  /* 0x000000000b3b72ca */ /* 0x000fe200000e0000 */
[----:B------:R-:W-:Y:S01]  /*6e40*/  VIADD R11, R6, 0x180 ;  /* 0x00000180060b7836 */ /* 0x000fe20000000000 */
[----:B------:R-:W-:Y:S01]  /*6e50*/  R2UR UR58, R10 ;  /* 0x000000000a3a72ca */ /* 0x000fe200000e0000 */
[----:B------:R-:W-:Y:S01]  /*6e60*/  VIADD R10, R5, 0x180 ;  /* 0x00000180050a7836 */ /* 0x000fe20000000000 */
        /* <DEDUP_REMOVED lines=8> */
[----:B------:R-:W-:Y:S01]  /*6ef0*/  UMOV UR58, UR5 ;  /* 0x00000005003a7c82 */ /* 0x000fe20008000000 */
[----:B------:R-:W-:Y:S01]  /*6f00*/  R2UR UR5, R6 ;  /* 0x00000000060572ca */ /* 0x000fe200000e0000 */
[----:B------:R-:W-:Y:S01]  /*6f10*/  UMOV UR56, UR4 ;  /* 0x0000000400387c82 */ /* 0x000fe20008000000 */
[----:B------:R-:W-:Y:S01]  /*6f20*/  IMAD.U32 R10, RZ, RZ, UR58 ;  /* 0x0000003aff0a7e24 */ /* 0x000fe2000f8e00ff */
[----:B------:R-:W-:Y:S01]  /*6f30*/  HGMMA.64x64x16.F32.BF16 R24, gdesc[UR56].tnspA, R24 ;  /* 0x20e00000381879f0 */ /* 0x000fe20008701818 */
[----:B------:R-:W-:Y:S01]  /*6f40*/  R2UR UR56, R7 ;  /* 0x00000000073872ca */ /* 0x000fe200000e0000 */
[----:B------:R-:W-:Y:S01]  /*6f50*/  VIADD R7, R5, 0x200 ;  /* 0x0000020005077836 */ /* 0x000fe20000000000 */
[----:B------:R-:W-:Y:S01]  /*6f60*/  R2UR UR59, R217 ;  /* 0x00000000d93b72ca */ /* 0x000fe200000e0000 */
[----:B------:R-:W-:Y:S01]  /*6f70*/  VIADD R217, R23, 0x400 ;  /* 0x0000040017d97836 */ /* 0x000fe20000000000 */
[----:B------:R-:W-:Y:S02]  /*6f80*/  R2UR UR58, R218 ;  /* 0x00000000da3a72ca */ /* 0x000fe400000e0000 */
[----:B------:R-:W-:-:S02]  /*6f90*/  R2UR UR57, R219 ;  /* 0x00000000db3972ca */ /* 0x000fc400000e0000 */
[----:B------:R-:W-:-:S05]  /*6fa0*/  R2UR UR4, R7 ;  /* 0x00000000070472ca */ /* 0x000fca00000e0000 */
[----:B------:R-:W-:Y:S02]  /*6fb0*/  UMOV UR44, UR56 ;  /* 0x00000038002c7c82 */ /* 0x000fe40008000000 */
        /* <DEDUP_REMOVED lines=8> */
[----:B------:R-:W-:Y:S01]  /*7040*/  ULDC.64 UR4, c[0x0][0x2c0] ;  /* 0x0000b00000047ab9 */ /* 0x000fe20000000a00 */
[----:B------:R-:W-:Y:S01]  /*7050*/  IMAD.U32 R7, RZ, RZ, UR59 ;  /* 0x0000003bff077e24 */ /* 0x000fe2000f8e00ff */
[----:B------:R-:W-:Y:S01]  /*7060*/  HGMMA.64x64x16.F32.BF16 R24, gdesc[UR56].tnspA, R24, gsb0 ;  /* 0x20e00000381879f0 */ /* 0x000fe20008001818 */
[----:B------:R-:W-:Y:S01]  /*7070*/  R2UR UR59, R9 ;  /* 0x00000000093b72ca */ /* 0x000fe200000e0000 */
[----:B------:R-:W-:Y:S01]  /*7080*/  WARPGROUP.ARRIVE ;  /* 0x00000000000079c5 */ /* 0x000fe20000000000 */
[----:B------:R-:W-:Y:S01]  /*7090*/  R2UR UR58, R8 ;  /* 0x00000000083a72ca */ /* 0x000fe200000e0000 */
[----:B------:R-:W-:Y:S01]  /*70a0*/  UMOV UR57, 0x40000040 ;  /* 0x4000004000397882 */ /* 0x000fe20000000000 */
[----:B------:R-:W-:Y:S01]  /*70b0*/  R2UR UR56, R217 ;  /* 0x00000000d93872ca */ /* 0x000fe200000e0000 */
[----:B------:R-:W-:-:S12]  /*70c0*/  VIADD R8, R23, 0x480 ;  /* 0x0000048017087836 */ /* 0x000fd80000000000 */
        /* <DEDUP_REMOVED lines=18> */
[----:B------:R-:W-:-:S02]  /*71f0*/  VIADD R8, R23, 0x500 ;  /* 0x0000050017087836 */ /* 0x000fc40000000000 */
[----:B------:R-:W-:-:S03]  /*7200*/  VIADD R23, R23, 0x580 ;  /* 0x0000058017177836 */ /* 0x000fc60000000000 */
        /* <DEDUP_REMOVED lines=34> */
[----:B------:R-:W-:-:S05]  /*7430*/  VIADD R22, R22, 0x14100 ;  /* 0x0001410016167836 */ /* 0x000fca0000000000 */
[----:B------:R-:W-:-:S04]  /*7440*/  SHF.R.U32.HI R22, RZ, 0x4, R22 ;  /* 0x00000004ff167819 */ /* 0x000fc80000011616 */
[----:B------:R-:W-:-:S05]  /*7450*/  LOP3.LUT R237, R22, 0x3fff, RZ, 0xc0, !PT ;  /* 0x00003fff16ed7812 */ /* 0x000fca00078ec0ff */
[----:B------:R-:W-:Y:S01]  /*7460*/  IMAD R237, R2, 0x800, R237 ;  /* 0x0000080002ed7824 */ /* 0x000fe200078e02ed */
[----:B------:R-:W-:Y:S04]  /*7470*/  HGMMA.64x16x16.F32.BF16 R96, gdesc[UR8].tnspA.tnspB, R96 ;  /* 0x60200000086079f0 */ /* 0x000fe80008701860 */
[----:B------:R-:W-:Y:S04]  /*7480*/  HGMMA.64x16x16.F32.BF16 R104, gdesc[UR16].tnspA.tnspB, R104 ;  /* 0x60200000106879f0 */ /* 0x000fe80008701868 */
[----:B------:R-:W-:Y:S04]  /*7490*/  HGMMA.64x16x16.F32.BF16 R112, gdesc[UR20].tnspA.tnspB, R112 ;  /* 0x60200000147079f0 */ /* 0x000fe80008701870 */
[----:B------:R-:W-:Y:S04]  /*74a0*/  HGMMA.64x16x16.F32.BF16 R120, gdesc[UR12].tnspA.tnspB, R120 ;  /* 0x602000000c7879f0 */ /* 0x000fe80008701878 */
[----:B------:R-:W-:Y:S03]  /*74b0*/  HGMMA.64x16x16.F32.BF16 R128, gdesc[UR4].tnspA.tnspB, R128, gsb0 ;  /* 0x60200000048079f0 */ /* 0x000fe60008001880 */
[----:B------:R-:W-:-:S02]  /*74c0*/  WARPGROUP.DEPBAR.LE gsb0, 0x1 ;  /* 0x00008000000079c5 */ /* 0x000fc40000010100 */
[----:B------:R1:W-:Y:S01]  /*74d0*/  REDG.E.ADD.F32x4.FTZ.RN.STRONG.GPU desc[UR60][R8.64], R24 ;  /* 0x00000018080079a6 */ /* 0x0003e2000c10f7bc */
[----:B------:R-:W-:Y:S01]  /*74e0*/  R2UR UR52, R237 ;  /* 0x00000000ed3472ca */ /* 0x000fe200000e0000 */
[----:B------:R-:W-:Y:S01]  /*74f0*/  WARPGROUP.ARRIVE ;  /* 0x00000000000079c5 */ /* 0x000fe20000000000 */
[----:B------:R-:W-:Y:S01]  /*7500*/  UMOV UR53, 0x40000040 ;  /* 0x4000004000357882 */ /* 0x000fe20000000000 */
[----:B------:R-:W-:Y:S01]  /*7510*/  UMOV UR55, 0x40 ;  /* 0x0000004000377882 */ /* 0x000fe20000000000 */
[----:B-1----:R-:W-:Y:S01]  /*7520*/  LOP3.LUT R24, R216, 0x80000, RZ, 0xfc, !PT ;  /* 0x00080000d8187812 */ /* 0x002fe200078efcff */
[----:B------:R-:W-:Y:S01]  /*7530*/  UMOV UR59, 0x40 ;  /* 0x00000040003b7882 */ /* 0x000fe20000000000 */
[----:B------:R-:W-:Y:S01]  /*7540*/  UMOV UR11, 0x40 ;  /* 0x00000040000b7882 */ /* 0x000fe20000000000 */
[----:B------:R-:W-:Y:S01]  /*7550*/  UMOV UR45, 0x40000040 ;  /* 0x40000040002d7882 */ /* 0x000fe20000000000 */
[----:B------:R-:W-:Y:S01]  /*7560*/  UMOV UR47, 0x40 ;  /* 0x00000040002f7882 */ /* 0x000fe20000000000 */
[C---:B------:R-:W-:Y:S01]  /*7570*/  VIADD R22, R24.reuse, 0x80 ;  /* 0x0000008018167836 */ /* 0x040fe20000000000 */
[----:B------:R-:W-:Y:S01]  /*7580*/  UMOV UR51, 0x40 ;  /* 0x0000004000337882 */ /* 0x000fe20000000000 */
[----:B------:R-:W-:Y:S01]  /*7590*/  VIADD R23, R24, 0x100 ;  /* 0x0000010018177836 */ /* 0x000fe20000000000 */
[----:B------:R-:W-:Y:S01]  /*75a0*/  UMOV UR25, 0x40000040 ;  /* 0x4000004000197882 */ /* 0x000fe20000000000 */
[----:B------:R-:W-:Y:S01]  /*75b0*/  UMOV UR27, 0x40 ;  /* 0x00000040001b7882 */ /* 0x000fe20000000000 */
[----:B------:R-:W-:Y:S01]  /*75c0*/  R2UR UR4, R22 ;  /* 0x00000000160472ca */ /* 0x000fe200000e0000 */
[C---:B------:R-:W-:Y:S01]  /*75d0*/  VIADD R22, R24.reuse, 0x180 ;  /* 0x0000018018167836 */ /* 0x040fe20000000000 */
[C---:B------:R-:W-:Y:S01]  /*75e0*/  R2UR UR54, R24.reuse ;  /* 0x00000000183672ca */ /* 0x040fe200000e0000 */
[----:B------:R-:W-:Y:S01]  /*75f0*/  VIADD R25, R24, 0x200 ;  /* 0x0000020018197836 */ /* 0x000fe20000000000 */
[----:B------:R-:W-:Y:S01]  /*7600*/  R2UR UR5, R23 ;  /* 0x00000000170572ca */ /* 0x000fe200000e0000 */
[----:B------:R-:W-:Y:S01]  /*7610*/  UMOV UR43, 0x40 ;  /* 0x00000040002b7882 */ /* 0x000fe20000000000 */
[----:B------:R-:W-:Y:S01]  /*7620*/  R2UR UR6, R22 ;  /* 0x00000000160672ca */ /* 0x000fe200000e0000 */
[----:B------:R-:W-:Y:S01]  /*7630*/  UMOV UR39, 0x40 ;  /* 0x0000004000277882 */ /* 0x000fe20000000000 */
[----:B------:R-:W-:Y:S01]  /*7640*/  UMOV UR35, 0x40 ;  /* 0x0000004000237882 */ /* 0x000fe20000000000 */
[----:B------:R-:W-:Y:S01]  /*7650*/  UMOV UR31, 0x40 ;  /* 0x00000040001f7882 */ /* 0x000fe20000000000 */
[----:B------:R-:W-:Y:S01]  /*7660*/  PLOP3.LUT P0, PT, PT, PT, UP0, 0x40, 0x0 ;  /* 0x000000000000781c */ /* 0x000fe20003f0e808 */
[----:B------:R-:W-:Y:S01]  /*7670*/  UMOV UR7, 0x40 ;  /* 0x0000004000077882 */ /* 0x000fe20000000000 */
[----:B------:R-:W-:Y:S01]  /*7680*/  UMOV UR23, 0x40 ;  /* 0x0000004000177882 */ /* 0x000fe20000000000 */
[----:B------:R-:W-:Y:S01]  /*7690*/  UMOV UR58, UR4 ;  /* 0x00000004003a7c82 */ /* 0x000fe20008000000 */
[----:B------:R-:W-:Y:S01]  /*76a0*/  R2UR UR4, R25 ;  /* 0x00000000190472ca */ /* 0x000fe200000e0000 */
[----:B------:R-:W-:Y:S01]  /*76b0*/  UMOV UR56, UR52 ;  /* 0x0000003400387c82 */ /* 0x000fe20008000000 */
[----:B------:R-:W-:Y:S01]  /*76c0*/  UMOV UR57, UR53 ;  /* 0x0000003500397c82 */ /* 0x000fe20008000000 */
[----:B------:R-:W-:Y:S01]  /*76d0*/  HGMMA.64x16x16.F32.BF16 R136, gdesc[UR52].tnspA.tnspB, R136 ;  /* 0x60200000348879f0 */ /* 0x000fe20008701888 */
[----:B------:R-:W-:Y:S01]  /*76e0*/  UMOV UR8, UR52 ;  /* 0x0000003400087c82 */ /* 0x000fe20008000000 */
[----:B------:R-:W-:Y:S01]  /*76f0*/  UMOV UR9, UR53 ;  /* 0x0000003500097c82 */ /* 0x000fe20008000000 */
[----:B------:R-:W-:Y:S01]  /*7700*/  UMOV UR10, UR5 ;  /* 0x00000005000a7c82 */ /* 0x000fe20008000000 */
[----:B------:R-:W-:Y:S01]  /*7710*/  HGMMA.64x16x16.F32.BF16 R144, gdesc[UR56].tnspA.tnspB, R144 ;  /* 0x60200000389079f0 */ /* 0x000fe20008701890 */
[----:B------:R-:W-:Y:S01]  /*7720*/  IMAD.U32 R216, RZ, RZ, UR10 ;  /* 0x0000000affd87e24 */ /* 0x000fe2000f8e00ff */
        /* <DEDUP_REMOVED lines=14> */
[----:B------:R1:W-:Y:S01]  /*7810*/  REDG.E.ADD.F32x4.FTZ.RN.STRONG.GPU desc[UR60][R8.64+0x800], R28 ;  /* 0x0008001c080079a6 */ /* 0x0003e2000c10f7bc */
[----:B------:R-:W-:Y:S01]  /*7820*/  HGMMA.64x16x16.F32.BF16 R168, gdesc[UR8].tnspA.tnspB, R168 ;  /* 0x6020000008a879f0 */ /* 0x000fe200087018a8 */
[----:B------:R-:W-:-:S02]  /*7830*/  VIADD R25, R237, 0x80 ;  /* 0x00000080ed197836 */ /* 0x000fc40000000000 */
[C---:B------:R-:W-:Y:S01]  /*7840*/  VIADD R26, R24.reuse, 0x10 ;  /* 0x00000010181a7836 */ /* 0x040fe20000000000 */
[----:B------:R-:W-:Y:S01]  /*7850*/  UMOV UR49, UR45 ;  /* 0x0000002d00317c82 */ /* 0x000fe20008000000 */
[----:B------:R-:W-:Y:S01]  /*7860*/  IMAD.U32 R220, RZ, RZ, UR10 ;  /* 0x0000000affdc7e24 */ /* 0x000fe2000f8e00ff */
[----:B------:R-:W-:Y:S01]  /*7870*/  R2UR UR44, R25 ;  /* 0x00000000192c72ca */ /* 0x000fe200000e0000 */
[----:B------:R-:W-:Y:S01]  /*7880*/  VIADD R25, R24, 0x110 ;  /* 0x0000011018197836 */ /* 0x000fe20000000000 */
[----:B------:R-:W-:Y:S01]  /*7890*/  R2UR UR46, R26 ;  /* 0x000000001a2e72ca */ /* 0x000fe200000e0000 */
[C---:B------:R-:W-:Y:S01]  /*78a0*/  VIADD R26, R24.reuse, 0x90 ;  /* 0x00000090181a7836 */ /* 0x040fe20000000000 */
[----:B------:R-:W-:Y:S01]  /*78b0*/  UMOV UR41, UR25 ;  /* 0x0000001900297c82 */ /* 0x000fe20008000000 */
[----:B------:R-:W-:Y:S01]  /*78c0*/  IMAD.U32 R221, RZ, RZ, UR11 ;  /* 0x0000000bffdd7e24 */ /* 0x000fe2000f8e00ff */
[----:B------:R-:W-:Y:S01]  /*78d0*/  R2UR UR5, R25 ;  /* 0x00000000190572ca */ /* 0x000fe200000e0000 */
[----:B------:R-:W-:Y:S01]  /*78e0*/  VIADD R25, R24, 0x190 ;  /* 0x0000019018197836 */ /* 0x000fe20000000000 */
[----:B------:R-:W-:Y:S01]  /*78f0*/  R2UR UR4, R26 ;  /* 0x000000001a0472ca */ /* 0x000fe200000e0000 */
[----:B------:R-:W-:Y:S01]  /*7900*/  UMOV UR37, UR25 ;  /* 0x0000001900257c82 */ /* 0x000fe20008000000 */
[----:B------:R-:W-:Y:S01]  /*7910*/  UMOV UR33, UR25 ;  /* 0x0000001900217c82 */ /* 0x000fe20008000000 */
[----:B------:R-:W-:Y:S01]  /*7920*/  UMOV UR29, UR25 ;  /* 0x00000019001d7c82 */ /* 0x000fe20008000000 */
[----:B------:R-:W-:Y:S01]  /*7930*/  R2UR UR6, R25 ;  /* 0x00000000190672ca */ /* 0x000fe200000e0000 */
[C---:B------:R-:W-:Y:S01]  /*7940*/  VIADD R25, R24.reuse, 0x210 ;  /* 0x0000021018197836 */ /* 0x040fe20000000000 */
[----:B------:R-:W-:Y:S01]  /*7950*/  UMOV UR8, UR44 ;  /* 0x0000002c00087c82 */ /* 0x000fe20008000000 */
[----:B------:R-:W-:Y:S01]  /*7960*/  UMOV UR15, 0x40 ;  /* 0x00000040000f7882 */ /* 0x000fe20000000000 */
[----:B------:R1:W-:Y:S02]  /*7970*/  REDG.E.ADD.F32x4.FTZ.RN.STRONG.GPU desc[UR60][R8.64+0x1000], R32 ;  /* 0x00100020080079a6 */ /* 0x0003e4000c10f7bc */
[----:B------:R-:W-:Y:S01]  /*7980*/  R2UR UR50, R25 ;  /* 0x00000000193272ca */ /* 0x000fe200000e0000 */
[----:B------:R-:W-:Y:S01]  /*7990*/  UMOV UR9, UR45 ;  /* 0x0000002d00097c82 */ /* 0x000fe20008000000 */
[----:B------:R-:W-:Y:S01]  /*79a0*/  UMOV UR11, 0x40 ;  /* 0x00000040000b7882 */ /* 0x000fe20000000000 */
[----:B------:R-:W-:Y:S01]  /*79b0*/  UMOV UR10, UR4 ;  /* 0x00000004000a7c82 */ /* 0x000fe20008000000 */
[----:B------:R-:W-:Y:S01]  /*79c0*/  IMAD.U32 R223, RZ, RZ, UR11 ;  /* 0x0000000bffdf7e24 */ /* 0x000fe2000f8e00ff */
[----:B------:R-:W-:Y:S01]  /*79d0*/  UMOV UR48, UR44 ;  /* 0x0000002c00307c82 */ /* 0x000fe20008000000 */
[----:B------:R-:W-:Y:S01]  /*79e0*/  IMAD.U32 R222, RZ, RZ, UR10 ;  /* 0x0000000affde7e24 */ /* 0x000fe2000f8e00ff */
[----:B------:R-:W-:Y:S01]  /*79f0*/  HGMMA.64x16x16.F32.BF16 R136, gdesc[UR44].tnspA.tnspB, R136 ;  /* 0x602000002c8879f0 */ /* 0x000fe20008701888 */
[----:B------:R-:W-:Y:S01]  /*7a00*/  VIADD R26, R24, 0x20 ;  /* 0x00000020181a7836 */ /* 0x000fe20000000000 */
[----:B------:R1:W-:Y:S02]  /*7a10*/  REDG.E.ADD.F32x4.FTZ.RN.STRONG.GPU desc[UR60][R8.64+0x1800], R36 ;  /* 0x00180024080079a6 */ /* 0x0003e4000c10f7bc */
        /* <DEDUP_REMOVED lines=12> */
[----:B------:R-:W-:Y:S01]  /*7ae0*/  VIADD R25, R237, 0x100 ;  /* 0x00000100ed197836 */ /* 0x000fe20000000000 */
[----:B------:R-:W-:Y:S01]  /*7af0*/  HGMMA.64x16x16.F32.BF16 R160, gdesc[UR8].tnspA.tnspB, R160 ;  /* 0x6020000008a079f0 */ /* 0x000fe200087018a0 */
[----:B------:R-:W-:Y:S01]  /*7b00*/  R2UR UR26, R26 ;  /* 0x000000001a1a72ca */ /* 0x000fe200000e0000 */
[----:B------:R1:W-:Y:S02]  /*7b10*/  REDG.E.ADD.F32x4.FTZ.RN.STRONG.GPU desc[UR60][R8.64+0x2000], R40 ;  /* 0x00200028080079a6 */ /* 0x0003e4000c10f7bc */
[----:B------:R-:W-:Y:S01]  /*7b20*/  HGMMA.64x16x16.F32.BF16 R168, gdesc[UR48].tnspA.tnspB, R168 ;  /* 0x6020000030a879f0 */ /* 0x000fe200087018a8 */
[----:B------:R-:W-:Y:S01]  /*7b30*/  R2UR UR24, R25 ;  /* 0x00000000191872ca */ /* 0x000fe200000e0000 */
[C---:B------:R-:W-:Y:S01]  /*7b40*/  VIADD R25, R24.reuse, 0x120 ;  /* 0x0000012018197836 */ /* 0x040fe20000000000 */
[----:B------:R-:W-:Y:S01]  /*7b50*/  UMOV UR5, 0x40000040 ;  /* 0x4000004000057882 */ /* 0x000fe20000000000 */
[C---:B------:R-:W-:Y:S01]  /*7b60*/  VIADD R26, R24.reuse, 0xa0 ;  /* 0x000000a0181a7836 */ /* 0x040fe20000000000 */
[----:B------:R1:W-:Y:S02]  /*7b70*/  REDG.E.ADD.F32x4.FTZ.RN.STRONG.GPU desc[UR60][R8.64+0x2800], R44 ;  /* 0x0028002c080079a6 */ /* 0x0003e4000c10f7bc */
[----:B------:R-:W-:Y:S01]  /*7b80*/  R2UR UR38, R25 ;  /* 0x00000000192672ca */ /* 0x000fe200000e0000 */
[----:B------:R-:W-:Y:S01]  /*7b90*/  VIADD R25, R24, 0x1a0 ;  /* 0x000001a018197836 */ /* 0x000fe20000000000 */
[----:B------:R-:W-:-:S05]  /*7ba0*/  R2UR UR42, R26 ;  /* 0x000000001a2a72ca */ /* 0x000fca00000e0000 */
[----:B------:R-:W-:Y:S01]  /*7bb0*/  UMOV UR40, UR24 ;  /* 0x0000001800287c82 */ /* 0x000fe20008000000 */
[----:B------:R-:W-:Y:S01]  /*7bc0*/  R2UR UR34, R25 ;  /* 0x00000000192272ca */ /* 0x000fe200000e0000 */
[----:B------:R-:W-:Y:S01]  /*7bd0*/  VIADD R25, R24, 0x220 ;  /* 0x0000022018197836 */ /* 0x000fe20000000000 */
[----:B------:R-:W-:Y:S01]  /*7be0*/  UMOV UR36, UR24 ;  /* 0x0000001800247c82 */ /* 0x000fe20008000000 */
[----:B------:R-:W-:Y:S01]  /*7bf0*/  UMOV UR32, UR24 ;  /* 0x0000001800207c82 */ /* 0x000fe20008000000 */
[----:B------:R-:W-:Y:S01]  /*7c00*/  UMOV UR28, UR24 ;  /* 0x00000018001c7c82 */ /* 0x000fe20008000000 */
[----:B------:R-:W-:Y:S01]  /*7c10*/  HGMMA.64x16x16.F32.BF16 R136, gdesc[UR24].tnspA.tnspB, R136 ;  /* 0x60200000188879f0 */ /* 0x000fe20008701888 */
[----:B------:R-:W-:Y:S01]  /*7c20*/  R2UR UR30, R25 ;  /* 0x00000000191e72ca */ /* 0x000fe200000e0000 */
[----:B------:R-:W-:Y:S01]  /*7c30*/  IMAD.U32 R226, RZ, RZ, UR10 ;  /* 0x0000000affe27e24 */ /* 0x000fe2000f8e00ff */
[----:B------:R-:W-:Y:S01]  /*7c40*/  UMOV UR21, UR5 ;  /* 0x0000000500157c82 */ /* 0x000fe20008000000 */
[----:B------:R-:W-:Y:S01]  /*7c50*/  HGMMA.64x16x16.F32.BF16 R144, gdesc[UR40].tnspA.tnspB, R144 ;  /* 0x60200000289079f0 */ /* 0x000fe20008701890 */
[----:B------:R-:W-:Y:S01]  /*7c60*/  UMOV UR17, UR5 ;  /* 0x0000000500117c82 */ /* 0x000fe20008000000 */
[----:B------:R-:W-:Y:S01]  /*7c70*/  IMAD.U32 R227, RZ, RZ, UR11 ;  /* 0x0000000bffe37e24 */ /* 0x000fe2000f8e00ff */
[----:B------:R-:W-:Y:S01]  /*7c80*/  UMOV UR13, UR5 ;  /* 0x00000005000d7c82 */ /* 0x000fe20008000000 */
[----:B------:R-:W-:Y:S01]  /*7c90*/  UMOV UR9, UR5 ;  /* 0x0000000500097c82 */ /* 0x000fe20008000000 */
[----:B------:R1:W-:Y:S01]  /*7ca0*/  REDG.E.ADD.F32x4.FTZ.RN.STRONG.GPU desc[UR60][R8.64+0x3000], R48 ;  /* 0x00300030080079a6 */ /* 0x0003e2000c10f7bc */
[----:B------:R-:W-:Y:S01]  /*7cb0*/  HGMMA.64x16x16.F32.BF16 R152, gdesc[UR36].tnspA.tnspB, R152 ;  /* 0x60200000249879f0 */ /* 0x000fe20008701898 */
[----:B------:R-:W-:-:S02]  /*7cc0*/  VIADD R25, R237, 0x180 ;  /* 0x00000180ed197836 */ /* 0x000fc40000000000 */
[C---:B------:R-:W-:Y:S01]  /*7cd0*/  VIADD R26, R24.reuse, 0x30 ;  /* 0x00000030181a7836 */ /* 0x040fe20000000000 */
[----:B------:R-:W-:Y:S01]  /*7ce0*/  UMOV UR11, 0x40 ;  /* 0x00000040000b7882 */ /* 0x000fe20000000000 */
[----:B------:R1:W-:Y:S01]  /*7cf0*/  REDG.E.ADD.F32x4.FTZ.RN.STRONG.GPU desc[UR60][R8.64+0x3800], R52 ;  /* 0x00380034080079a6 */ /* 0x0003e2000c10f7bc */
[----:B------:R-:W-:Y:S01]  /*7d00*/  R2UR UR4, R25 ;  /* 0x00000000190472ca */ /* 0x000fe200000e0000 */
[----:B------:R-:W-:Y:S01]  /*7d10*/  HGMMA.64x16x16.F32.BF16 R160, gdesc[UR32].tnspA.tnspB, R160 ;  /* 0x6020000020a079f0 */ /* 0x000fe200087018a0 */
[----:B------:R-:W-:Y:S01]  /*7d20*/  VIADD R25, R24, 0x130 ;  /* 0x0000013018197836 */ /* 0x000fe20000000000 */
[----:B------:R-:W-:Y:S01]  /*7d30*/  R2UR UR6, R26 ;  /* 0x000000001a0672ca */ /* 0x000fe200000e0000 */
[C---:B------:R-:W-:Y:S01]  /*7d40*/  VIADD R26, R24.reuse, 0xb0 ;  /* 0x000000b0181a7836 */ /* 0x040fe20000000000 */
[----:B------:R-:W-:Y:S01]  /*7d50*/  HGMMA.64x16x16.F32.BF16 R168, gdesc[UR28].tnspA.tnspB, R168 ;  /* 0x602000001ca879f0 */ /* 0x000fe200087018a8 */
[----:B------:R-:W-:Y:S01]  /*7d60*/  IMAD.U32 R22, RZ, RZ, UR58 ;  /* 0x0000003aff167e24 */ /* 0x000fe2000f8e00ff */
[----:B------:R-:W-:Y:S01]  /*7d70*/  R2UR UR18, R25 ;  /* 0x00000000191272ca */ /* 0x000fe200000e0000 */
[----:B------:R-:W-:Y:S01]  /*7d80*/  VIADD R25, R24, 0x1b0 ;  /* 0x000001b018197836 */ /* 0x000fe20000000000 */
[----:B------:R-:W-:Y:S01]  /*7d90*/  R2UR UR22, R26 ;  /* 0x000000001a1672ca */ /* 0x000fe200000e0000 */
[----:B------:R-:W-:-:S02]  /*7da0*/  VIADD R24, R24, 0x230 ;  /* 0x0000023018187836 */ /* 0x000fc40000000000 */
[----:B------:R-:W-:Y:S01]  /*7db0*/  IMAD.U32 R23, RZ, RZ, UR59 ;  /* 0x0000003bff177e24 */ /* 0x000fe2000f8e00ff */
[----:B------:R-:W-:Y:S01]  /*7dc0*/  R2UR UR14, R25 ;  /* 0x00000000190e72ca */ /* 0x000fe200000e0000 */
[----:B------:R-:W-:Y:S01]  /*7dd0*/  UMOV UR20, UR4 ;  /* 0x0000000400147c82 */ /* 0x000fe20008000000 */
[----:B------:R-:W-:Y:S01]  /*7de0*/  R2UR UR10, R24 ;  /* 0x00000000180a72ca */ /* 0x000fe200000e0000 */
        /* <DEDUP_REMOVED lines=9> */
[----:B-1----:R-:W-:Y:S05]  /*7e80*/  @P0 BRA `(.L_x_438) ;  /* 0x0000000000040947 */ /* 0x002fea0003800000 */
[----:B------:R-:W-:Y:S01]  /*7e90*/  BPT.TRAP 0x1 ;  /* 0x000000040000795c */ /* 0x000fe20000300000 */
.L_x_438:
        /* <DEDUP_REMOVED lines=45> */
[----:B------:R-:W-:Y:S01]  /*8170*/  PLOP3.LUT P0, PT, PT, PT, UP0, 0x40, 0x0 ;  /* 0x000000000000781c */ /* 0x000fe20003f0e808 */
[----:B------:R-:W-:Y:S01]  /*8180*/  HGMMA.64x16x16.F32.BF16 R176, gdesc[UR52].tnspA.tnspB, R176 ;  /* 0x6020000034b079f0 */ /* 0x000fe200087018b0 */
[----:B------:R-:W-:Y:S01]  /*8190*/  R2UR UR54, R22 ;  /* 0x00000000163672ca */ /* 0x000fe200000e0000 */
[----:B------:R1:W-:Y:S01]  /*81a0*/  REDG.E.ADD.F32x4.FTZ.RN.STRONG.GPU desc[UR60][R8.64+0x4000], R24 ;  /* 0x00400018080079a6 */ /* 0x0003e2000c10f7bc */
[----:B------:R-:W-:-:S02]  /*81b0*/  R2UR UR55, R23 ;  /* 0x00000000173772ca */ /* 0x000fc400000e0000 */
        /* <DEDUP_REMOVED lines=60> */
[----:B-1----:R-:W-:Y:S05]  /*8580*/  @P0 BRA `(.L_x_439) ;  /* 0x0000000000040947 */ /* 0x002fea0003800000 */
[----:B------:R-:W-:Y:S01]  /*8590*/  BPT.TRAP 0x1 ;  /* 0x000000040000795c */ /* 0x000fe20000300000 */
.L_x_439:
        /* <DEDUP_REMOVED lines=96> */
.L_x_419:
[----:B------:R-:W-:Y:S05]  /*8ba0*/  @P0 BRA `(.L_x_417) ;  /* 0x0000002000c80947 */ /* 0x000fea0003800000 */
[----:B------:R-:W2:Y:S01]  /*8bb0*/  S2R R4, SR_TID.X ;  /* 0x0000000000047919 */ /* 0x000ea20000002100 */
[----:B------:R-:W3:Y:S01]  /*8bc0*/  S2UR UR6, SR_CgaCtaId ;  /* 0x00000000000679c3 */ /* 0x000ee20000008800 */
[----:B------:R-:W-:Y:S01]  /*8bd0*/  UMOV UR4, 0x400 ;  /* 0x0000040000047882 */ /* 0x000fe20000000000 */
[----:B------:R-:W-:Y:S01]  /*8be0*/  ULDC.64 UR12, c[0x0][0x818] ;  /* 0x00020600000c7ab9 */ /* 0x000fe20000000a00 */
[----:B------:R-:W-:Y:S01]  /*8bf0*/  ULDC.64 UR14, c[0x0][0x848] ;  /* 0x00021200000e7ab9 */ /* 0x000fe20000000a00 */
[----:B------:R-:W-:Y:S04]  /*8c00*/  BSSY B1, `(.L_x_441) ;  /* 0x0000056000017945 */ /* 0x000fe80003800000 */
[----:B------:R-:W-:Y:S08]  /*8c10*/  S2UR UR5, SR_CTAID.Y ;  /* 0x00000000000579c3 */ /* 0x000ff00000002600 */
[----:B------:R-:W4:Y:S01]  /*8c20*/  S2UR UR8, SR_CTAID.X ;  /* 0x00000000000879c3 */ /* 0x000f220000002500 */
[----:B---3--:R-:W-:-:S07]  /*8c30*/  ULEA UR4, UR6, UR4, 0x18 ;  /* 0x0000000406047291 */ /* 0x008fce000f8ec03f */
[----:B------:R-:W3:Y:S01]  /*8c40*/  S2UR UR16, SR_CTAID.Z ;  /* 0x00000000001079c3 */ /* 0x000ee20000002700 */
[----:B------:R-:W-:Y:S02]  /*8c50*/  ULDC UR6, c[0x0][0x850] ;  /* 0x0002140000067ab9 */ /* 0x000fe40000000800 */
[----:B------:R-:W-:Y:S01]  /*8c60*/  UISETP.NE.AND UP0, UPT, UR6, 0x1, UPT ;  /* 0x000000010600788c */ /* 0x000fe2000bf05270 */
[----:B--2---:R-:W-:-:S05]  /*8c70*/  VIADD R3, R4, 0xffffff80 ;  /* 0xffffff8004037836 */ /* 0x004fca0000000000 */
[----:B------:R-:W-:Y:S01]  /*8c80*/  SHF.R.S32.HI R0, RZ, 0x1f, R3 ;  /* 0x0000001fff007819 */ /* 0x000fe20000011403 */
[----:B------:R-:W-:Y:S01]  /*8c90*/  BAR.SYNC.DEFER_BLOCKING 0x1, 0x100 ;  /* 0x0044000000007b1d */ /* 0x000fe20000010000 */
[----:B------:R-:W-:Y:S02]  /*8ca0*/  ISETP.NE.AND P0, PT, R3, RZ, PT ;  /* 0x000000ff0300720c */ /* 0x000fe40003f05270 */
[----:B------:R-:W-:Y:S01]  /*8cb0*/  LEA.HI R2, R0, R3, RZ, 0x7 ;  /* 0x0000000300027211 */ /* 0x000fe200078f38ff */
[----:B----4-:R-:W-:Y:S02]  /*8cc0*/  UIMAD UR8, UR8, 0x5000, URZ ;  /* 0x00005000080878a4 */ /* 0x010fe4000f8e023f */
[----:B------:R-:W-:Y:S01]  /*8cd0*/  @UP0 ULDC UR6, c[0x0][0x854] ;  /* 0x0002150000060ab9 */ /* 0x000fe20000000800 */
[----:B------:R-:W-:Y:S01]  /*8ce0*/  LOP3.LUT R0, R2, 0x3fffff80, RZ, 0xc0, !PT ;  /* 0x3fffff8002007812 */ /* 0x000fe200078ec0ff */
[----:B------:R-:W-:Y:S01]  /*8cf0*/  UIMAD.WIDE.U32 UR6, UR5, UR6, URZ ;  /* 0x00000006050672a5 */ /* 0x000fe2000f8e003f */
[----:B------:R-:W-:Y:S01]  /*8d00*/  SHF.R.S32.HI R5, RZ, 0x7, R2 ;  /* 0x00000007ff057819 */ /* 0x000fe20000011402 */
[----:B------:R-:W-:-:S02]  /*8d10*/  @UP0 ULDC UR9, c[0x0][0x858] ;  /* 0x0002160000090ab9 */ /* 0x000fc40000000800 */
[----:B------:R-:W-:Y:S01]  /*8d20*/  IMAD.IADD R0, R3, 0x1, -R0 ;  /* 0x0000000103007824 */ /* 0x000fe200078e0a00 */
[----:B------:R-:W-:Y:S02]  /*8d30*/  @UP0 USHF.R.U32.HI UR5, URZ, UR9, UR7 ;  /* 0x000000093f050299 */ /* 0x000fe40008011607 */
[----:B------:R-:W-:Y:S01]  /*8d40*/  USHF.R.S32.HI UR9, URZ, 0x1f, UR8 ;  /* 0x0000001f3f097899 */ /* 0x000fe20008011408 */
[----:B------:R-:W-:Y:S01]  /*8d50*/  IMAD R0, R5, 0xa00, R0 ;  /* 0x00000a0005007824 */ /* 0x000fe200078e0200 */
[----:B------:R-:W-:Y:S02]  /*8d60*/  USHF.R.S32.HI UR10, URZ, 0x1f, UR5 ;  /* 0x0000001f3f0a7899 */ /* 0x000fe40008011405 */
[----:B------:R-:W-:Y:S01]  /*8d70*/  UIMAD.WIDE.U32 UR6, UR5, UR12, UR8 ;  /* 0x0000000c050672a5 */ /* 0x000fe2000f8e0008 */
[----:B------:R-:W-:Y:S01]  /*8d80*/  IMAD.SHL.U32 R0, R0, 0x4, RZ ;  /* 0x0000000400007824 */ /* 0x000fe200078e00ff */
[----:B------:R-:W-:Y:S02]  /*8d90*/  UIMAD UR11, UR10, UR12, URZ ;  /* 0x0000000c0a0b72a4 */ /* 0x000fe4000f8e023f */
[----:B---3--:R-:W-:-:S02]  /*8da0*/  USHF.R.S32.HI UR17, URZ, 0x1f, UR16 ;  /* 0x0000001f3f117899 */ /* 0x008fc40008011410 */
[----:B------:R-:W-:Y:S01]  /*8db0*/  LEA R0, R0, UR4, 0x2 ;  /* 0x0000000400007c11 */ /* 0x000fe2000f8e10ff */
[----:B------:R-:W-:-:S03]  /*8dc0*/  UIMAD UR11, UR5, UR13, UR11 ;  /* 0x0000000d050b72a4 */ /* 0x000fc6000f8e020b */
[----:B------:R-:W-:Y:S01]  /*8dd0*/  ULDC.64 UR12, c[0x0][0x840] ;  /* 0x00021000000c7ab9 */ /* 0x000fe20000000a00 */
[----:B------:R2:W-:Y:S01]  /*8de0*/  STS.128 [R0], R56 ;  /* 0x0000003800007388 */ /* 0x0005e20000000c00 */
[----:B------:R-:W-:Y:S02]  /*8df0*/  UIMAD UR10, UR10, UR12, URZ ;  /* 0x0000000c0a0a72a4 */ /* 0x000fe4000f8e023f */
[----:B------:R-:W-:Y:S01]  /*8e00*/  UIMAD.WIDE.U32 UR8, UR5, UR12, UR8 ;  /* 0x0000000c050872a5 */ /* 0x000fe2000f8e0008 */
[----:B------:R2:W-:Y:S01]  /*8e10*/  STS.128 [R0+0x800], R60 ;  /* 0x0008003c00007388 */ /* 0x0005e20000000c00 */
[----:B------:R-:W-:Y:S02]  /*8e20*/  UIMAD UR10, UR5, UR13, UR10 ;  /* 0x0000000d050a72a4 */ /* 0x000fe4000f8e020a */
[----:B------:R-:W-:Y:S01]  /*8e30*/  UIADD3 UR7, UR7, UR11, URZ ;  /* 0x0000000b07077290 */ /* 0x000fe2000fffe03f */
[----:B------:R2:W-:Y:S01]  /*8e40*/  STS.128 [R0+0x1000], R96 ;  /* 0x0010006000007388 */ /* 0x0005e20000000c00 */
[----:B------:R-:W-:Y:S01]  /*8e50*/  ULDC.64 UR12, c[0x0][0x820] ;  /* 0x00020800000c7ab9 */ /* 0x000fe20000000a00 */
[----:B------:R-:W-:-:S02]  /*8e60*/  UIMAD UR11, UR17, UR14, URZ ;  /* 0x0000000e110b72a4 */ /* 0x000fc4000f8e023f */
[----:B------:R2:W-:Y:S01]  /*8e70*/  STS.128 [R0+0x1800], R100 ;  /* 0x0018006400007388 */ /* 0x0005e20000000c00 */
[----:B------:R-:W-:Y:S02]  /*8e80*/  UIMAD UR5, UR17, UR12, URZ ;  /* 0x0000000c110572a4 */ /* 0x000fe4000f8e023f */
[----:B------:R-:W-:Y:S01]  /*8e90*/  UIADD3 UR9, UR9, UR10, URZ ;  /* 0x0000000a09097290 */ /* 0x000fe2000fffe03f */
[----:B------:R2:W-:Y:S01]  /*8ea0*/  STS.128 [R0+0x2000], R64 ;  /* 0x0020004000007388 */ /* 0x0005e20000000c00 */
[----:B------:R-:W-:Y:S02]  /*8eb0*/  UIMAD UR5, UR16, UR13, UR5 ;  /* 0x0000000d100572a4 */ /* 0x000fe4000f8e0205 */
[----:B------:R-:W-:Y:S01]  /*8ec0*/  UIMAD.WIDE.U32 UR6, UR16, UR12, UR6 ;  /* 0x0000000c100672a5 */ /* 0x000fe2000f8e0006 */
[----:B------:R2:W-:Y:S01]  /*8ed0*/  STS.128 [R0+0x2800], R68 ;  /* 0x0028004400007388 */ /* 0x0005e20000000c00 */
[----:B------:R-:W-:Y:S02]  /*8ee0*/  UIMAD UR11, UR16, UR15, UR11 ;  /* 0x0000000f100b72a4 */ /* 0x000fe4000f8e020b */
[----:B------:R-:W-:Y:S01]  /*8ef0*/  UIMAD.WIDE.U32 UR8, UR16, UR14, UR8 ;  /* 0x0000000e100872a5 */ /* 0x000fe2000f8e0008 */
[----:B------:R2:W-:Y:S01]  /*8f00*/  STS.128 [R0+0x3000], R104 ;  /* 0x0030006800007388 */ /* 0x0005e20000000c00 */
[----:B------:R-:W-:Y:S01]  /*8f10*/  ULDC.64 UR12, c[0x0][0x800] ;  /* 0x00020000000c7ab9 */ /* 0x000fe20000000a00 */
[----:B------:R-:W-:Y:S01]  /*8f20*/  ULDC.64 UR14, c[0x0][0x828] ;  /* 0x00020a00000e7ab9 */ /* 0x000fe20000000a00 */
[----:B------:R-:W-:Y:S01]  /*8f30*/  UIADD3 UR7, UR7, UR5, URZ ;  /* 0x0000000507077290 */ /* 0x000fe2000fffe03f */
[----:B------:R2:W-:Y:S01]  /*8f40*/  STS.128 [R0+0x3800], R108 ;  /* 0x0038006c00007388 */ /* 0x0005e20000000c00 */
[----:B------:R-:W-:-:S02]  /*8f50*/  ULEA UR12, UP0, UR6, UR12, 0x2 ;  /* 0x0000000c060c7291 */ /* 0x000fc4000f80103f */
[----:B------:R-:W-:Y:S01]  /*8f60*/  UIADD3 UR5, UR9, UR11, URZ ;  /* 0x0000000b09057290 */ /* 0x000fe2000fffe03f */
[----:B------:R2:W-:Y:S01]  /*8f70*/  STS.128 [R0+0x4000], R72 ;  /* 0x0040004800007388 */ /* 0x0005e20000000c00 */
[----:B------:R-:W-:Y:S02]  /*8f80*/  ULEA UR14, UP1, UR8, UR14, 0x2 ;  /* 0x0000000e080e7291 */ /* 0x000fe4000f82103f */
[----:B------:R-:W-:Y:S01]  /*8f90*/  ULEA.HI.X UR13, UR6, UR13, UR7, 0x2, UP0 ;  /* 0x0000000d060d7291 */ /* 0x000fe200080f1407 */
[----:B------:R2:W-:Y:S01]  /*8fa0*/  STS.128 [R0+0x4800], R76 ;  /* 0x0048004c00007388 */ /* 0x0005e20000000c00 */
[----:B------:R-:W-:-:S03]  /*8fb0*/  ULEA.HI.X UR7, UR8, UR15, UR5, 0x2, UP1 ;  /* 0x0000000f08077291 */ /* 0x000fc600088f1405 */
        /* <DEDUP_REMOVED lines=18> */
[----:B------:R-:W-:-:S09]  /*90e0*/  UMOV UR6, UR14 ;  /* 0x0000000e00067c82 */ /* 0x000fd20008000000 */
.L_x_443:
[----:B------:R-:W-:Y:S01]  /*90f0*/  @P0 ELECT P1, URZ, PT ;  /* 0x00000000003f082f */ /* 0x000fe20003820000 */
[----:B------:R3:W-:-:S12]  /*9100*/  UBLKRED.G.S.ADD.F32.RN [UR6], [UR4], UR5, desc[UR8] ;  /* 0x00000806040073bb */ /* 0x0007d800080a1405 */
[----:B------:R-:W-:Y:S02]  /*9110*/  @P1 PLOP3.LUT P0, PT, P1, PT, PT, 0x8, 0x0 ;  /* 0x000000000000181c */ /* 0x000fe40000f0e170 */
[----:B------:R-:W-:-:S11]  /*9120*/  PLOP3.LUT P1, PT, PT, PT, PT, 0x8, 0x0 ;  /* 0x000000000000781c */ /* 0x000fd60003f2e170 */
[----:B---3--:R-:W-:Y:S05]  /*9130*/  @P0 BRA.U.ANY `(.L_x_443) ;  /* 0xfffffffd00ec0947 */ /* 0x008fea000393ffff */
[----:B------:R0:W-:Y:S01]  /*9140*/  UTMACMDFLUSH ;  /* 0x00000000000079b7 */ /* 0x0001e20000000000 */
[----:B------:R-:W-:-:S04]  /*9150*/  DEPBAR.LE SB0, 0x0 ;  /* 0x000080000000791a */ /* 0x000fc80000000000 */
.L_x_442:
[----:B------:R-:W-:Y:S05]  /*9160*/  BSYNC B1 ;  /* 0x0000000000017941 */ /* 0x000fea0003800000 */
.L_x_441:
        /* <DEDUP_REMOVED lines=23> */
[----:B----4-:R-:W4:Y:S02]  /*92e0*/  FENCE.VIEW.ASYNC.S ;  /* 0x00000000000073c6 */ /* 0x010f240000000000 */
[----:B----4-:R-:W-:Y:S06]  /*92f0*/  BAR.SYNC.DEFER_BLOCKING 0x1, 0x100 ;  /* 0x0044000000007b1d */ /* 0x010fec0000010000 */
[----:B------:R-:W-:Y:S05]  /*9300*/  @P0 BRA `(.L_x_417) ;  /* 0x0000001800f00947 */ /* 0x000fea0003800000 */
[----:B------:R-:W-:Y:S01]  /*9310*/  PLOP3.LUT P0, PT, PT, PT, PT, 0x80, 0x0 ;  /* 0x000000000000781c */ /* 0x000fe20003f0f070 */
[----:B------:R-:W-:Y:S01]  /*9320*/  UMOV UR5, 0x1400 ;  /* 0x0000140000057882 */ /* 0x000fe20000000000 */
[----:B------:R-:W-:Y:S01]  /*9330*/  UMOV UR8, 0x0 ;  /* 0x0000000000087882 */ /* 0x000fe20000000000 */
[----:B------:R-:W-:Y:S01]  /*9340*/  UMOV UR9, 0x14f00000 ;  /* 0x14f0000000097882 */ /* 0x000fe20000000000 */
[----:B------:R-:W-:Y:S01]  /*9350*/  UMOV UR6, UR12 ;  /* 0x0000000c00067c82 */ /* 0x000fe20008000000 */
[----:B------:R-:W-:-:S08]  /*9360*/  UMOV UR7, UR13 ;  /* 0x0000000d00077c82 */ /* 0x000fd00008000000 */
.L_x_444:
[----:B------:R-:W-:Y:S01]  /*9370*/  @P0 ELECT P1, URZ, PT ;  /* 0x00000000003f082f */ /* 0x000fe20003820000 */
[----:B------:R4:W-:-:S12]  /*9380*/  UBLKRED.G.S.ADD.F32.RN [UR6], [UR4], UR5, desc[UR8] ;  /* 0x00000806040073bb */ /* 0x0009d800080a1405 */
[----:B------:R-:W-:Y:S02]  /*9390*/  @P1 PLOP3.LUT P0, PT, P1, PT, PT, 0x8, 0x0 ;  /* 0x000000000000181c */ /* 0x000fe40000f0e170 */
[----:B------:R-:W-:-:S11]  /*93a0*/  PLOP3.LUT P1, PT, PT, PT, PT, 0x8, 0x0 ;  /* 0x000000000000781c */ /* 0x000fd60003f2e170 */
[----:B----4-:R-:W-:Y:S05]  /*93b0*/  @P0 BRA.U.ANY `(.L_x_444) ;  /* 0xfffffffd00ec0947 */ /* 0x010fea000393ffff */
[----:B------:R0:W-:Y:S01]  /*93c0*/  UTMACMDFLUSH ;  /* 0x00000000000079b7 */ /* 0x0001e20000000000 */
[----:B------:R-:W-:-:S04]  /*93d0*/  DEPBAR.LE SB0, 0x0 ;  /* 0x000080000000791a */ /* 0x000fc80000000000 */
[----:B------:R-:W-:Y:S05]  /*93e0*/  BRA `(.L_x_417) ;  /* 0x0000001800b87947 */ /* 0x000fea0003800000 */
.L_x_415:
        /* <DEDUP_REMOVED lines=41> */
.L_x_446:
        /* <DEDUP_REMOVED lines=8> */
[----:B------:R-:W-:Y:S01]  /*9700*/  IMAD.MOV.U32 R0, RZ, RZ, RZ ;  /* 0x000000ffff007224 */ /* 0x000fe200078e00ff */
[----:B------:R-:W-:Y:S01]  /*9710*/  UIMAD UR6, UR10, UR6, URZ ;  /* 0x000000060a0672a4 */ /* 0x000fe2000f8e023f */
[----:B------:R-:W-:Y:S01]  /*9720*/  IMAD.MOV.U32 R12, RZ, RZ, 0x1 ;  /* 0x00000001ff0c7424 */ /* 0x000fe200078e00ff */
[----:B------:R-:W-:Y:S02]  /*9730*/  UIMAD UR10, UR10, UR12, URZ ;  /* 0x0000000c0a0a72a4 */ /* 0x000fe4000f8e023f */
        /* <DEDUP_REMOVED lines=30> */
.L_x_462:
        /* <DEDUP_REMOVED lines=12> */
.L_x_448:
        /* <DEDUP_REMOVED lines=20> */
[----:B------:R-:W-:Y:S01]  /*9b20*/  UIADD3 UR9, UP0, UR19, UR30, URZ ;  /* 0x0000001e13097290 */ /* 0x000fe2000ff1e03f */
[----:B------:R-:W-:Y:S01]  /*9b30*/  IMAD.MOV.U32 R12, RZ, RZ, 0x1 ;  /* 0x00000001ff0c7424 */ /* 0x000fe200078e00ff */
[----:B------:R-:W-:Y:S01]  /*9b40*/  UIADD3 UR16, UR8, 0x14100, URZ ;  /* 0x0001410008107890 */ /* 0x000fe2000fffe03f */
[----:B-1----:R-:W-:Y:S01]  /*9b50*/  IMAD.MOV.U32 R9, RZ, RZ, R2 ;  /* 0x000000ffff097224 */ /* 0x002fe200078e0002 */
[----:B------:R-:W-:Y:S01]  /*9b60*/  ULEA.HI.X.SX32 UR10, UR19, UR38, 0x1, UP0 ;  /* 0x00000026130a7291 */ /* 0x000fe200080f0e3f */
[----:B------:R-:W-:Y:S01]  /*9b70*/  IMAD.MOV.U32 R10, RZ, RZ, R3 ;  /* 0x000000ffff0a7224 */ /* 0x000fe200078e0003 */
[----:B------:R-:W-:-:S02]  /*9b80*/  ULEA UR54, UP0, UR9, UR14, 0x2 ;  /* 0x0000000e09367291 */ /* 0x000fc4000f80103f */
[C---:B------:R-:W-:Y:S01]  /*9b90*/  IADD3 R0, P1, R9.reuse, 0xf0, RZ ;  /* 0x000000f009007810 */ /* 0x040fe20007f3e0ff */
[----:B------:R-:W-:Y:S02]  /*9ba0*/  UIADD3 UR40, UR8, 0x16100, URZ ;  /* 0x0001610008287890 */ /* 0x000fe4000fffe03f */
[----:B------:R-:W-:Y:S01]  /*9bb0*/  UIADD3 UR32, UR8, 0x18100, URZ ;  /* 0x0001810008207890 */ /* 0x000fe2000fffe03f */
[----:B------:R-:W-:Y:S01]  /*9bc0*/  R2UR UR48, R0 ;  /* 0x00000000003072ca */ /* 0x000fe200000e0000 */
[----:B------:R-:W-:Y:S01]  /*9bd0*/  UIADD3 UR24, UR8, 0x1a100, URZ ;  /* 0x0001a10008187890 */ /* 0x000fe2000fffe03f */
[C---:B------:R-:W-:Y:S01]  /*9be0*/  IADD3 R0, P2, R9.reuse, 0x2f0, RZ ;  /* 0x000002f009007810 */ /* 0x040fe20007f5e0ff */
[----:B------:R-:W-:Y:S02]  /*9bf0*/  UIADD3 UR52, UR8, 0x2c100, URZ ;  /* 0x0002c10008347890 */ /* 0x000fe4000fffe03f */
        /* <DEDUP_REMOVED lines=8> */
[--C-:B------:R-:W-:Y:S01]  /*9c80*/  IMAD.X R0, RZ, RZ, R10.reuse, P1 ;  /* 0x000000ffff007224 */ /* 0x100fe200008e060a */
[----:B------:R-:W-:Y:S01]  /*9c90*/  UMOV UR29, UR21 ;  /* 0x00000015001d7c82 */ /* 0x000fe20008000000 */
[----:B------:R-:W-:Y:S01]  /*9ca0*/  UMOV UR25, UR17 ;  /* 0x0000001100197c82 */ /* 0x000fe20008000000 */
[----:B------:R-:W-:Y:S01]  /*9cb0*/  UMOV UR27, UR19 ;  /* 0x00000013001b7c82 */ /* 0x000fe20008000000 */
[----:B------:R-:W-:Y:S01]  /*9cc0*/  UMOV UR9, 0x10 ;  /* 0x0000001000097882 */ /* 0x000fe20000000000 */
[----:B------:R-:W-:Y:S01]  /*9cd0*/  R2UR UR49, R0 ;  /* 0x00000000003172ca */ /* 0x000fe200000e0000 */
[--C-:B------:R-:W-:Y:S01]  /*9ce0*/  IMAD.X R0, RZ, RZ, R10.reuse, P2 ;  /* 0x000000ffff007224 */ /* 0x100fe200010e060a */
[----:B------:R-:W-:Y:S01]  /*9cf0*/  UMOV UR53, UR17 ;  /* 0x0000001100357c82 */ /* 0x000fe20008000000 */
[----:B------:R-:W-:Y:S01]  /*9d00*/  UMOV UR13, UR21 ;  /* 0x00000015000d7c82 */ /* 0x000fe20008000000 */
[----:B------:R-:W-:Y:S01]  /*9d10*/  UMOV UR10, UR18 ;  /* 0x00000012000a7c82 */ /* 0x000fe20008000000 */
[----:B------:R-:W-:Y:S01]  /*9d20*/  UIADD3 UR56, UR8, 0x5000, URZ ;  /* 0x0000500008387890 */ /* 0x000fe2000fffe03f */
[----:B------:R-:W-:Y:S01]  /*9d30*/  R2UR UR5, R0 ;  /* 0x00000000000572ca */ /* 0x000fe200000e0000 */
[----:B------:R-:W-:Y:S01]  /*9d40*/  IMAD.X R0, RZ, RZ, R10, P3 ;  /* 0x000000ffff007224 */ /* 0x000fe200018e060a */
[----:B------:R-:W-:Y:S01]  /*9d50*/  ISETP.GE.AND P1, PT, R5, R11, PT ;  /* 0x0000000b0500720c */ /* 0x000fe20003f26270 */
[----:B------:R-:W-:Y:S01]  /*9d60*/  UMOV UR58, 0x80 ;  /* 0x00000080003a7882 */ /* 0x000fe20000000000 */
[----:B------:R-:W-:Y:S01]  /*9d70*/  UMOV UR59, UR11 ;  /* 0x0000000b003b7c82 */ /* 0x000fe20008000000 */
[----:B------:R-:W-:Y:S01]  /*9d80*/  UMOV UR60, UR12 ;  /* 0x0000000c003c7c82 */ /* 0x000fe20008000000 */
[----:B------:R-:W-:Y:S01]  /*9d90*/  R2UR UR7, R0 ;  /* 0x00000000000772ca */ /* 0x000fe200000e0000 */
[----:B------:R1:W-:Y:S01]  /*9da0*/  UTMALDG.4D [UR16], [UR48], desc[UR50] ;  /* 0x00003210300075b4 */ /* 0x0003e20008019000 */
[----:B------:R-:W-:Y:S01]  /*9db0*/  UMOV UR61, UR21 ;  /* 0x00000015003d7c82 */ /* 0x000fe20008000000 */
        /* <DEDUP_REMOVED lines=43> */
[----:B----4-:R-:W-:Y:S05]  /*a070*/  @P1 BRA `(.L_x_449) ;  /* 0x0000000800201947 */ /* 0x010fea0003800000 */
        /* <DEDUP_REMOVED lines=20> */
.L_x_454:
[----:B------:R-:W-:-:S04]  /*a1c0*/  SHF.L.U32 R9, R12, 0x1f, RZ ;  /* 0x0000001f0c097819 */ /* 0x000fc800000006ff */
[----:B------:R-:W1:Y:S02]  /*a1d0*/  SYNCS.PHASECHK.TRANS64.TRYWAIT P1, [R6+URZ+0x31838], R9 ;  /* 0x03183809060075a7 */ /* 0x000e64000802017f */
[----:B-1----:R-:W-:Y:S05]  /*a1e0*/  @!P1 BRA `(.L_x_450) ;  /* 0x0000000c00909947 */ /* 0x002fea0003800000 */
.L_x_463:
[----:B------:R-:W-:Y:S05]  /*a1f0*/  @P0 BRA `(.L_x_451) ;  /* 0x0000000000140947 */ /* 0x000fea0003800000 */
[----:B------:R-:W-:Y:S01]  /*a200*/  ISETP.NE.AND P1, PT, R14, RZ, PT ;  /* 0x000000ff0e00720c */ /* 0x000fe20003f25270 */
[----:B-1----:R-:W-:-:S04]  /*a210*/  IMAD.MOV.U32 R9, RZ, RZ, 0x8100 ;  /* 0x00008100ff097424 */ /* 0x002fc800078e00ff */
[----:B------:R2:W-:Y:S08]  /*a220*/  SYNCS.ARRIVE.TRANS64 RZ, [R6+URZ+0x31830], R9 ;  /* 0x0318300906ff79a7 */ /* 0x0005f0000800003f */
[----:B------:R-:W-:Y:S05]  /*a230*/  @!P1 BRA `(.L_x_451) ;  /* 0x0000000000049947 */ /* 0x000fea0003800000 */
[----:B------:R-:W-:Y:S01]  /*a240*/  BPT.TRAP 0x1 ;  /* 0x000000040000795c */ /* 0x000fe20000300000 */
.L_x_451:
[----:B-12---:R-:W-:Y:S01]  /*a250*/  IMAD.MOV.U32 R9, RZ, RZ, R2 ;  /* 0x000000ffff097224 */ /* 0x006fe200078e0002 */
[----:B------:R-:W-:Y:S01]  /*a260*/  R2UR UR19, R15 ;  /* 0x000000000f1372ca */ /* 0x000fe200000e0000 */
[----:B------:R-:W-:Y:S01]  /*a270*/  IMAD.MOV.U32 R10, RZ, RZ, R3 ;  /* 0x000000ffff0a7224 */ /* 0x000fe200078e0003 */
[----:B------:R-:W-:Y:S01]  /*a280*/  R2UR UR14, R6 ;  /* 0x00000000060e72ca */ /* 0x000fe200000e0000 */
[----:B------:R-:W-:Y:S01]  /*a290*/  VIADD R13, R13, 0x1 ;  /* 0x000000010d0d7836 */ /* 0x000fe20000000000 */
[----:B------:R-:W-:Y:S01]  /*a2a0*/  IADD3 R0, P2, R9, 0x1f0, RZ ;  /* 0x000001f009007810 */ /* 0x000fe20007f5e0ff */
[----:B------:R-:W-:Y:S01]  /*a2b0*/  UMOV UR8, 0x0 ;  /* 0x0000000000087882 */ /* 0x000fe20000000000 */
[----:B------:R-:W-:Y:S01]  /*a2c0*/  UMOV UR9, 0x14f00000 ;  /* 0x14f0000000097882 */ /* 0x000fe20000000000 */
[----:B------:R-:W-:Y:S01]  /*a2d0*/  UMOV UR18, URZ ;  /* 0x0000003f00127c82 */ /* 0x000fe20008000000 */
[----:B------:R-:W-:Y:S01]  /*a2e0*/  R2UR UR6, R0 ;  /* 0x00000000000672ca */ /* 0x000fe200000e0000 */
[----:B------:R-:W-:Y:S01]  /*a2f0*/  IMAD.X R0, RZ, RZ, R10, P2 ;  /* 0x000000ffff007224 */ /* 0x000fe200010e060a */
[C---:B------:R-:W-:Y:S01]  /*a300*/  ISETP.NE.AND P1, PT, R13.reuse, 0x2, PT ;  /* 0x000000020d00780c */ /* 0x040fe20003f25270 */
[----:B------:R-:W-:Y:S01]  /*a310*/  UMOV UR34, 0x40 ;  /* 0x0000004000227882 */ /* 0x000fe20000000000 */
[----:B------:R-:W-:Y:S01]  /*a320*/  R2UR UR4, R16 ;  /* 0x00000000100472ca */ /* 0x000fe200000e0000 */
[----:B------:R-:W-:Y:S01]  /*a330*/  UIADD3 UR19, UR19, -0x40, URZ ;  /* 0xffffffc013137890 */ /* 0x000fe2000fffe03f */
[----:B------:R-:W-:Y:S01]  /*a340*/  R2UR UR7, R0 ;  /* 0x00000000000772ca */ /* 0x000fe200000e0000 */
        /* <DEDUP_REMOVED lines=23> */
[----:B------:R-:W-:Y:S01]  /*a4c0*/  ISETP.NE.AND P2, PT, R4, RZ, PT ;  /* 0x000000ff0400720c */ /* 0x000fe20003f45270 */
        /* <DEDUP_REMOVED lines=8> */
.L_x_465:
[----:B------:R-:W-:Y:S01]  /*a550*/  LOP3.LUT R12, R12, 0x1, RZ, 0x3c, !PT ;  /* 0x000000010c0c7812 */ /* 0x000fe200078e3cff */
[----:B------:R-:W-:Y:S06]  /*a560*/  @P2 BRA `(.L_x_453) ;  /* 0x0000000000142947 */ /* 0x000fec0003800000 */
[----:B------:R-:W-:Y:S01]  /*a570*/  ISETP.NE.AND P1, PT, R14, RZ, PT ;  /* 0x000000ff0e00720c */ /* 0x000fe20003f25270 */
[----:B-1----:R-:W-:-:S04]  /*a580*/  IMAD.MOV.U32 R0, RZ, RZ, 0x8100 ;  /* 0x00008100ff007424 */ /* 0x002fc800078e00ff */
[----:B------:R2:W-:Y:S08]  /*a590*/  SYNCS.ARRIVE.TRANS64 RZ, [R20+URZ+0x31810], R0 ;  /* 0x0318100014ff79a7 */ /* 0x0005f0000800003f */
[----:B------:R-:W-:Y:S05]  /*a5a0*/  @!P1 BRA `(.L_x_453) ;  /* 0x0000000000049947 */ /* 0x000fea0003800000 */
[----:B------:R-:W-:Y:S01]  /*a5b0*/  BPT.TRAP 0x1 ;  /* 0x000000040000795c */ /* 0x000fe20000300000 */
.L_x_453:
        /* <DEDUP_REMOVED lines=13> */
[----:B------:R-:W-:Y:S01]  /*a690*/  R2UR UR15, R19 ;  /* 0x00000000130f72ca */ /* 0x000fe200000e0000 */
[----:B------:R-:W-:Y:S01]  /*a6a0*/  UIADD3 UR41, UR41, 0x31810, URZ ;  /* 0x0003181029297890 */ /* 0x000fe2000fffe03f */
[----:B------:R-:W-:Y:S01]  /*a6b0*/  ISETP.GE.AND P1, PT, R5, R11, PT ;  /* 0x0000000b0500720c */ /* 0x000fe20003f26270 */
[----:B------:R-:W-:Y:S01]  /*a6c0*/  UMOV UR45, UR21 ;  /* 0x00000015002d7c82 */ /* 0x000fe20008000000 */
        /* <DEDUP_REMOVED lines=20> */
[----:B------:R-:W-:Y:S01]  /*a810*/  UIADD3 UR8, UR8, 0x2c100, URZ ;  /* 0x0002c10008087890 */ /* 0x000fe2000fffe03f */
[----:B------:R-:W-:Y:S01]  /*a820*/  IMAD.X R18, RZ, RZ, R18, P3 ;  /* 0x000000ffff127224 */ /* 0x000fe200018e0612 */
[----:B------:R-:W-:Y:S01]  /*a830*/  UMOV UR25, UR41 ;  /* 0x0000002900197c82 */ /* 0x000fe20008000000 */
        /* <DEDUP_REMOVED lines=12> */
.L_x_449:
[----:B------:R-:W-:-:S04]  /*a900*/  SHF.L.U32 R3, R12, 0x1f, RZ ;  /* 0x0000001f0c037819 */ /* 0x000fc800000006ff */
[----:B------:R-:W1:Y:S02]  /*a910*/  SYNCS.PHASECHK.TRANS64.TRYWAIT P1, [R6+URZ+0x31838], R3 ;  /* 0x03183803060075a7 */ /* 0x000e64000802017f */
[----:B-1----:R-:W-:Y:S05]  /*a920*/  @!P1 BRA `(.L_x_455) ;  /* 0x0000000400ec9947 */ /* 0x002fea0003800000 */
.L_x_466:
[----:B------:R-:W-:Y:S05]  /*a930*/  @P0 BRA `(.L_x_456) ;  /* 0x0000000000140947 */ /* 0x000fea0003800000 */
[----:B------:R-:W-:Y:S01]  /*a940*/  LOP3.LUT P0, RZ, R21, 0x1f, RZ, 0xc0, !PT ;  /* 0x0000001f15ff7812 */ /* 0x000fe2000780c0ff */
[----:B-1----:R-:W-:-:S04]  /*a950*/  IMAD.MOV.U32 R3, RZ, RZ, 0x8100 ;  /* 0x00008100ff037424 */ /* 0x002fc800078e00ff */
[----:B------:R2:W-:Y:S08]  /*a960*/  SYNCS.ARRIVE.TRANS64 RZ, [R6+URZ+0x31830], R3 ;  /* 0x0318300306ff79a7 */ /* 0x0005f0000800003f */
[----:B------:R-:W-:Y:S05]  /*a970*/  @!P0 BRA `(.L_x_456) ;  /* 0x0000000000048947 */ /* 0x000fea0003800000 */
[----:B------:R-:W-:Y:S01]  /*a980*/  BPT.TRAP 0x1 ;  /* 0x000000040000795c */ /* 0x000fe20000300000 */
.L_x_456:
        /* <DEDUP_REMOVED lines=18> */
[----:B------:R-:W-:Y:S01]  /*aab0*/  ISETP.NE.AND P0, PT, R0, 0x2, PT ;  /* 0x000000020000780c */ /* 0x000fe20003f05270 */
        /* <DEDUP_REMOVED lines=31> */
.L_x_445:
[----:B------:R-:W-:Y:S05]  /*acb0*/  WARPSYNC.ALL ;  /* 0x0000000000007948 */ /* 0x000fea0003800000 */
[----:B------:R-:W-:-:S13]  /*acc0*/  ELECT P0, URZ, PT ;  /* 0x00000000003f782f */ /* 0x000fda0003800000 */
        /* <DEDUP_REMOVED lines=8> */
.L_x_457:
        /* <DEDUP_REMOVED lines=8> */
.L_x_467:
        /* <DEDUP_REMOVED lines=9> */
.L_x_468:
[----:B------:R-:W-:Y:S05]  /*ae60*/  @!P1 BRA `(.L_x_460) ;  /* 0x0000000000049947 */ /* 0x000fea0003800000 */
[----:B------:R-:W-:Y:S01]  /*ae70*/  BPT.TRAP 0x1 ;  /* 0x000000040000795c */ /* 0x000fe20000300000 */
.L_x_460:
[----:B------:R-:W-:-:S07]  /*ae80*/  SHF.L.U32 R12, R12, 0x1f, RZ ;  /* 0x0000001f0c0c7819 */ /* 0x000fce00000006ff */
.L_x_461:
[----:B--2---:R2:W3:Y:S02]  /*ae90*/  SYNCS.PHASECHK.TRANS64.TRYWAIT P0, [R7+URZ+0x31838], R12 ;  /* 0x0318380c070075a7 */ /* 0x0044e4000800017f */
[----:B---3--:R-:W-:Y:S05]  /*aea0*/  @!P0 NANOSLEEP.SYNCS 0x989680 ;  /* 0x009896800000895d */ /* 0x008fea0003900000 */
[----:B------:R-:W3:Y:S02]  /*aeb0*/  @!P0 SYNCS.PHASECHK.TRANS64 P0, [R7+URZ+0x31838], R12 ;  /* 0x0318380c070085a7 */ /* 0x000ee4000800007f */
[----:B---3--:R-:W-:Y:S05]  /*aec0*/  @!P0 BRA `(.L_x_461) ;  /* 0xfffffffc00f08947 */ /* 0x008fea000383ffff */
.L_x_417:
[----:B------:R-:W-:Y:S05]  /*aed0*/  BSYNC B0 ;  /* 0x0000000000007941 */ /* 0x000fea0003800000 */
.L_x_414:
[----:B------:R-:W-:Y:S05]  /*aee0*/  EXIT ;  /* 0x000000000000794d */ /* 0x000fea0003800000 */
.L_x_421:
[----:B-1----:R1:W2:Y:S02]  /*aef0*/  SYNCS.PHASECHK.TRANS64.TRYWAIT P0, [R17+URZ+0x31800], R8 ;  /* 0x03180008110075a7 */ /* 0x0022a4000800017f */
[----:B--2---:R-:W-:Y:S05]  /*af00*/  @!P0 NANOSLEEP.SYNCS 0x989680 ;  /* 0x009896800000895d */ /* 0x004fea0003900000 */
[----:B------:R-:W2:Y:S02]  /*af10*/  @!P0 SYNCS.PHASECHK.TRANS64 P0, [R17+URZ+0x31800], R8 ;  /* 0x03180008110085a7 */ /* 0x000ea4000800007f */
[----:B--2---:R-:W-:Y:S05]  /*af20*/  @!P0 BRA `(.L_x_421) ;  /* 0xfffffffc00f08947 */ /* 0x004fea000383ffff */
[----:B------:R-:W-:Y:S05]  /*af30*/  BRA `(.L_x_420) ;  /* 0xffffff5c00a87947 */ /* 0x000fea000383ffff */
.L_x_425:
[----:B--2---:R2:W3:Y:S02]  /*af40*/  SYNCS.PHASECHK.TRANS64.TRYWAIT P0, [R16+URZ+0x31810], R9 ;  /* 0x03181009100075a7 */ /* 0x0044e4000800017f */
[----:B---3--:R-:W-:Y:S05]  /*af50*/  @!P0 NANOSLEEP.SYNCS 0x989680 ;  /* 0x009896800000895d */ /* 0x008fea0003900000 */
[----:B------:R-:W3:Y:S02]  /*af60*/  @!P0 SYNCS.PHASECHK.TRANS64 P0, [R16+URZ+0x31810], R9 ;  /* 0x03181009100085a7 */ /* 0x000ee4000800007f */
[----:B---3--:R-:W-:Y:S05]  /*af70*/  @!P0 BRA `(.L_x_425) ;  /* 0xfffffffc00f08947 */ /* 0x008fea000383ffff */
[----:B------:R-:W-:Y:S05]  /*af80*/  BRA `(.L_x_424) ;  /* 0xffffff6800247947 */ /* 0x000fea000383ffff */
.L_x_429:
[----:B----4-:R4:W1:Y:S02]  /*af90*/  SYNCS.PHASECHK.TRANS64.TRYWAIT P0, [R17+URZ+0x31830], R10 ;  /* 0x0318300a110075a7 */ /* 0x010864000800017f */
[----:B-1----:R-:W-:Y:S05]  /*afa0*/  @!P0 NANOSLEEP.SYNCS 0x989680 ;  /* 0x009896800000895d */ /* 0x002fea0003900000 */
[----:B------:R-:W1:Y:S02]  /*afb0*/  @!P0 SYNCS.PHASECHK.TRANS64 P0, [R17+URZ+0x31830], R10 ;  /* 0x0318300a110085a7 */ /* 0x000e64000800007f */
[----:B-1----:R-:W-:Y:S05]  /*afc0*/  @!P0 BRA `(.L_x_429) ;  /* 0xfffffffc00f08947 */ /* 0x002fea000383ffff */
[----:B------:R-:W-:Y:S05]  /*afd0*/  BRA `(.L_x_428) ;  /* 0xffffff8400347947 */ /* 0x000fea000383ffff */
.L_x_447:
[----:B-1----:R1:W2:Y:S02]  /*afe0*/  SYNCS.PHASECHK.TRANS64.TRYWAIT P0, [R6+URZ+0x31820], R3 ;  /* 0x03182003060075a7 */ /* 0x0022a4000800017f */
[----:B--2---:R-:W-:Y:S05]  /*aff0*/  @!P0 NANOSLEEP.SYNCS 0x989680 ;  /* 0x009896800000895d */ /* 0x004fea0003900000 */
[----:B------:R-:W2:Y:S02]  /*b000*/  @!P0 SYNCS.PHASECHK.TRANS64 P0, [R6+URZ+0x31820], R3 ;  /* 0x03182003060085a7 */ /* 0x000ea4000800007f */
[----:B--2---:R-:W-:Y:S05]  /*b010*/  @!P0 BRA `(.L_x_447) ;  /* 0xfffffffc00f08947 */ /* 0x004fea000383ffff */
[----:B------:R-:W-:Y:S05]  /*b020*/  BRA `(.L_x_462) ;  /* 0xffffffe8003c7947 */ /* 0x000fea000383ffff */
.L_x_450:
[----:B-1----:R1:W2:Y:S02]  /*b030*/  SYNCS.PHASECHK.TRANS64.TRYWAIT P1, [R6+URZ+0x31838], R9 ;  /* 0x03183809060075a7 */ /* 0x0022a4000802017f */
[----:B--2---:R-:W-:Y:S05]  /*b040*/  @!P1 NANOSLEEP.SYNCS 0x989680 ;  /* 0x009896800000995d */ /* 0x004fea0003900000 */
[----:B------:R-:W2:Y:S02]  /*b050*/  @!P1 SYNCS.PHASECHK.TRANS64 P1, [R6+URZ+0x31838], R9 ;  /* 0x03183809060095a7 */ /* 0x000ea4000802007f */
[----:B--2---:R-:W-:Y:S05]  /*b060*/  @!P1 BRA `(.L_x_450) ;  /* 0xfffffffc00f09947 */ /* 0x004fea000383ffff */
[----:B------:R-:W-:Y:S05]  /*b070*/  BRA `(.L_x_463) ;  /* 0xfffffff0005c7947 */ /* 0x000fea000383ffff */
.L_x_452:
[----:B------:R-:W-:-:S07]  /*b080*/  SHF.L.U32 R0, R8, 0x1f, RZ ;  /* 0x0000001f08007819 */ /* 0x000fce00000006ff */
.L_x_464:
[----:B-1----:R1:W2:Y:S02]  /*b090*/  SYNCS.PHASECHK.TRANS64.TRYWAIT P1, [R20+URZ+0x31820], R0 ;  /* 0x03182000140075a7 */ /* 0x0022a4000802017f */
[----:B--2---:R-:W-:Y:S05]  /*b0a0*/  @!P1 NANOSLEEP.SYNCS 0x989680 ;  /* 0x009896800000995d */ /* 0x004fea0003900000 */
[----:B------:R-:W2:Y:S02]  /*b0b0*/  @!P1 SYNCS.PHASECHK.TRANS64 P1, [R20+URZ+0x31820], R0 ;  /* 0x03182000140095a7 */ /* 0x000ea4000802007f */
[----:B--2---:R-:W-:Y:S05]  /*b0c0*/  @!P1 BRA `(.L_x_464) ;  /* 0xfffffffc00f09947 */ /* 0x004fea000383ffff */
[----:B------:R-:W-:Y:S05]  /*b0d0*/  BRA `(.L_x_465) ;  /* 0xfffffff4001c7947 */ /* 0x000fea000383ffff */
.L_x_455:
[----:B-1----:R1:W2:Y:S02]  /*b0e0*/  SYNCS.PHASECHK.TRANS64.TRYWAIT P1, [R6+URZ+0x31838], R3 ;  /* 0x03183803060075a7 */ /* 0x0022a4000802017f */
[----:B--2---:R-:W-:Y:S05]  /*b0f0*/  @!P1 NANOSLEEP.SYNCS 0x989680 ;  /* 0x009896800000995d */ /* 0x004fea0003900000 */
[----:B------:R-:W2:Y:S02]  /*b100*/  @!P1 SYNCS.PHASECHK.TRANS64 P1, [R6+URZ+0x31838], R3 ;  /* 0x03183803060095a7 */ /* 0x000ea4000802007f */
[----:B--2---:R-:W-:Y:S05]  /*b110*/  @!P1 BRA `(.L_x_455) ;  /* 0xfffffffc00f09947 */ /* 0x004fea000383ffff */
[----:B------:R-:W-:Y:S05]  /*b120*/  BRA `(.L_x_466) ;  /* 0xfffffff800007947 */ /* 0x000fea000383ffff */
.L_x_458:
[----:B-1----:R1:W2:Y:S02]  /*b130*/  SYNCS.PHASECHK.TRANS64.TRYWAIT P0, [R5+URZ], R2 ;  /* 0x00000002050075a7 */ /* 0x0022a4000800017f */
[----:B--2---:R-:W-:Y:S05]  /*b140*/  @!P0 NANOSLEEP.SYNCS 0x989680 ;  /* 0x009896800000895d */ /* 0x004fea0003900000 */
[----:B------:R-:W2:Y:S02]  /*b150*/  @!P0 SYNCS.PHASECHK.TRANS64 P0, [R5+URZ], R2 ;  /* 0x00000002050085a7 */ /* 0x000ea4000800007f */
[----:B--2---:R-:W-:Y:S05]  /*b160*/  @!P0 BRA `(.L_x_458) ;  /* 0xfffffffc00f08947 */ /* 0x004fea000383ffff */
[----:B------:R-:W-:Y:S05]  /*b170*/  BRA `(.L_x_467) ;  /* 0xfffffffc00147947 */ /* 0x000fea000383ffff */
.L_x_459:
[----:B-1----:R1:W2:Y:S02]  /*b180*/  SYNCS.PHASECHK.TRANS64.TRYWAIT P0, [R3+URZ], R0 ;  /* 0x00000000030075a7 */ /* 0x0022a4000800017f */
[----:B--2---:R-:W-:Y:S05]  /*b190*/  @!P0 NANOSLEEP.SYNCS 0x989680 ;  /* 0x009896800000895d */ /* 0x004fea0003900000 */
[----:B------:R-:W2:Y:S02]  /*b1a0*/  @!P0 SYNCS.PHASECHK.TRANS64 P0, [R3+URZ], R0 ;  /* 0x00000000030085a7 */ /* 0x000ea4000800007f */
[----:B--2---:R-:W-:Y:S05]  /*b1b0*/  @!P0 BRA `(.L_x_459) ;  /* 0xfffffffc00f08947 */ /* 0x004fea000383ffff */
[----:B------:R-:W-:Y:S05]  /*b1c0*/  BRA `(.L_x_468) ;  /* 0xfffffffc00247947 */ /* 0x000fea000383ffff */
.L_x_469:
        /* <DEDUP_REMOVED lines=11> */
.L_x_1150:


//--------------------- .text._ZN7cutlass13device_kernelIN5flash11enable_sm90INS1_16FlashAttnBwdSm90INS1_25CollectiveMainloopBwdSm90ILi2ELi1ELi1EN4cute5tupleIJNS5_1CILi1EEES8_S8_EEENS6_IJNS7_ILi64EEENS7_ILi80EEENS7_ILi256EEEEEENS_10bfloat16_tEfNS_4arch4Sm90ELb0ELb1ELb0ELb1ELb0ELb0ELb1ELb1ELi2ELi1ELi1ELi1ELb0EEENS1_21CollectiveEpilogueBwdISD_SE_SG_Li256ELb1ELb1ELi2EEENS1_19SingleTileSchedulerILb1ELb0ELb0ELi80EEEEEEEEEvNT_6ParamsE --------------------------
	.section	.text._ZN7cutlass13device_kernelIN5flash11enable_sm90INS1_16FlashAttnBwdSm90INS1_25CollectiveMainloopBwdSm90ILi2ELi1ELi1EN4cute5tupleIJNS5_1CILi1EEES8_S8_EEENS6_IJNS7_ILi64EEENS7_ILi80EEENS7_ILi256EEEEEENS_10bfloat16_tEfNS_4arch4Sm90ELb0ELb1ELb0ELb1ELb0ELb0ELb1ELb1ELi2ELi1ELi1ELi1ELb0EEENS1_21CollectiveEpilogueBwdISD_SE_SG_Li256ELb1ELb1ELi2EEENS1_19SingleTileSchedulerILb1ELb0ELb0ELi80EEEEEEEEEvNT_6ParamsE,"ax",@progbits
	.align	128
.text._ZN7cutlass13device_kernelIN5flash11enable_sm90INS1_16FlashAttnBwdSm90INS1_25CollectiveMainloopBwdSm90ILi2ELi1ELi1EN4cute5tupleIJNS5_1CILi1EEES8_S8_EEENS6_IJNS7_ILi64EEENS7_ILi80EEENS7_ILi256EEEEEENS_10bfloat16_tEfNS_4arch4Sm90ELb0ELb1ELb0ELb1ELb0ELb0ELb1ELb1ELi2ELi1ELi1ELi1ELb0EEENS1_21CollectiveEpilogueBwdISD_SE_SG_Li256ELb1ELb1ELi2EEENS1_19SingleTileSchedulerILb1ELb0ELb0ELi80EEEEEEEEEvNT_6ParamsE:
        .type           _ZN7cutlass13device_kernelIN5flash11enable_sm90INS1_16FlashAttnBwdSm90INS1_25CollectiveMainloopBwdSm90ILi2ELi1ELi1EN4cute5tupleIJNS5_1CILi1EEES8_S8_EEENS6_IJNS7_ILi64EEENS7_ILi80EEENS7_ILi256EEEEEENS_10bfloat16_tEfNS_4arch4Sm90ELb0ELb1ELb0ELb1ELb0ELb0ELb1ELb1ELi2ELi1ELi1ELi1ELb0EEENS1_21CollectiveEpilogueBwdISD_SE_SG_Li256ELb1ELb1ELi2EEENS1_19SingleTileSchedulerILb1ELb0ELb0ELi80EEEEEEEEEvNT_6ParamsE,@function
        .size           _ZN7cutlass13device_kernelIN5flash11enable_sm90INS1_16FlashAttnBwdSm90INS1_25CollectiveMainloopBwdSm90ILi2ELi1ELi1EN4cute5tupleIJNS5_1CILi1EEES8_S8_EEENS6_IJNS7_ILi64EEENS7_ILi80EEENS7_ILi256EEEEEENS_10bfloat16_tEfNS_4arch4Sm90ELb0ELb1ELb0ELb1ELb0ELb0ELb1ELb1ELi2ELi1ELi1ELi1ELb0EEENS1_21CollectiveEpilogueBwdISD_SE_SG_Li256ELb1ELb1ELi2EEENS1_19SingleTileSchedulerILb1ELb0ELb0ELi80EEEEEEEEEvNT_6ParamsE,(.L_x_1151 - _ZN7cutlass13device_kernelIN5flash11enable_sm90INS1_16FlashAttnBwdSm90INS1_25CollectiveMainloopBwdSm90ILi2ELi1ELi1EN4cute5tupleIJNS5_1CILi1EEES8_S8_EEENS6_IJNS7_ILi64EEENS7_ILi80EEENS7_ILi256EEEEEENS_10bfloat16_tEfNS_4arch4Sm90ELb0ELb1ELb0ELb1ELb0ELb0ELb1ELb1ELi2ELi1ELi1ELi1ELb0EEENS1_21CollectiveEpilogueBwdISD_SE_SG_Li256ELb1ELb1ELi2EEENS1_19SingleTileSchedulerILb1ELb0ELb0ELi80EEEEEEEEEvNT_6ParamsE)
        .other          _ZN7cutlass13device_kernelIN5flash11enable_sm90INS1_16FlashAttnBwdSm90INS1_25CollectiveMainloopBwdSm90ILi2ELi1ELi1EN4cute5tupleIJNS5_1CILi1EEES8_S8_EEENS6_IJNS7_ILi64EEENS7_ILi80EEENS7_ILi256EEEEEENS_10bfloat16_tEfNS_4arch4Sm90ELb0ELb1ELb0ELb1ELb0ELb0ELb1ELb1ELi2ELi1ELi1ELi1ELb0EEENS1_21CollectiveEpilogueBwdISD_SE_SG_Li256ELb1ELb1ELi2EEENS1_19SingleTileSchedulerILb1ELb0ELb0ELi80EEEEEEEEEvNT_6ParamsE,@"STO_CUDA_ENTRY STV_DEFAULT"
_ZN7cutlass13device_kernelIN5flash11enable_sm90INS1_16FlashAttnBwdSm90INS1_25CollectiveMainloopBwdSm90ILi2ELi1ELi1EN4cute5tupleIJNS5_1CILi1EEES8_S8_EEENS6_IJNS7_ILi64EEENS7_ILi80EEENS7_ILi256EEEEEENS_10bfloat16_tEfNS_4arch4Sm90ELb0ELb1ELb0ELb1ELb0ELb0ELb1ELb1ELi2ELi1ELi1ELi1ELb0EEENS1_21CollectiveEpilogueBwdISD_SE_SG_Li256ELb1ELb1ELi2EEENS1_19SingleTileSchedulerILb1ELb0ELb0ELi80EEEEEEEEEvNT_6ParamsE:
[----:B------:R-:W0:Y:S02]  /*0000*/  LDC R1, c[0x0][0x28] ;  /* 0x00000a00ff017b82 */ /* 0x000e240000000800 */
[----:B0-----:R-:W-:Y:S01]  /*0010*/  VIADD R1, R1, 0xfffffff8 ;  /* 0xfffffff801017836 */ /* 0x001fe20000000000 */
[----:B------:R-:W0:Y:S01]  /*0020*/  S2R R21, SR_TID.X ;  /* 0x0000000000157919 */ /* 0x000e220000002100 */
[----:B------:R-:W-:Y:S01]  /*0030*/  ELECT P0, URZ, PT ;  /* 0x00000000003f782f */ /* 0x000fe20003800000 */
[----:B------:R-:W-:Y:S01]  /*0040*/  BSSY B0, `(.L_x_470) ;  /* 0x0000014000007945 */ /* 0x000fe20003800000 */
[----:B0-----:R-:W-:-:S05]  /*0050*/  SHF.R.U32.HI R0, RZ, 0x5, R21 ;  /* 0x00000005ff007819 */ /* 0x001fca0000011615 */
[----:B------:R-:W0:Y:S02]  /*0060*/  SHFL.IDX PT, R2, R0, RZ, 0x1f ;  /* 0x00001fff00027589 */ /* 0x000e2400000e0000 */
[----:B0-----:R-:W-:Y:S02]  /*0070*/  ISETP.EQ.AND P0, PT, R2, RZ, P0 ;  /* 0x000000ff0200720c */ /* 0x001fe40000702270 */
        /* <DEDUP_REMOVED lines=16> */
.L_x_471:
[----:B------:R-:W-:Y:S05]  /*0180*/  BSYNC B0 ;  /* 0x0000000000007941 */ /* 0x000fea0003800000 */
.L_x_470:
[----:B------:R-:W-:Y:S01]  /*0190*/  VOTEU.ANY UP0, P0 ;  /* 0x00000000003f7886 */ /* 0x000fe20000000100 */
[----:B------:R-:W0:Y:S01]  /*01a0*/  SHFL.IDX PT, R2, R2, RZ, 0x1f ;  /* 0x00001fff02027589 */ /* 0x000e2200000e0000 */
[----:B------:R-:W-:Y:S01]  /*01b0*/  UMOV UR4, 0x1 ;  /* 0x0000000100047882 */ /* 0x000fe20000000000 */
[----:B------:R-:W-:Y:S02]  /*01c0*/  VOTEU.ANY UP1, P0 ;  /* 0x00000000003f7886 */ /* 0x000fe40000020100 */
[----:B------:R-:W1:Y:S01]  /*01d0*/  @UP0 S2UR UR7, SR_CgaCtaId ;  /* 0x00000000000709c3 */ /* 0x000e620000008800 */
[----:B------:R-:W-:Y:S01]  /*01e0*/  @UP0 UMOV UR6, 0x400 ;  /* 0x0000040000060882 */ /* 0x000fe20000000000 */
[----:B------:R-:W-:-:S04]  /*01f0*/  @UP0 UIADD3 UR4, -UR4, 0x100000, URZ ;  /* 0x0010000004040890 */ /* 0x000fc8000fffe13f */
[----:B------:R-:W-:Y:S02]  /*0200*/  @UP0 USHF.L.U32 UR5, UR4, 0xb, URZ ;  /* 0x0000000b04050899 */ /* 0x000fe4000800063f */
[----:B------:R-:W-:Y:S01]  /*0210*/  @UP0 USHF.L.U32 UR4, UR4, 0x1, URZ ;  /* 0x0000000104040899 */ /* 0x000fe2000800063f */
[----:B------:R-:W2:Y:S01]  /*0220*/  SHFL.IDX PT, R3, R0, RZ, 0x1f ;  /* 0x00001fff00037589 */ /* 0x000ea200000e0000 */
[----:B0-----:R-:W-:Y:S01]  /*0230*/  R2UR UR8, R2 ;  /* 0x00000000020872ca */ /* 0x001fe200000e0000 */
[----:B-1----:R-:W-:-:S03]  /*0240*/  @UP0 ULEA UR6, UR7, UR6, 0x18 ;  /* 0x0000000607060291 */ /* 0x002fc6000f8ec03f */
[----:B------:R-:W-:Y:S01]  /*0250*/  UMOV UR7, 0x1 ;  /* 0x0000000100077882 */ /* 0x000fe20000000000 */
[----:B--2---:R-:W-:-:S08]  /*0260*/  ISETP.NE.AND P1, PT, R3, RZ, PT ;  /* 0x000000ff0300720c */ /* 0x004fd00003f25270 */
[----:B------:R-:W-:Y:S01]  /*0270*/  UISETP.NE.AND UP0, UPT, UR8, URZ, UPT ;  /* 0x0000003f0800728c */ /* 0x000fe2000bf05270 */
[----:B------:R-:W0:Y:S02]  /*0280*/  FENCE.VIEW.ASYNC.S ;  /* 0x00000000000073c6 */ /* 0x000e240000000000 */
[----:B0-----:R0:W1:Y:S02]  /*0290*/  @UP1 SYNCS.EXCH.64 URZ, [UR6+0x31600], UR4 ;  /* 0x03160004063f15b2 */ /* 0x0010640008000100 */
[----:B0-----:R-:W-:-:S06]  /*02a0*/  USEL UR4, UR7, 0x2, !UP0 ;  /* 0x0000000207047887 */ /* 0x001fcc000c000000 */
[----:B------:R-:W-:-:S05]  /*02b0*/  IMAD.U32 R2, RZ, RZ, UR4 ;  /* 0x00000004ff027e24 */ /* 0x000fca000f8e00ff */
[----:B------:R0:W-:Y:S01]  /*02c0*/  STL [R1], R2 ;  /* 0x0000000201007387 */ /* 0x0001e20000100800 */
[----:B------:R-:W-:Y:S05]  /*02d0*/  @P1 BRA `(.L_x_472) ;  /* 0x0000000000481947 */ /* 0x000fea0003800000 */
[----:B------:R-:W2:Y:S01]  /*02e0*/  S2UR UR5, SR_CgaCtaId ;  /* 0x00000000000579c3 */ /* 0x000ea20000008800 */
        /* <DEDUP_REMOVED lines=12> */
[----:B--2---:R2:W3:Y:S08]  /*03b0*/  SYNCS.EXCH.64 URZ, [UR8+0x31610], UR6 ;  /* 0x03161006083f75b2 */ /* 0x0044f00008000100 */
[----:B------:R2:W4:Y:S01]  /*03c0*/  SYNCS.EXCH.64 URZ, [UR8+0x31620], UR4 ;  /* 0x03162004083f75b2 */ /* 0x0005220008000100 */
[----:B------:R2:W0:Y:S01]  /*03d0*/  SYNCS.EXCH.64 URZ, [UR8+0x31618], UR6 ;  /* 0x03161806083f75b2 */ /* 0x0004220008000100 */
[----:B------:R2:W0:Y:S01]  /*03e0*/  SYNCS.EXCH.64 URZ, [UR8+0x31628], UR4 ;  /* 0x03162804083f75b2 */ /* 0x0004220008000100 */
[----:B------:R-:W-:Y:S01]  /*03f0*/  NOP ;  /* 0x0000000000007918 */ /* 0x000fe20000000000 */
.L_x_472:
[----:B0-----:R-:W0:Y:S01]  /*0400*/  SHFL.IDX PT, R2, R0, RZ, 0x1f ;  /* 0x00001fff00027589 */ /* 0x001e2200000e0000 */
[----:B------:R-:W-:Y:S01]  /*0410*/  NOP ;  /* 0x0000000000007918 */ /* 0x000fe20000000000 */
[----:B0-----:R-:W-:-:S13]  /*0420*/  ISETP.NE.AND P0, PT, R2, RZ, PT ;  /* 0x000000ff0200720c */ /* 0x001fda0003f05270 */
[----:B------:R-:W-:Y:S05]  /*0430*/  @P0 BRA `(.L_x_473) ;  /* 0x0000000000400947 */ /* 0x000fea0003800000 */
[----:B--2---:R-:W0:Y:S01]  /*0440*/  S2UR UR5, SR_CgaCtaId ;  /* 0x00000000000579c3 */ /* 0x004e220000008800 */
[----:B------:R-:W-:Y:S01]  /*0450*/  UMOV UR4, 0x400 ;  /* 0x0000040000047882 */ /* 0x000fe20000000000 */
[----:B------:R-:W-:Y:S01]  /*0460*/  UMOV UR6, 0x1 ;  /* 0x0000000100067882 */ /* 0x000fe20000000000 */
[----:B------:R-:W-:Y:S01]  /*0470*/  UMOV UR7, 0x100 ;  /* 0x0000010000077882 */ /* 0x000fe20000000000 */
[----:B------:R-:W-:Y:S01]  /*0480*/  ELECT P0, URZ, PT ;  /* 0x00000000003f782f */ /* 0x000fe20003800000 */
[----:B0-----:R-:W-:Y:S02]  /*0490*/  ULEA UR8, UR5, UR4, 0x18 ;  /* 0x0000000405087291 */ /* 0x001fe4000f8ec03f */
[----:B------:R-:W-:-:S04]  /*04a0*/  UIADD3 UR4, -UR6, 0x100000, URZ ;  /* 0x0010000006047890 */ /* 0x000fc8000fffe13f */
[----:B------:R-:W-:Y:S02]  /*04b0*/  USHF.L.U32 UR5, UR4, 0xb, URZ ;  /* 0x0000000b04057899 */ /* 0x000fe4000800063f */
[----:B------:R-:W-:Y:S02]  /*04c0*/  USHF.L.U32 UR4, UR4, 0x1, URZ ;  /* 0x0000000104047899 */ /* 0x000fe4000800063f */
[----:B------:R-:W-:-:S04]  /*04d0*/  UIADD3 UR6, -UR7, 0x100000, URZ ;  /* 0x0010000007067890 */ /* 0x000fc8000fffe13f */
[----:B------:R-:W-:Y:S02]  /*04e0*/  USHF.L.U32 UR7, UR6, 0xb, URZ ;  /* 0x0000000b06077899 */ /* 0x000fe4000800063f */
[----:B------:R-:W-:Y:S01]  /*04f0*/  USHF.L.U32 UR6, UR6, 0x1, URZ ;  /* 0x0000000106067899 */ /* 0x000fe2000800063f */
[----:B------:R-:W0:Y:S03]  /*0500*/  FENCE.VIEW.ASYNC.S ;  /* 0x00000000000073c6 */ /* 0x000e260000000000 */
[----:B0-----:R0:W2:Y:S08]  /*0510*/  SYNCS.EXCH.64 URZ, [UR8+0x31630], UR4 ;  /* 0x03163004083f75b2 */ /* 0x0010b00008000100 */
[----:B------:R0:W0:Y:S01]  /*0520*/  SYNCS.EXCH.64 URZ, [UR8+0x31638], UR6 ;  /* 0x03163806083f75b2 */ /* 0x0000220008000100 */
[----:B------:R-:W-:Y:S01]  /*0530*/  NOP ;  /* 0x0000000000007918 */ /* 0x000fe20000000000 */
.L_x_473:
[----:B------:R-:W-:Y:S01]  /*0540*/  PLOP3.LUT P0, PT, PT, PT, UP0, 0x80, 0x0 ;  /* 0x000000000000781c */ /* 0x000fe20003f0f008 */
[----:B------:R-:W-:Y:S01]  /*0550*/  NOP ;  /* 0x0000000000007918 */ /* 0x000fe20000000000 */
[----:B------:R-:W-:Y:S01]  /*0560*/  BSSY B0, `(.L_x_474) ;  /* 0x0000f0b000007945 */ /* 0x000fe20003800000 */
[----:B------:R-:W-:Y:S01]  /*0570*/  LOP3.LUT R11, R21, 0x7f, RZ, 0xc0, !PT ;  /* 0x0000007f150b7812 */ /* 0x000fe200078ec0ff */
[----:B01234-:R-:W-:Y:S09]  /*0580*/  BAR.SYNC.DEFER_BLOCKING 0x0 ;  /* 0x0000000000007b1d */ /* 0x01fff20000010000 */
[----:B------:R-:W-:Y:S05]  /*0590*/  @!P0 BRA `(.L_x_475) ;  /* 0x000000cc004c8947 */ /* 0x000fea0003800000 */
.L_x_476:
        /* <DEDUP_REMOVED lines=15> */
.L_x_477:
        /* <DEDUP_REMOVED lines=11> */
.L_x_479:
[----:B------:R-:W2:Y:S02]  /*0740*/  LDC R0, c[0x0][0x8bc] ;  /* 0x00022f00ff007b82 */ /* 0x000ea40000000800 */
.L_x_478:
[----:B0-----:R-:W-:-:S05]  /*0750*/  IMAD R11, R2, 0x50, RZ ;  /* 0x00000050020b7824 */ /* 0x001fca00078e02ff */
[----:B--2--5:R-:W-:-:S04]  /*0760*/  ISETP.GE.AND P0, PT, R11, R0, PT ;  /* 0x000000000b00720c */ /* 0x024fc80003f06270 */
[----:B-1----:R-:W-:-:S04]  /*0770*/  SEL R234, R7, 0xffffffff, !P0 ;  /* 0xffffffff07ea7807 */ /* 0x002fc80004000000 */
[----:B------:R-:W-:-:S13]  /*0780*/  ISETP.GE.AND P0, PT, R234, RZ, PT ;  /* 0x000000ffea00720c */ /* 0x000fda0003f06270 */
[----:B------:R-:W-:Y:S05]  /*0790*/  @!P0 BRA `(.L_x_480) ;  /* 0x000000ec009c8947 */ /* 0x000fea0003800000 */
[----:B------:R-:W0:Y:S01]  /*07a0*/  LDC.64 R6, c[0x0][0x770] ;  /* 0x0001dc00ff067b82 */ /* 0x000e220000000a00 */
[----:B------:R-:W-:-:S07]  /*07b0*/  ULDC.64 UR6, c[0x0][0x208] ;  /* 0x0000820000067ab9 */ /* 0x000fce0000000a00 */
[----:B------:R-:W1:Y:S08]  /*07c0*/  LDC.64 R8, c[0x0][0x780] ;  /* 0x0001e000ff087b82 */ /* 0x000e700000000a00 */
[----:B------:R-:W2:Y:S01]  /*07d0*/  LDC.64 R4, c[0x0][0x770] ;  /* 0x0001dc00ff047b82 */ /* 0x000ea20000000a00 */
[----:B0-----:R-:W-:-:S04]  /*07e0*/  ISETP.NE.U32.AND P1, PT, R6, RZ, PT ;  /* 0x000000ff0600720c */ /* 0x001fc80003f25070 */
[----:B------:R-:W-:Y:S02]  /*07f0*/  ISETP.NE.AND.EX P1, PT, R7, RZ, PT, P1 ;  /* 0x000000ff0700720c */ /* 0x000fe40003f25310 */
[----:B-1----:R-:W-:-:S04]  /*0800*/  ISETP.NE.U32.AND P0, PT, R8, RZ, PT ;  /* 0x000000ff0800720c */ /* 0x002fc80003f05070 */
[----:B------:R-:W-:Y:S01]  /*0810*/  ISETP.NE.AND.EX P0, PT, R9, RZ, PT, P0 ;  /* 0x000000ff0900720c */ /* 0x000fe20003f05300 */
[----:B--2---:R-:W-:-:S06]  /*0820*/  IMAD.WIDE R8, R234, 0x4, R4 ;  /* 0x00000004ea087825 */ /* 0x004fcc00078e0204 */
[----:B------:R-:W2:Y:S06]  /*0830*/  @P1 LDG.E R3, desc[UR6][R8.64] ;  /* 0x0000000608031981 */ /* 0x000eac000c1e1900 */
[----:B------:R-:W0:Y:S08]  /*0840*/  @P0 LDC.64 R6, c[0x0][0x780] ;  /* 0x0001e000ff060b82 */ /* 0x000e300000000a00 */
[----:B------:R-:W1:Y:S01]  /*0850*/  LDC R0, c[0x0][0x290] ;  /* 0x0000a400ff007b82 */ /* 0x000e620000000800 */
[----:B------:R-:W-:-:S02]  /*0860*/  ULDC UR4, c[0x0][0x280] ;  /* 0x0000a00000047ab9 */ /* 0x000fc40000000800 */
[----:B------:R-:W-:Y:S01]  /*0870*/  IMAD.U32 R5, RZ, RZ, UR4 ;  /* 0x00000004ff057e24 */ /* 0x000fe2000f8e00ff */
[----:B------:R-:W-:Y:S02]  /*0880*/  ULDC.64 UR4, c[0x0][0x788] ;  /* 0x0001e20000047ab9 */ /* 0x000fe40000000a00 */
[----:B------:R-:W-:-:S04]  /*0890*/  ISETP.NE.U32.AND P2, PT, RZ, UR4, PT ;  /* 0x00000004ff007c0c */ /* 0x000fc8000bf45070 */
[----:B------:R-:W-:Y:S01]  /*08a0*/  ISETP.NE.AND.EX P2, PT, RZ, UR5, PT, P2 ;  /* 0x00000005ff007c0c */ /* 0x000fe2000bf45320 */
[----:B0-----:R-:W-:-:S05]  /*08b0*/  @P0 IMAD.WIDE R6, R234, 0x4, R6 ;  /* 0x00000004ea060825 */ /* 0x001fca00078e0206 */
        /* <DEDUP_REMOVED lines=12> */
.L_x_481:
[----:B------:R-:W-:Y:S01]  /*0980*/  @P1 LOP3.LUT R3, R4, 0xffffc000, RZ, 0xc0, !PT ;  /* 0xffffc00004031812 */ /* 0x000fe200078ec0ff */
[----:B------:R-:W-:Y:S06]  /*0990*/  @!P2 BRA `(.L_x_482) ;  /* 0x000000000014a947 */ /* 0x000fec0003800000 */
[----:B------:R-:W0:Y:S01]  /*09a0*/  LDC.64 R6, c[0x0][0x788] ;  /* 0x0001e200ff067b82 */ /* 0x000e220000000a00 */
[----:B------:R-:W-:Y:S01]  /*09b0*/  ULDC.64 UR4, c[0x0][0x208] ;  /* 0x0000820000047ab9 */ /* 0x000fe20000000a00 */
[----:B0-----:R-:W-:-:S05]  /*09c0*/  IMAD.WIDE R6, R234, 0x4, R6 ;  /* 0x00000004ea067825 */ /* 0x001fca00078e0206 */
[----:B------:R0:W5:Y:S01]  /*09d0*/  LDG.E R0, desc[UR4][R6.64] ;  /* 0x0000000406007981 */ /* 0x000162000c1e1900 */
[----:B------:R-:W-:Y:S05]  /*09e0*/  BRA `(.L_x_483) ;  /* 0x0000000000287947 */ /* 0x000fea0003800000 */
.L_x_482:
        /* <DEDUP_REMOVED lines=10> */
.L_x_483:
[----:B-----5:R-:W-:Y:S01]  /*0a90*/  VIADD R4, R5, 0x3f ;  /* 0x0000003f05047836 */ /* 0x020fe20000000000 */
[----:B------:R-:W-:Y:S01]  /*0aa0*/  ISETP.GE.AND P2, PT, R2, RZ, PT ;  /* 0x000000ff0200720c */ /* 0x000fe20003f46270 */
[----:B------:R-:W-:Y:S01]  /*0ab0*/  ULDC UR4, c[0x0][0x74c] ;  /* 0x0001d30000047ab9 */ /* 0x000fe20000000800 */
[----:B0-----:R-:W-:Y:S02]  /*0ac0*/  IADD3 R6, R11, R5, -R0 ;  /* 0x000000050b067210 */ /* 0x001fe40007ffe800 */
[----:B------:R-:W-:Y:S02]  /*0ad0*/  SHF.R.S32.HI R7, RZ, 0x1f, R4 ;  /* 0x0000001fff077819 */ /* 0x000fe40000011404 */
[----:B------:R-:W-:Y:S01]  /*0ae0*/  PLOP3.LUT P0, PT, PT, PT, PT, 0x80, 0x0 ;  /* 0x000000000000781c */ /* 0x000fe20003f0f070 */
[----:B------:R-:W-:Y:S01]  /*0af0*/  VIADD R6, R6, -UR4 ;  /* 0x8000000406067c36 */ /* 0x000fe20008000000 */
[----:B------:R-:W-:-:S04]  /*0b00*/  LEA.HI R7, R7, R4, RZ, 0x6 ;  /* 0x0000000407077211 */ /* 0x000fc800078f30ff */
[----:B------:R-:W-:Y:S02]  /*0b10*/  SHF.R.S32.HI R7, RZ, 0x6, R7 ;  /* 0x00000006ff077819 */ /* 0x000fe40000011407 */
[----:B------:R-:W-:Y:S02]  /*0b20*/  SHF.R.S32.HI R9, RZ, 0x1f, R6 ;  /* 0x0000001fff097819 */ /* 0x000fe40000011406 */
[----:B------:R-:W-:Y:S02]  /*0b30*/  R2UR UR61, R7 ;  /* 0x00000000073d72ca */ /* 0x000fe400000e0000 */
[----:B------:R-:W-:Y:S01]  /*0b40*/  LEA.HI R9, R9, R6, RZ, 0x6 ;  /* 0x0000000609097211 */ /* 0x000fe200078f30ff */
[----:B------:R-:W-:-:S12]  /*0b50*/  @!P2 BRA `(.L_x_484) ;  /* 0x000000000024a947 */ /* 0x000fd80003800000 */
[----:B------:R-:W-:Y:S01]  /*0b60*/  IADD3 R4, -R0, 0x8f, R5 ;  /* 0x0000008f00047810 */ /* 0x000fe20007ffe105 */
[----:B------:R-:W-:-:S03]  /*0b70*/  ULDC UR4, c[0x0][0x748] ;  /* 0x0001d20000047ab9 */ /* 0x000fc60000000800 */
[----:B------:R-:W-:-:S04]  /*0b80*/  IADD3 R4, R4, UR4, R11 ;  /* 0x0000000404047c10 */ /* 0x000fc8000fffe00b */
[----:B------:R-:W-:-:S04]  /*0b90*/  SHF.R.S32.HI R7, RZ, 0x1f, R4 ;  /* 0x0000001fff077819 */ /* 0x000fc80000011404 */
[----:B------:R-:W-:-:S04]  /*0ba0*/  LEA.HI R7, R7, R4, RZ, 0x6 ;  /* 0x0000000407077211 */ /* 0x000fc800078f30ff */
[----:B------:R-:W-:-:S04]  /*0bb0*/  SHF.R.S32.HI R7, RZ, 0x6, R7 ;  /* 0x00000006ff077819 */ /* 0x000fc80000011407 */
[----:B------:R-:W-:-:S13]  /*0bc0*/  R2UR UR4, R7 ;  /* 0x00000000070472ca */ /* 0x000fda00000e0000 */
[----:B------:R-:W-:-:S04]  /*0bd0*/  UISETP.LT.AND UP0, UPT, UR61, UR4, UPT ;  /* 0x000000043d00728c */ /* 0x000fc8000bf01270 */
[----:B------:R-:W-:-:S12]  /*0be0*/  USEL UR61, UR61, UR4, UP0 ;  /* 0x000000043d3d7287 */ /* 0x000fd80008000000 */
.L_x_484:
[----:B------:R-:W-:Y:S02]  /*0bf0*/  SHF.R.S32.HI R9, RZ, 0x6, R9 ;  /* 0x00000006ff097819 */ /* 0x000fe40000011409 */
[----:B------:R-:W-:Y:S02]  /*0c00*/  CS2R R134, SRZ ;  /* 0x0000000000867805 */ /* 0x000fe4000001ff00 */
[----:B------:R-:W-:Y:S02]  /*0c10*/  CS2R R132, SRZ ;  /* 0x0000000000847805 */ /* 0x000fe4000001ff00 */
[----:B------:R-:W-:Y:S02]  /*0c20*/  CS2R R130, SRZ ;  /* 0x0000000000827805 */ /* 0x000fe4000001ff00 */
[----:B------:R-:W-:Y:S02]  /*0c30*/  VIMNMX R9, RZ, R9, !PT ;  /* 0x00000009ff097248 */ /* 0x000fe40007fe0100 */
[----:B------:R-:W-:-:S02]  /*0c40*/  CS2R R128, SRZ ;  /* 0x0000000000807805 */ /* 0x000fc4000001ff00 */
[----:B------:R-:W-:Y:S02]  /*0c50*/  CS2R R94, SRZ ;  /* 0x00000000005e7805 */ /* 0x000fe4000001ff00 */
[----:B------:R-:W-:Y:S02]  /*0c60*/  CS2R R92, SRZ ;  /* 0x00000000005c7805 */ /* 0x000fe4000001ff00 */
[----:B------:R-:W-:Y:S02]  /*0c70*/  ISETP.LT.AND P2, PT, R9, UR61, PT ;  /* 0x0000003d09007c0c */ /* 0x000fe4000bf41270 */
        /* <DEDUP_REMOVED lines=73> */
[----:B------:R-:W-:Y:S01]  /*1110*/  CS2R R136, SRZ ;  /* 0x0000000000887805 */ /* 0x000fe2000001ff00 */
[----:B------:R-:W-:Y:S06]  /*1120*/  @!P2 BRA `(.L_x_485) ;  /* 0x0000007c00b0a947 */ /* 0x000fec0003800000 */
[----:B------:R-:W0:Y:S01]  /*1130*/  S2R R4, SR_CgaCtaId ;  /* 0x0000000000047919 */ /* 0x000e220000008800 */
[----:B------:R-:W-:Y:S01]  /*1140*/  MOV R17, 0x400 ;  /* 0x0000040000117802 */ /* 0x000fe20000000f00 */
[----:B------:R-:W-:Y:S01]  /*1150*/  VIADD R21, R21, 0xffffff80 ;  /* 0xffffff8015157836 */ /* 0x000fe20000000000 */
[----:B------:R-:W-:Y:S02]  /*1160*/  SHF.L.U32 R12, RZ, 0x1f, RZ ;  /* 0x0000001fff0c7819 */ /* 0x000fe400000006ff */
[----:B0-----:R-:W-:Y:S02]  /*1170*/  LEA R17, R4, R17, 0x18 ;  /* 0x0000001104117211 */ /* 0x001fe400078ec0ff */
[----:B------:R-:W-:Y:S02]  /*1180*/  SHF.R.S32.HI R4, RZ, 0x1f, R21 ;  /* 0x0000001fff047819 */ /* 0x000fe40000011415 */
[----:B------:R-:W0:Y:S02]  /*1190*/  SYNCS.PHASECHK.TRANS64.TRYWAIT P0, [R17+URZ+0x31600], R12 ;  /* 0x0316000c110075a7 */ /* 0x000e24000800017f */
[----:B------:R-:W-:-:S02]  /*11a0*/  LEA.HI R6, R4, R21, RZ, 0x7 ;  /* 0x0000001504067211 */ /* 0x000fc400078f38ff */
[CC--:B------:R-:W-:Y:S02]  /*11b0*/  LEA.HI R10, R4.reuse, R21.reuse, RZ, 0x5 ;  /* 0x00000015040a7211 */ /* 0x0c0fe400078f28ff */
[----:B------:R-:W-:Y:S02]  /*11c0*/  SHF.R.S32.HI R7, RZ, 0x7, R6 ;  /* 0x00000007ff077819 */ /* 0x000fe40000011406 */
[----:B------:R-:W-:-:S03]  /*11d0*/  LEA.HI R4, R4, R21, RZ, 0x4 ;  /* 0x0000001504047211 */ /* 0x000fc600078f20ff */
[----:B------:R1:W2:Y:S02]  /*11e0*/  SHFL.IDX PT, R8, R7, RZ, 0x1f ;  /* 0x00001fff07087589 */ /* 0x0002a400000e0000 */
[----:B012---:R-:W-:Y:S05]  /*11f0*/  @P0 BRA `(.L_x_486) ;  /* 0x0000000000080947 */ /* 0x007fea0003800000 */
[----:B------:R-:W0:Y:S02]  /*1200*/  SYNCS.PHASECHK.TRANS64.TRYWAIT P0, [R17+URZ+0x31600], R12 ;  /* 0x0316000c110075a7 */ /* 0x000e24000800017f */
[----:B0-----:R-:W-:Y:S05]  /*1210*/  @!P0 BRA `(.L_x_487) ;  /* 0x000000e400048947 */ /* 0x001fea0003800000 */
.L_x_486:
[----:B------:R-:W2:Y:S01]  /*1220*/  LDL R11, [R1] ;  /* 0x00000000010b7983 */ /* 0x000ea20000100800 */
[----:B------:R-:W-:Y:S01]  /*1230*/  LOP3.LUT R6, R6, 0xffffff80, RZ, 0xc0, !PT ;  /* 0xffffff8006067812 */ /* 0x000fe200078ec0ff */
[----:B------:R-:W1:Y:S01]  /*1240*/  S2UR UR4, SR_CTAID.Y ;  /* 0x00000000000479c3 */ /* 0x000e620000002600 */
[----:B------:R-:W-:Y:S01]  /*1250*/  LOP3.LUT R4, R4, 0xffffff0, RZ, 0xc0, !PT ;  /* 0x0ffffff004047812 */ /* 0x000fe200078ec0ff */
[----:B------:R-:W-:Y:S01]  /*1260*/  IMAD R20, R2, -0x50, RZ ;  /* 0xffffffb002147824 */ /* 0x000fe200078e02ff */
[----:B0-----:R-:W-:Y:S01]  /*1270*/  SHF.R.S32.HI R12, RZ, 0x5, R10 ;  /* 0x00000005ff0c7819 */ /* 0x001fe2000001140a */
[----:B------:R-:W-:Y:S01]  /*1280*/  IMAD.IADD R230, R0, 0x1, -R5 ;  /* 0x0000000100e67824 */ /* 0x000fe200078e0a05 */
[----:B------:R-:W-:Y:S01]  /*1290*/  SEL R229, R234, RZ, !P1 ;  /* 0x000000ffeae57207 */ /* 0x000fe20004800000 */
[----:B------:R-:W-:Y:S01]  /*12a0*/  IMAD.IADD R4, R21, 0x1, -R4 ;  /* 0x0000000115047824 */ /* 0x000fe200078e0a04 */
[----:B------:R-:W-:Y:S01]  /*12b0*/  CS2R R134, SRZ ;  /* 0x0000000000867805 */ /* 0x000fe2000001ff00 */
[----:B------:R-:W0:Y:S01]  /*12c0*/  LDC.64 R18, c[0x0][0x2d8] ;  /* 0x0000b600ff127b82 */ /* 0x000e220000000a00 */
[----:B------:R-:W-:Y:S01]  /*12d0*/  IMAD.IADD R232, R20, 0x1, R0 ;  /* 0x0000000114e87824 */ /* 0x000fe200078e0200 */
[----:B------:R-:W-:Y:S01]  /*12e0*/  CS2R R132, SRZ ;  /* 0x0000000000847805 */ /* 0x000fe2000001ff00 */
[----:B------:R-:W-:Y:S01]  /*12f0*/  IMAD R16, R7, 0x40, R4 ;  /* 0x0000004007107824 */ /* 0x000fe200078e0204 */
[----:B------:R-:W-:Y:S01]  /*1300*/  LEA.HI R4, R8, R8, RZ, 0x1 ;  /* 0x0000000808047211 */ /* 0x000fe200078f08ff */
[----:B------:R-:W-:Y:S01]  /*1310*/  IMAD.MOV.U32 R2, RZ, RZ, RZ ;  /* 0x000000ffff027224 */ /* 0x000fe200078e00ff */
        /* <DEDUP_REMOVED lines=10> */
[----:B-1----:R-:W-:Y:S01]  /*13c0*/  USHF.R.S32.HI UR5, URZ, 0x1f, UR4 ;  /* 0x0000001f3f057899 */ /* 0x002fe20008011404 */
        /* <DEDUP_REMOVED lines=68> */
[----:B------:R-:W-:Y:S01]  /*1810*/  UMOV UR60, URZ ;  /* 0x0000003f003c7c82 */ /* 0x000fe20008000000 */
[----:B--2---:R-:W-:-:S02]  /*1820*/  R2UR UR6, R11 ;  /* 0x000000000b0672ca */ /* 0x004fc400000e0000 */
[----:B------:R-:W-:Y:S01]  /*1830*/  SHF.R.S32.HI R11, RZ, 0x1f, R10 ;  /* 0x0000001fff0b7819 */ /* 0x000fe2000001140a */
[----:B------:R-:W-:Y:S01]  /*1840*/  IMAD.IADD R10, R21, 0x1, -R6 ;  /* 0x00000001150a7824 */ /* 0x000fe200078e0a06 */
[----:B------:R-:W-:Y:S02]  /*1850*/  LEA.HI R6, R7, R7, RZ, 0x1 ;  /* 0x0000000707067211 */ /* 0x000fe400078f08ff */
[----:B------:R-:W-:Y:S02]  /*1860*/  LEA.HI R11, R11, R12, RZ, 0x2 ;  /* 0x0000000c0b0b7211 */ /* 0x000fe400078f10ff */
[----:B------:R-:W-:Y:S02]  /*1870*/  LOP3.LUT R6, R6, 0x1ffffffe, RZ, 0xc0, !PT ;  /* 0x1ffffffe06067812 */ /* 0x000fe400078ec0ff */
[----:B------:R-:W-:Y:S02]  /*1880*/  LOP3.LUT R13, R11, 0xfffffc, RZ, 0xc0, !PT ;  /* 0x00fffffc0b0d7812 */ /* 0x000fe400078ec0ff */
[----:B------:R-:W-:Y:S01]  /*1890*/  SHF.R.S32.HI R11, RZ, 0x1f, R10 ;  /* 0x0000001fff0b7819 */ /* 0x000fe2000001140a */
[----:B------:R-:W-:-:S02]  /*18a0*/  IMAD.IADD R14, R7, 0x1, -R6 ;  /* 0x00000001070e7824 */ /* 0x000fc400078e0a06 */
[----:B------:R-:W-:Y:S01]  /*18b0*/  IMAD R6, R7, 0x800, R10 ;  /* 0x0000080007067824 */ /* 0x000fe200078e020a */
[----:B------:R-:W-:Y:S01]  /*18c0*/  LOP3.LUT R7, R4, 0xfffffffe, RZ, 0xc0, !PT ;  /* 0xfffffffe04077812 */ /* 0x000fe200078ec0ff */
[----:B------:R-:W-:Y:S02]  /*18d0*/  IMAD.IADD R13, R12, 0x1, -R13 ;  /* 0x000000010c0d7824 */ /* 0x000fe400078e0a0d */
[----:B------:R-:W-:Y:S02]  /*18e0*/  IMAD.SHL.U32 R6, R6, 0x4, RZ ;  /* 0x0000000406067824 */ /* 0x000fe400078e00ff */
[----:B------:R-:W-:Y:S01]  /*18f0*/  IMAD.IADD R4, R8, 0x1, -R7 ;  /* 0x0000000108047824 */ /* 0x000fe200078e0a07 */
[----:B------:R-:W-:Y:S01]  /*1900*/  LEA.HI R7, R11, R10, RZ, 0x2 ;  /* 0x0000000a0b077211 */ /* 0x000fe200078f10ff */
[----:B------:R-:W-:Y:S01]  /*1910*/  IMAD R16, R13, 0x10, R16 ;  /* 0x000000100d107824 */ /* 0x000fe200078e0210 */
[----:B------:R-:W-:Y:S02]  /*1920*/  SHF.R.S32.HI R12, RZ, 0x1f, R6 ;  /* 0x0000001fff0c7819 */ /* 0x000fe40000011406 */
[----:B------:R-:W-:Y:S01]  /*1930*/  IADD3 R6, P0, R6, R3, RZ ;  /* 0x0000000306067210 */ /* 0x000fe20007f1e0ff */
[----:B------:R-:W-:Y:S01]  /*1940*/  IMAD.SHL.U32 R0, R16, 0x8, RZ ;  /* 0x0000000810007824 */ /* 0x000fe200078e00ff */
[----:B------:R-:W-:-:S02]  /*1950*/  SHF.R.S32.HI R8, RZ, 0x2, R7 ;  /* 0x00000002ff087819 */ /* 0x000fc40000011407 */
[----:B------:R-:W-:Y:S01]  /*1960*/  SHF.R.S32.HI R13, RZ, 0x1f, R7 ;  /* 0x0000001fff0d7819 */ /* 0x000fe20000011407 */
[----:B------:R-:W-:Y:S01]  /*1970*/  IMAD R0, R0, 0x2, R17 ;  /* 0x0000000200007824 */ /* 0x000fe200078e0211 */
[----:B------:R-:W-:Y:S02]  /*1980*/  LOP3.LUT R15, R7, 0x7ffffffc, RZ, 0xc0, !PT ;  /* 0x7ffffffc070f7812 */ /* 0x000fe400078ec0ff */
[----:B------:R-:W-:Y:S02]  /*1990*/  LEA.HI.X.SX32 R7, R3, R12, 0x1, P0 ;  /* 0x0000000c03077211 */ /* 0x000fe400000f0eff */
[----:B------:R-:W-:Y:S01]  /*19a0*/  LEA.HI R13, R13, R8, RZ, 0x3 ;  /* 0x000000080d0d7211 */ /* 0x000fe200078f18ff */
[----:B------:R-:W-:Y:S01]  /*19b0*/  IMAD.IADD R15, R10, 0x1, -R15 ;  /* 0x000000010a0f7824 */ /* 0x000fe200078e0a0f */
[----:B------:R-:W-:Y:S01]  /*19c0*/  SHF.R.S32.HI R3, RZ, 0x1f, R234 ;  /* 0x0000001fff037819 */ /* 0x000fe200000114ea */
[----:B0-----:R-:W-:Y:S01]  /*19d0*/  IMAD.WIDE.U32 R6, R18, UR4, R6 ;  /* 0x0000000412067c25 */ /* 0x001fe2000f8e0006 */
[----:B------:R-:W-:-:S02]  /*19e0*/  LEA.HI R11, R11, R10, RZ, 0x5 ;  /* 0x0000000a0b0b7211 */ /* 0x000fc400078f28ff */
[----:B------:R-:W-:Y:S01]  /*19f0*/  LOP3.LUT R13, R13, 0xfffffff8, RZ, 0xc0, !PT ;  /* 0xfffffff80d0d7812 */ /* 0x000fe200078ec0ff */
[----:B------:R-:W-:Y:S01]  /*1a00*/  IMAD R10, R18, UR5, RZ ;  /* 0x00000005120a7c24 */ /* 0x000fe2000f8e02ff */
[----:B------:R-:W-:Y:S01]  /*1a10*/  SEL R3, R3, RZ, !P1 ;  /* 0x000000ff03037207 */ /* 0x000fe20004800000 */
[----:B------:R-:W-:Y:S01]  /*1a20*/  IMAD R14, R14, 0x4, R15 ;  /* 0x000000040e0e7824 */ /* 0x000fe200078e020f */
[----:B------:R-:W-:Y:S01]  /*1a30*/  SHF.R.S32.HI R11, RZ, 0x5, R11 ;  /* 0x00000005ff0b7819 */ /* 0x000fe2000001140b */
[----:B------:R-:W-:Y:S01]  /*1a40*/  IMAD R19, R19, UR4, R10 ;  /* 0x0000000413137c24 */ /* 0x000fe2000f8e020a */
[----:B------:R-:W-:Y:S01]  /*1a50*/  ULDC.64 UR4, c[0x0][0x2e0] ;  /* 0x0000b80000047ab9 */ /* 0x000fe20000000a00 */
[----:B------:R-:W-:Y:S02]  /*1a60*/  IMAD.IADD R18, R8, 0x1, -R13 ;  /* 0x0000000108127824 */ /* 0x000fe400078e0a0d */
[----:B------:R-:W-:Y:S02]  /*1a70*/  IMAD R8, R3, UR4, RZ ;  /* 0x0000000403087c24 */ /* 0x000fe4000f8e02ff */
[----:B------:R-:W-:-:S02]  /*1a80*/  IMAD.IADD R7, R7, 0x1, R19 ;  /* 0x0000000107077824 */ /* 0x000fc400078e0213 */
[C---:B------:R-:W-:Y:S02]  /*1a90*/  IMAD R235, R229.reuse, UR5, R8 ;  /* 0x00000005e5eb7c24 */ /* 0x040fe4000f8e0208 */
[----:B------:R-:W-:Y:S01]  /*1aa0*/  IMAD.WIDE.U32 R228, R229, UR4, R6 ;  /* 0x00000004e5e47c25 */ /* 0x000fe2000f8e0006 */
[----:B------:R-:W-:Y:S01]  /*1ab0*/  ULOP3.LUT UR4, UR6, 0x1, URZ, 0xfc, !UPT ;  /* 0x0000000106047892 */ /* 0x000fe2000f8efc3f */
[----:B------:R-:W-:Y:S02]  /*1ac0*/  IADD3 R6, -R5, 0x1, R232 ;  /* 0x0000000105067810 */ /* 0x000fe40007ffe1e8 */
[----:B------:R-:W-:Y:S02]  /*1ad0*/  IMAD.SHL.U32 R233, R14, 0x2, RZ ;  /* 0x000000020ee97824 */ /* 0x000fe400078e00ff */
[----:B------:R-:W-:Y:S02]  /*1ae0*/  IMAD R18, R11, 0x10, R18 ;  /* 0x000000100b127824 */ /* 0x000fe400078e0212 */
[----:B------:R-:W-:-:S02]  /*1af0*/  IMAD.IADD R232, R232, 0x1, -R233 ;  /* 0x00000001e8e87824 */ /* 0x000fc400078e0ae9 */
[----:B------:R-:W-:Y:S02]  /*1b00*/  IMAD.IADD R231, R6, 0x1, -R233 ;  /* 0x0000000106e77824 */ /* 0x000fe400078e0ae9 */
[----:B------:R-:W-:Y:S02]  /*1b10*/  IMAD.MOV.U32 R3, RZ, RZ, R9 ;  /* 0x000000ffff037224 */ /* 0x000fe400078e0009 */
[----:B------:R-:W-:Y:S02]  /*1b20*/  IMAD.MOV.U32 R19, RZ, RZ, RZ ;  /* 0x000000ffff137224 */ /* 0x000fe400078e00ff */
[----:B------:R-:W-:Y:S02]  /*1b30*/  IMAD.U32 R236, RZ, RZ, UR4 ;  /* 0x00000004ffec7e24 */ /* 0x000fe4000f8e00ff */
[----:B------:R-:W-:Y:S02]  /*1b40*/  IMAD.IADD R233, R20, 0x1, -R233 ;  /* 0x0000000114e97824 */ /* 0x000fe400078e0ae9 */
[----:B------:R-:W-:-:S07]  /*1b50*/  IMAD.IADD R235, R229, 0x1, R235 ;  /* 0x00000001e5eb7824 */ /* 0x000fce00078e02eb */
.L_x_506:
[----:B------:R-:W-:-:S13]  /*1b60*/  R2UR UR4, R236 ;  /* 0x00000000ec0472ca */ /* 0x000fda00000e0000 */
[----:B------:R-:W-:-:S06]  /*1b70*/  UISETP.NE.AND UP0, UPT, UR4, 0x3, UPT ;  /* 0x000000030400788c */ /* 0x000fcc000bf05270 */
[----:B------:R-:W-:-:S13]  /*1b80*/  PLOP3.LUT P0, PT, PT, PT, UP0, 0x40, 0x0 ;  /* 0x000000000000781c */ /* 0x000fda0003f0e808 */
[----:B0-----:R-:W-:Y:S05]  /*1b90*/  @P0 BRA `(.L_x_488) ;  /* 0x0000000000040947 */ /* 0x001fea0003800000 */
[----:B------:R-:W-:Y:S01]  /*1ba0*/  BPT.TRAP 0x1 ;  /* 0x000000040000795c */ /* 0x000fe20000300000 */
.L_x_488:
[----:B------:R-:W-:Y:S01]  /*1bb0*/  PLOP3.LUT P1, PT, PT, PT, UP0, 0x40, 0x0 ;  /* 0x000000000000781c */ /* 0x000fe20003f2e808 */
[----:B------:R-:W-:Y:S01]  /*1bc0*/  IMAD R16, R2, 0x8, R17 ;  /* 0x0000000802107824 */ /* 0x000fe200078e0211 */
[----:B------:R-:W-:-:S04]  /*1bd0*/  SHF.L.U32 R9, R19, 0x1f, RZ ;  /* 0x0000001f13097819 */ /* 0x000fc800000006ff */
[----:B------:R0:W1:Y:S07]  /*1be0*/  SYNCS.PHASECHK.TRANS64.TRYWAIT P0, [R16+URZ+0x31610], R9 ;  /* 0x03161009100075a7 */ /* 0x00006e000800017f */
[----:B------:R-:W-:Y:S05]  /*1bf0*/  @P1 BRA `(.L_x_489) ;  /* 0x0000000000041947 */ /* 0x000fea0003800000 */
[----:B------:R-:W-:Y:S01]  /*1c00*/  BPT.TRAP 0x1 ;  /* 0x000000040000795c */ /* 0x000fe20000300000 */
.L_x_489:
        /* <DEDUP_REMOVED lines=11> */
.L_x_490:
[----:B------:R-:W-:Y:S01]  /*1cc0*/  IMAD R7, R2, 0x800, R11 ;  /* 0x0000080002077824 */ /* 0x000fe200078e020b */
[C---:B------:R-:W-:Y:S01]  /*1cd0*/  R2UR UR6, R5.reuse ;  /* 0x00000000050672ca */ /* 0x040fe200000e0000 */
[C---:B------:R-:W-:Y:S01]  /*1ce0*/  VIADD R8, R5.reuse, 0x80 ;  /* 0x0000008005087836 */ /* 0x040fe20000000000 */
[----:B------:R-:W-:Y:S01]  /*1cf0*/  WARPGROUP.ARRIVE ;  /* 0x00000000000079c5 */ /* 0x000fe20000000000 */
[----:B01----:R-:W-:Y:S01]  /*1d00*/  VIADD R9, R5, 0x100 ;  /* 0x0000010005097836 */ /* 0x003fe20000000000 */
        /* <DEDUP_REMOVED lines=417> */
[----:B------:R0:W1:Y:S04]  /*3720*/  LDS R13, [R8+0x2c100] ;  /* 0x02c10000080d7984 */ /* 0x0000680000000800 */
[----:B------:R0:W2:Y:S01]  /*3730*/  LDS R5, [R8+0x2c120] ;  /* 0x02c1200008057984 */ /* 0x0000a20000000800 */
        /* <DEDUP_REMOVED lines=13> */
[----:B0-----:R-:W-:Y:S05]  /*3810*/  @P0 BRA `(.L_x_492) ;  /* 0x0000000000040947 */ /* 0x001fea0003800000 */
[----:B------:R-:W-:Y:S01]  /*3820*/  BPT.TRAP 0x1 ;  /* 0x000000040000795c */ /* 0x000fe20000300000 */
.L_x_492:
[----:B------:R-:W-:Y:S01]  /*3830*/  PLOP3.LUT P1, PT, PT, PT, UP0, 0x40, 0x0 ;  /* 0x000000000000781c */ /* 0x000fe20003f2e808 */
[----:B------:R-:W-:-:S05]  /*3840*/  IMAD.U32 R8, RZ, RZ, UR60 ;  /* 0x0000003cff087e24 */ /* 0x000fca000f8e00ff */
[----:B------:R-:W-:-:S04]  /*3850*/  SHF.L.U32 R8, R8, 0x1f, RZ ;  /* 0x0000001f08087819 */ /* 0x000fc800000006ff */
[----:B------:R0:W3:Y:S03]  /*3860*/  SYNCS.PHASECHK.TRANS64.TRYWAIT P0, [R17+URZ+0x31630], R8 ;  /* 0x03163008110075a7 */ /* 0x0000e6000800017f */
[----:B------:R-:W-:Y:S05]  /*3870*/  @P1 BRA `(.L_x_493) ;  /* 0x0000000000041947 */ /* 0x000fea0003800000 */
[----:B------:R-:W-:Y:S01]  /*3880*/  BPT.TRAP 0x1 ;  /* 0x000000040000795c */ /* 0x000fe20000300000 */
.L_x_493:
        /* <DEDUP_REMOVED lines=11> */
.L_x_494:
[C---:B0--3--:R-:W-:Y:S01]  /*3940*/  VIADD R8, R6.reuse, 0x80 ;  /* 0x0000008006087836 */ /* 0x049fe20000000000 */
[----:B------:R-:W-:Y:S01]  /*3950*/  R2UR UR4, R7 ;  /* 0x00000000070472ca */ /* 0x000fe200000e0000 */
[C---:B------:R-:W-:Y:S01]  /*3960*/  VIADD R9, R6.reuse, 0x100 ;  /* 0x0000010006097836 */ /* 0x040fe20000000000 */
        /* <DEDUP_REMOVED lines=421> */
[----:B------:R-:W-:Y:S02]  /*53c0*/  UMOV UR7, 0x40000000 ;  /* 0x4000000000077882 */ /* 0x000fe40000000000 */
[----:B------:R-:W-:Y:S02]  /*53d0*/  HGMMA.64x8x16.F32.BF16 R52, gdesc[UR4], R52 ;  /* 0x00000000043479f0 */ /* 0x000fe40008701834 */
[----:B------:R-:W-:Y:S01]  /*53e0*/  UMOV UR6, UR10 ;  /* 0x0000000a00067c82 */ /* 0x000fe20008000000 */
[----:B------:R-:W-:-:S02]  /*53f0*/  UMOV UR7, 0x40000000 ;  /* 0x4000000000077882 */ /* 0x000fc40000000000 */
        /* <DEDUP_REMOVED lines=15> */
[----:B------:R-:W-:Y:S01]  /*54f0*/  IMAD.IADD R6, R230, 0x1, R10 ;  /* 0x00000001e6067824 */ /* 0x000fe200078e020a */
[----:B------:R-:W-:Y:S04]  /*5500*/  BSSY B1, `(.L_x_497) ;  /* 0x0000012000017945 */ /* 0x000fe80003800000 */
        /* <DEDUP_REMOVED lines=11> */
.L_x_498:
[----:B------:R-:W-:-:S06]  /*55c0*/  UISETP.NE.AND UP1, UPT, UR6, 0x1, UPT ;  /* 0x000000010600788c */ /* 0x000fcc000bf25270 */
[----:B------:R-:W-:-:S05]  /*55d0*/  PLOP3.LUT P0, PT, PT, PT, UP1, 0x80, 0x0 ;  /* 0x000000000000781c */ /* 0x000fca0003f0f018 */
[----:B------:R-:W-:-:S08]  /*55e0*/  @UP1 ULDC UR4, c[0x0][0x754] ;  /* 0x0001d50000041ab9 */ /* 0x000fd00000000800 */
[----:B------:R-:W-:Y:S01]  /*55f0*/  @P0 IMAD.HI.U32 R8, R6, UR4, RZ ;  /* 0x0000000406080c27 */ /* 0x000fe2000f8e00ff */
[----:B------:R-:W-:-:S04]  /*5600*/  @UP1 ULDC UR4, c[0x0][0x758] ;  /* 0x0001d60000041ab9 */ /* 0x000fc80000000800 */
[----:B------:R-:W-:-:S07]  /*5610*/  @P0 SHF.R.U32.HI R6, RZ, UR4, R8 ;  /* 0x00000004ff060c19 */ /* 0x000fce0008011608 */
.L_x_499:
[----:B------:R-:W-:Y:S05]  /*5620*/  BSYNC B1 ;  /* 0x0000000000017941 */ /* 0x000fea0003800000 */
.L_x_497:
[----:B------:R-:W-:-:S05]  /*5630*/  IMAD R6, R6, UR6, R233 ;  /* 0x0000000606067c24 */ /* 0x000fca000f8e02e9 */
[----:B------:R-:W-:Y:S02]  /*5640*/  VIMNMX R11, R11, R6, !PT ;  /* 0x000000060b0b7248 */ /* 0x000fe40007fe0100 */
[----:B------:R-:W-:-:S07]  /*5650*/  VIADDMNMX R15, R6, UR6, R15, PT ;  /* 0x00000006060f7c46 */ /* 0x000fce000b80010f */
.L_x_496:
[----:B------:R-:W0:Y:S01]  /*5660*/  S2R R21, SR_CTAID.X ;  /* 0x0000000000157919 */ /* 0x000e220000002500 */
[----:B------:R-:W-:-:S05]  /*5670*/  VIADD R10, R10, 0x8 ;  /* 0x000000080a0a7836 */ /* 0x000fca0000000000 */
[----:B------:R-:W-:Y:S01]  /*5680*/  VIADDMNMX R20, R10, R9, R232, PT ;  /* 0x000000090a147246 */ /* 0x000fe200038001e8 */
[----:B0-----:R-:W-:-:S05]  /*5690*/  IMAD R21, R21, -0x50, RZ ;  /* 0xffffffb015157824 */ /* 0x001fca00078e02ff */
        /* <DEDUP_REMOVED lines=38> */
[----:B------:R-:W-:Y:S01]  /*5900*/  ISETP.LT.OR P6, PT, R15, 0x42, P6 ;  /* 0x000000420f00780c */ /* 0x000fe200037c1670 */
[----:B------:R-:W-:-:S03]  /*5910*/  IMAD.IADD R15, R7, 0x1, R10 ;  /* 0x00000001070f7824 */ /* 0x000fc600078e020a */
[----:B------:R-:W-:Y:S02]  /*5920*/  FSEL R22, R41, -INF , !P6 ;  /* 0xff80000029167808 */ /* 0x000fe40007000000 */
[----:B------:R-:W-:-:S13]  /*5930*/  PLOP3.LUT P6, PT, PT, PT, UP2, 0x40, 0x0 ;  /* 0x000000000000781c */ /* 0x000fda0003fce828 */
        /* <DEDUP_REMOVED lines=15> */
.L_x_502:
[----:B------:R-:W-:-:S06]  /*5a30*/  UISETP.NE.AND UP1, UPT, UR6, 0x1, UPT ;  /* 0x000000010600788c */ /* 0x000fcc000bf25270 */
[----:B------:R-:W-:-:S05]  /*5a40*/  PLOP3.LUT P6, PT, PT, PT, UP1, 0x80, 0x0 ;  /* 0x000000000000781c */ /* 0x000fca0003fcf018 */
[----:B------:R-:W-:-:S08]  /*5a50*/  @UP1 ULDC UR4, c[0x0][0x754] ;  /* 0x0001d50000041ab9 */ /* 0x000fd00000000800 */
[----:B------:R-:W-:Y:S01]  /*5a60*/  @P6 IMAD.HI.U32 R7, R10, UR4, RZ ;  /* 0x000000040a076c27 */ /* 0x000fe2000f8e00ff */
[----:B------:R-:W-:Y:S01]  /*5a70*/  PLOP3.LUT P6, PT, PT, PT, UP1, 0x80, 0x0 ;  /* 0x000000000000781c */ /* 0x000fe20003fcf018 */
[----:B------:R-:W-:-:S12]  /*5a80*/  @UP1 ULDC UR4, c[0x0][0x758] ;  /* 0x0001d60000041ab9 */ /* 0x000fd80000000800 */
[----:B------:R-:W-:-:S07]  /*5a90*/  @P6 SHF.R.U32.HI R10, RZ, UR4, R7 ;  /* 0x00000004ff0a6c19 */ /* 0x000fce0008011607 */
.L_x_503:
[----:B------:R-:W-:Y:S05]  /*5aa0*/  BSYNC B1 ;  /* 0x0000000000017941 */ /* 0x000fea0003800000 */
.L_x_501:
[----:B------:R-:W-:-:S05]  /*5ab0*/  IMAD R10, R10, UR6, R233 ;  /* 0x000000060a0a7c24 */ /* 0x000fca000f8e02e9 */
[----:B------:R-:W-:Y:S02]  /*5ac0*/  VIMNMX R15, R15, R10, !PT ;  /* 0x0000000a0f0f7248 */ /* 0x000fe40007fe0100 */
[----:B------:R-:W-:-:S07]  /*5ad0*/  VIADDMNMX R20, R10, UR6, R20, PT ;  /* 0x000000060a147c46 */ /* 0x000fce000b800114 */
.L_x_500:
[C---:B------:R-:W-:Y:S01]  /*5ae0*/  ISETP.GT.AND P3, PT, R15.reuse, 0x11, !P3 ;  /* 0x000000110f00780c */ /* 0x040fe20005f64270 */
[----:B------:R-:W-:Y:S01]  /*5af0*/  IMAD R29, R18, 0x4, R17 ;  /* 0x00000004121d7824 */ /* 0x000fe200078e0211 */
[C---:B------:R-:W-:Y:S01]  /*5b00*/  ISETP.GT.AND P2, PT, R15.reuse, 0x10, !P2 ;  /* 0x000000100f00780c */ /* 0x040fe20005744270 */
[----:B------:R-:W-:Y:S01]  /*5b10*/  ULDC UR4, c[0x0][0x744] ;  /* 0x0001d10000047ab9 */ /* 0x000fe20000000800 */
[----:B------:R-:W-:Y:S01]  /*5b20*/  ISETP.GT.AND P4, PT, R15, 0x20, !P4 ;  /* 0x000000200f00780c */ /* 0x000fe20006784270 */
[--C-:B-1----:R-:W-:Y:S01]  /*5b30*/  FFMA.FTZ R10, R6, UR4, -R13.reuse ;  /* 0x00000004060a7c23 */ /* 0x102fe2000801080d */
[----:B------:R-:W-:Y:S01]  /*5b40*/  ISETP.LT.OR P3, PT, R20, 0x12, P3 ;  /* 0x000000121400780c */ /* 0x000fe20001f61670 */
[--C-:B------:R-:W-:Y:S01]  /*5b50*/  FFMA.FTZ R9, R8, UR4, -R13.reuse ;  /* 0x0000000408097c23 */ /* 0x100fe2000801080d */
[----:B------:R-:W-:Y:S01]  /*5b60*/  ISETP.LT.OR P2, PT, R20, 0x11, P2 ;  /* 0x000000111400780c */ /* 0x000fe20001741670 */
        /* <DEDUP_REMOVED lines=8> */
[----:B------:R-:W-:Y:S01]  /*5bf0*/  FFMA.FTZ R14, R14, UR4, -R13 ;  /* 0x000000040e0e7c23 */ /* 0x000fe2000801080d */
[----:B------:R-:W-:Y:S01]  /*5c00*/  FSEL R34, R34, -INF , !P4 ;  /* 0xff80000022227808 */ /* 0x000fe20006000000 */
[--C-:B--2---:R-:W-:Y:S01]  /*5c10*/  FFMA.FTZ R224, R224, UR4, -R5.reuse ;  /* 0x00000004e0e07c23 */ /* 0x104fe20008010805 */
[----:B------:R-:W-:Y:S01]  /*5c20*/  ISETP.GT.AND P3, PT, R15, 0x31, !P6 ;  /* 0x000000310f00780c */ /* 0x000fe20007764270 */
[--C-:B------:R-:W-:Y:S01]  /*5c30*/  FFMA.FTZ R31, R30, UR4, -R5.reuse ;  /* 0x000000041e1f7c23 */ /* 0x100fe20008010805 */
[C---:B------:R-:W-:Y:S01]  /*5c40*/  ISETP.GE.AND P2, PT, R21.reuse, 0x31, PT ;  /* 0x000000311500780c */ /* 0x040fe20003f46270 */
[----:B------:R-:W-:Y:S01]  /*5c50*/  FFMA.FTZ R37, R34, UR4, -R5 ;  /* 0x0000000422257c23 */ /* 0x000fe20008010805 */
[C---:B------:R-:W-:Y:S01]  /*5c60*/  ISETP.GE.AND P4, PT, R21.reuse, 0x41, PT ;  /* 0x000000411500780c */ /* 0x040fe20003f86270 */
[--C-:B------:R-:W-:Y:S01]  /*5c70*/  FFMA.FTZ R40, R40, UR4, -R13.reuse ;  /* 0x0000000428287c23 */ /* 0x100fe2000801080d */
[----:B------:R-:W-:Y:S01]  /*5c80*/  ISETP.GE.AND P6, PT, R21, 0x42, PT ;  /* 0x000000421500780c */ /* 0x000fe20003fc6270 */
[--C-:B------:R-:W-:Y:S01]  /*5c90*/  FFMA.FTZ R11, R12, UR4, -R13.reuse ;  /* 0x000000040c0b7c23 */ /* 0x100fe2000801080d */
[C---:B------:R-:W-:Y:S01]  /*5ca0*/  ISETP.GT.AND P1, PT, R15.reuse, 0x1, !P1 ;  /* 0x000000010f00780c */ /* 0x040fe20004f24270 */
[----:B------:R-:W0:Y:S01]  /*5cb0*/  LDS R21, [R29+0x2c300] ;  /* 0x02c300001d157984 */ /* 0x000e220000000800 */
[C---:B------:R-:W-:Y:S01]  /*5cc0*/  ISETP.GT.AND P5, PT, R15.reuse, 0x21, !P5 ;  /* 0x000000210f00780c */ /* 0x040fe20006fa4270 */
[----:B------:R-:W-:Y:S01]  /*5cd0*/  FFMA.FTZ R12, R36, UR4, -R13 ;  /* 0x00000004240c7c23 */ /* 0x000fe2000801080d */
[C---:B------:R-:W-:Y:S01]  /*5ce0*/  ISETP.GT.AND P2, PT, R15.reuse, 0x30, !P2 ;  /* 0x000000300f00780c */ /* 0x040fe20005744270 */
[----:B------:R-:W-:Y:S01]  /*5cf0*/  MUFU.EX2 R7, R7 ;  /* 0x0000000700077308 */ /* 0x000fe20000000800 */
[C---:B------:R-:W-:Y:S01]  /*5d00*/  ISETP.GT.AND P4, PT, R15.reuse, 0x40, !P4 ;  /* 0x000000400f00780c */ /* 0x040fe20006784270 */
[----:B------:R-:W-:Y:S01]  /*5d10*/  UMOV UR57, 0x40000040 ;  /* 0x4000004000397882 */ /* 0x000fe20000000000 */
[C---:B------:R-:W-:Y:S01]  /*5d20*/  ISETP.GT.AND P0, PT, R15.reuse, RZ, !P0 ;  /* 0x000000ff0f00720c */ /* 0x040fe20004704270 */
[----:B------:R-:W-:Y:S01]  /*5d30*/  UMOV UR59, 0x40 ;  /* 0x00000040003b7882 */ /* 0x000fe20000000000 */
[----:B------:R-:W-:Y:S01]  /*5d40*/  ISETP.GT.AND P6, PT, R15, 0x41, !P6 ;  /* 0x000000410f00780c */ /* 0x000fe200077c4270 */
[----:B------:R-:W-:Y:S01]  /*5d50*/  UMOV UR9, UR57 ;  /* 0x0000003900097c82 */ /* 0x000fe20008000000 */
[C---:B------:R-:W-:Y:S01]  /*5d60*/  ISETP.LT.OR P1, PT, R20.reuse, 0x2, P1 ;  /* 0x000000021400780c */ /* 0x040fe20000f21670 */
[----:B------:R-:W-:Y:S01]  /*5d70*/  MUFU.EX2 R15, R14 ;  /* 0x0000000e000f7308 */ /* 0x000fe20000000800 */
[C---:B------:R-:W-:Y:S01]  /*5d80*/  ISETP.LT.OR P5, PT, R20.reuse, 0x22, P5 ;  /* 0x000000221400780c */ /* 0x040fe20002fa1670 */
[----:B------:R-:W-:Y:S01]  /*5d90*/  UMOV UR11, 0x40 ;  /* 0x00000040000b7882 */ /* 0x000fe20000000000 */
[C---:B------:R-:W-:Y:S01]  /*5da0*/  ISETP.LT.OR P2, PT, R20.reuse, 0x31, P2 ;  /* 0x000000311400780c */ /* 0x040fe20001741670 */
[----:B------:R-:W-:Y:S01]  /*5db0*/  UMOV UR13, UR11 ;  /* 0x0000000b000d7c82 */ /* 0x000fe20008000000 */
[C---:B------:R-:W-:Y:S01]  /*5dc0*/  ISETP.LT.OR P3, PT, R20.reuse, 0x32, P3 ;  /* 0x000000321400780c */ /* 0x040fe20001f61670 */
[----:B------:R-:W-:Y:S01]  /*5dd0*/  UMOV UR17, UR57 ;  /* 0x0000003900117c82 */ /* 0x000fe20008000000 */
[C---:B------:R-:W-:Y:S01]  /*5de0*/  ISETP.LT.OR P4, PT, R20.reuse, 0x41, P4 ;  /* 0x000000411400780c */ /* 0x040fe20002781670 */
[----:B------:R1:W-:Y:S01]  /*5df0*/  MUFU.EX2 R14, R23 ;  /* 0x00000017000e7308 */ /* 0x0003e20000000800 */
[C---:B------:R-:W-:Y:S01]  /*5e00*/  ISETP.LT.OR P0, PT, R20.reuse, 0x1, P0 ;  /* 0x000000011400780c */ /* 0x040fe20000701670 */
[----:B------:R-:W-:Y:S01]  /*5e10*/  UMOV UR19, 0x40 ;  /* 0x0000004000137882 */ /* 0x000fe20000000000 */
[----:B------:R-:W-:Y:S01]  /*5e20*/  ISETP.LT.OR P6, PT, R20, 0x42, P6 ;  /* 0x000000421400780c */ /* 0x000fe200037c1670 */
[----:B------:R-:W-:Y:S01]  /*5e30*/  UMOV UR49, 0x40000040 ;  /* 0x4000004000317882 */ /* 0x000fe20000000000 */
[----:B------:R-:W-:Y:S01]  /*5e40*/  FSEL R20, R27, -INF , !P1 ;  /* 0xff8000001b147808 */ /* 0x000fe20004800000 */
[----:B------:R-:W-:Y:S01]  /*5e50*/  UMOV UR51, 0x40 ;  /* 0x0000004000337882 */ /* 0x000fe20000000000 */
[----:B------:R-:W-:Y:S01]  /*5e60*/  FSEL R22, R26, -INF , !P0 ;  /* 0xff8000001a167808 */ /* 0x000fe20004000000 */
[----:B------:R-:W2:Y:S01]  /*5e70*/  MUFU.EX2 R10, R10 ;  /* 0x0000000a000a7308 */ /* 0x000ea20000000800 */
[----:B------:R-:W-:Y:S01]  /*5e80*/  FSEL R24, R35, -INF , !P5 ;  /* 0xff80000023187808 */ /* 0x000fe20006800000 */
[--C-:B------:R-:W-:Y:S01]  /*5e90*/  FFMA.FTZ R27, R20, UR4, -R5.reuse ;  /* 0x00000004141b7c23 */ /* 0x100fe20008010805 */
[----:B------:R-:W-:Y:S01]  /*5ea0*/  FSEL R38, R38, -INF , !P2 ;  /* 0xff80000026267808 */ /* 0x000fe20005000000 */
[----:B------:R3:W4:Y:S01]  /*5eb0*/  LDS R20, [R29+0x2c320] ;  /* 0x02c320001d147984 */ /* 0x0007220000000800 */
[----:B------:R-:W-:Y:S01]  /*5ec0*/  FSEL R28, R39, -INF , !P3 ;  /* 0xff800000271c7808 */ /* 0x000fe20005800000 */
[--C-:B------:R-:W-:Y:S01]  /*5ed0*/  FFMA.FTZ R30, R24, UR4, -R5.reuse ;  /* 0x00000004181e7c23 */ /* 0x100fe20008010805 */
[----:B------:R-:W-:Y:S01]  /*5ee0*/  FSEL R26, R42, -INF , !P4 ;  /* 0xff8000002a1a7808 */ /* 0x000fe20006000000 */
[--C-:B------:R-:W-:Y:S01]  /*5ef0*/  FFMA.FTZ R35, R38, UR4, -R5.reuse ;  /* 0x0000000426237c23 */ /* 0x100fe20008010805 */
[----:B------:R-:W-:Y:S01]  /*5f00*/  FSEL R32, R43, -INF , !P6 ;  /* 0xff8000002b207808 */ /* 0x000fe20007000000 */
[--C-:B------:R-:W-:Y:S01]  /*5f10*/  FFMA.FTZ R28, R28, UR4, -R5.reuse ;  /* 0x000000041c1c7c23 */ /* 0x100fe20008010805 */
[--C-:B------:R-:W-:Y:S01]  /*5f20*/  FFMA.FTZ R39, R22, UR4, -R5.reuse ;  /* 0x0000000416277c23 */ /* 0x100fe20008010805 */
[--C-:B------:R-:W-:Y:S01]  /*5f30*/  FFMA.FTZ R26, R26, UR4, -R5.reuse ;  /* 0x000000041a1a7c23 */ /* 0x100fe20008010805 */
[----:B------:R-:W5:Y:S01]  /*5f40*/  MUFU.EX2 R13, R40 ;  /* 0x00000028000d7308 */ /* 0x000f620000000800 */
[----:B------:R-:W-:Y:S01]  /*5f50*/  FFMA.FTZ R25, R32, UR4, -R5 ;  /* 0x0000000420197c23 */ /* 0x000fe20008010805 */
[----:B------:R-:W-:Y:S01]  /*5f60*/  VIADD R5, R17, 0x2c500 ;  /* 0x0002c50011057836 */ /* 0x000fe20000000000 */
[----:B------:R-:W-:-:S02]  /*5f70*/  WARPGROUP.DEPBAR.LE gsb0, 0x0 ;  /* 0x00008000000079c5 */ /* 0x000fc40000010000 */
[--C-:B0-----:R-:W-:Y:S01]  /*5f80*/  FADD.FTZ R44, R44, -R21.reuse ;  /* 0x800000152c2c7221 */ /* 0x101fe20000010000 */
[----:B------:R-:W-:Y:S01]  /*5f90*/  FADD.FTZ R45, R45, -R21 ;  /* 0x800000152d2d7221 */ /* 0x000fe20000010000 */
[----:B-1----:R-:W-:Y:S01]  /*5fa0*/  SHF.R.U32.HI R23, RZ, 0x4, R5 ;  /* 0x00000004ff177819 */ /* 0x002fe20000011605 */
[----:B------:R-:W-:Y:S01]  /*5fb0*/  MUFU.EX2 R27, R27 ;  /* 0x0000001b001b7308 */ /* 0x000fe20000000800 */
[--C-:B---3--:R-:W-:Y:S01]  /*5fc0*/  FADD.FTZ R29, R48, -R21.reuse ;  /* 0x80000015301d7221 */ /* 0x108fe20000010000 */
[--C-:B------:R-:W-:Y:S01]  /*5fd0*/  FADD.FTZ R32, R49, -R21.reuse ;  /* 0x8000001531207221 */ /* 0x100fe20000010000 */
[----:B------:R-:W-:Y:S01]  /*5fe0*/  LOP3.LUT R24, R23, 0x3fff, RZ, 0xc0, !PT ;  /* 0x00003fff17187812 */ /* 0x000fe200078ec0ff */
[--C-:B------:R-:W-:Y:S01]  /*5ff0*/  FADD.FTZ R34, R53, -R21.reuse ;  /* 0x8000001535227221 */ /* 0x100fe20000010000 */
[--C-:B------:R-:W-:Y:S01]  /*6000*/  FADD.FTZ R33, R216, -R21.reuse ;  /* 0x80000015d8217221 */ /* 0x100fe20000010000 */
[--C-:B------:R-:W-:Y:S01]  /*6010*/  FADD.FTZ R36, R217, -R21.reuse ;  /* 0x80000015d9247221 */ /* 0x100fe20000010000 */
[----:B------:R-:W-:Y:S01]  /*6020*/  LOP3.LUT R24, R24, 0x80000, RZ, 0xfc, !PT ;  /* 0x0008000018187812 */ /* 0x000fe200078efcff */
[----:B------:R-:W-:Y:S01]  /*6030*/  MUFU.EX2 R40, R39 ;  /* 0x0000002700287308 */ /* 0x000fe20000000800 */
[--C-:B------:R-:W-:Y:S01]  /*6040*/  FADD.FTZ R220, R220, -R21.reuse ;  /* 0x80000015dcdc7221 */ /* 0x100fe20000010000 */
[--C-:B------:R-:W-:Y:S01]  /*6050*/  FADD.FTZ R221, R221, -R21.reuse ;  /* 0x80000015dddd7221 */ /* 0x100fe20000010000 */
[----:B--2---:R-:W-:Y:S01]  /*6060*/  FMUL.FTZ R45, R10, R45 ;  /* 0x0000002d0a2d7220 */ /* 0x004fe20000410000 */
[----:B------:R-:W-:Y:S01]  /*6070*/  FMUL.FTZ R44, R7, R44 ;  /* 0x0000002c072c7220 */ /* 0x000fe20000410000 */
[----:B-----5:R-:W-:Y:S01]  /*6080*/  FMUL.FTZ R220, R13, R220 ;  /* 0x000000dc0ddc7220 */ /* 0x020fe20000410000 */
[C---:B------:R-:W-:Y:S01]  /*6090*/  FMUL.FTZ R221, R14.reuse, R221 ;  /* 0x000000dd0edd7220 */ /* 0x040fe20000410000 */
[----:B------:R-:W-:Y:S01]  /*60a0*/  F2FP.BF16.F32.PACK_AB R14, R14, R13 ;  /* 0x0000000d0e0e723e */ /* 0x000fe200000010ff */
[----:B------:R0:W-:Y:S01]  /*60b0*/  MUFU.EX2 R22, R31 ;  /* 0x0000001f00167308 */ /* 0x0001e20000000800 */
[----:B------:R-:W-:Y:S01]  /*60c0*/  FMUL.FTZ R36, R15, R36 ;  /* 0x000000240f247220 */ /* 0x000fe20000410000 */
[----:B------:R-:W-:Y:S01]  /*60d0*/  R2UR UR58, R24 ;  /* 0x00000000183a72ca */ /* 0x000fe200000e0000 */
[----:B------:R-:W-:Y:S01]  /*60e0*/  UMOV UR53, UR49 ;  /* 0x0000003100357c82 */ /* 0x000fe20008000000 */
[----:B------:R-:W-:Y:S01]  /*60f0*/  F2FP.BF16.F32.PACK_AB R220, R221, R220 ;  /* 0x000000dcdddc723e */ /* 0x000fe200000010ff */
[----:B------:R-:W-:Y:S01]  /*6100*/  UMOV UR55, 0x40 ;  /* 0x0000004000377882 */ /* 0x000fe20000000000 */
[----:B------:R-:W-:Y:S01]  /*6110*/  UMOV UR45, UR49 ;  /* 0x00000031002d7c82 */ /* 0x000fe20008000000 */
[----:B----4-:R-:W-:Y:S01]  /*6120*/  FADD.FTZ R41, R46, -R20 ;  /* 0x800000142e297221 */ /* 0x010fe20000010000 */
[----:B------:R1:W2:Y:S01]  /*6130*/  MUFU.EX2 R23, R37 ;  /* 0x0000002500177308 */ /* 0x0002a20000000800 */
[----:B0-----:R-:W-:Y:S01]  /*6140*/  FADD.FTZ R31, R52, -R21 ;  /* 0x80000015341f7221 */ /* 0x001fe20000010000 */
[----:B------:R-:W-:-:S02]  /*6150*/  VIADD R21, R24, 0x80 ;  /* 0x0000008018157836 */ /* 0x000fc40000000000 */
[--C-:B------:R-:W-:Y:S01]  /*6160*/  FADD.FTZ R42, R47, -R20.reuse ;  /* 0x800000142f2a7221 */ /* 0x100fe20000010000 */
[--C-:B------:R-:W-:Y:S01]  /*6170*/  FADD.FTZ R38, R51, -R20.reuse ;  /* 0x8000001433267221 */ /* 0x100fe20000010000 */
[--C-:B------:R-:W-:Y:S01]  /*6180*/  FADD.FTZ R54, R54, -R20.reuse ;  /* 0x8000001436367221 */ /* 0x100fe20000010000 */
[--C-:B------:R-:W-:Y:S01]  /*6190*/  FADD.FTZ R55, R55, -R20.reuse ;  /* 0x8000001437377221 */ /* 0x100fe20000010000 */
[----:B------:R-:W-:Y:S01]  /*61a0*/  R2UR UR4, R21 ;  /* 0x00000000150472ca */ /* 0x000fe200000e0000 */
[C---:B------:R-:W-:Y:S01]  /*61b0*/  VIADD R21, R24.reuse, 0x100 ;  /* 0x0000010018157836 */ /* 0x040fe20000000000 */
[----:B------:R-:W0:Y:S01]  /*61c0*/  MUFU.EX2 R6, R6 ;  /* 0x0000000600067308 */ /* 0x000e220000000800 */
[----:B-1----:R-:W-:Y:S02]  /*61d0*/  VIADD R37, R24, 0x180 ;  /* 0x0000018018257836 */ /* 0x002fe40000000000 */
[--C-:B------:R-:W-:Y:S01]  /*61e0*/  FADD.FTZ R218, R218, -R20.reuse ;  /* 0x80000014dada7221 */ /* 0x100fe20000010000 */
[--C-:B------:R-:W-:Y:S01]  /*61f0*/  FADD.FTZ R219, R219, -R20.reuse ;  /* 0x80000014dbdb7221 */ /* 0x100fe20000010000 */
[--C-:B------:R-:W-:Y:S01]  /*6200*/  FADD.FTZ R222, R222, -R20.reuse ;  /* 0x80000014dede7221 */ /* 0x100fe20000010000 */
[--C-:B------:R-:W-:Y:S01]  /*6210*/  FADD.FTZ R223, R223, -R20.reuse ;  /* 0x80000014dfdf7221 */ /* 0x100fe20000010000 */
[----:B------:R-:W-:Y:S01]  /*6220*/  R2UR UR6, R37 ;  /* 0x00000000250672ca */ /* 0x000fe200000e0000 */
[----:B------:R-:W-:Y:S01]  /*6230*/  FADD.FTZ R37, R50, -R20 ;  /* 0x8000001432257221 */ /* 0x000fe20000010000 */
[----:B------:R-:W1:Y:S01]  /*6240*/  MUFU.EX2 R9, R9 ;  /* 0x0000000900097308 */ /* 0x000e620000000800 */
[----:B------:R-:W-:Y:S01]  /*6250*/  R2UR UR5, R21 ;  /* 0x00000000150572ca */ /* 0x000fe200000e0000 */
[----:B--2---:R-:W-:Y:S01]  /*6260*/  FMUL.FTZ R54, R23, R54 ;  /* 0x0000003617367220 */ /* 0x004fe20000410000 */
[----:B------:R-:W-:Y:S01]  /*6270*/  F2FP.BF16.F32.PACK_AB R20, R10, R7 ;  /* 0x000000070a14723e */ /* 0x000fe200000010ff */
[----:B------:R-:W-:Y:S01]  /*6280*/  FMUL.FTZ R10, R40, R41 ;  /* 0x00000029280a7220 */ /* 0x000fe20000410000 */
[C---:B------:R-:W-:Y:S01]  /*6290*/  F2FP.BF16.F32.PACK_AB R21, R27.reuse, R40 ;  /* 0x000000281b15723e */ /* 0x040fe200000010ff */
[----:B------:R-:W-:Y:S01]  /*62a0*/  BAR.SYNC.DEFER_BLOCKING 0x9, 0x100 ;  /* 0x0244000000007b1d */ /* 0x000fe20000010000 */
[----:B------:R-:W-:Y:S01]  /*62b0*/  FMUL.FTZ R37, R22, R37 ;  /* 0x0000002516257220 */ /* 0x000fe20000410000 */
[----:B------:R-:W-:Y:S01]  /*62c0*/  FMUL.FTZ R27, R27, R42 ;  /* 0x0000002a1b1b7220 */ /* 0x000fe20000410000 */
[----:B0-----:R-:W-:-:S03]  /*62d0*/  FMUL.FTZ R29, R6, R29 ;  /* 0x0000001d061d7220 */ /* 0x001fc60000410000 */
[----:B------:R-:W0:Y:S01]  /*62e0*/  MUFU.EX2 R8, R8 ;  /* 0x0000000800087308 */ /* 0x000e220000000800 */
[----:B------:R-:W-:Y:S01]  /*62f0*/  F2FP.BF16.F32.PACK_AB R27, R27, R10 ;  /* 0x0000000a1b1b723e */ /* 0x000fe200000010ff */
[----:B------:R-:W-:Y:S01]  /*6300*/  UMOV UR10, UR4 ;  /* 0x00000004000a7c82 */ /* 0x000fe20008000000 */
[----:B------:R-:W-:Y:S01]  /*6310*/  UMOV UR18, UR6 ;  /* 0x0000000600127c82 */ /* 0x000fe20008000000 */
[----:B------:R-:W-:Y:S01]  /*6320*/  UMOV UR12, UR10 ;  /* 0x0000000a000c7c82 */ /* 0x000fe20008000000 */
[C---:B-1----:R-:W-:Y:S01]  /*6330*/  FMUL.FTZ R32, R9.reuse, R32 ;  /* 0x0000002009207220 */ /* 0x042fe20000410000 */
[----:B------:R-:W-:Y:S01]  /*6340*/  F2FP.BF16.F32.PACK_AB R6, R9, R6 ;  /* 0x000000060906723e */ /* 0x000fe200000010ff */
[----:B------:R-:W-:Y:S01]  /*6350*/  UMOV UR47, 0x40 ;  /* 0x00000040002f7882 */ /* 0x000fe20000000000 */
[----:B------:R-:W1:Y:S01]  /*6360*/  MUFU.EX2 R5, R224 ;  /* 0x000000e000057308 */ /* 0x000e620000000800 */
[----:B------:R-:W-:Y:S01]  /*6370*/  UMOV UR29, 0x40000040 ;  /* 0x40000040001d7882 */ /* 0x000fe20000000000 */
[----:B------:R-:W-:Y:S01]  /*6380*/  F2FP.BF16.F32.PACK_AB R32, R32, R29 ;  /* 0x0000001d2020723e */ /* 0x000fe200000010ff */
[----:B------:R-:W-:Y:S01]  /*6390*/  UMOV UR31, 0x40 ;  /* 0x00000040001f7882 */ /* 0x000fe20000000000 */
[----:B------:R-:W-:Y:S01]  /*63a0*/  UMOV UR41, UR29 ;  /* 0x0000001d00297c82 */ /* 0x000fe20008000000 */
[----:B------:R-:W-:Y:S01]  /*63b0*/  UMOV UR43, 0x40 ;  /* 0x00000040002b7882 */ /* 0x000fe20000000000 */
[----:B------:R-:W-:Y:S01]  /*63c0*/  UMOV UR37, UR29 ;  /* 0x0000001d00257c82 */ /* 0x000fe20008000000 */
[----:B------:R-:W-:Y:S01]  /*63d0*/  UMOV UR39, 0x40 ;  /* 0x0000004000277882 */ /* 0x000fe20000000000 */
[----:B------:R-:W2:Y:S01]  /*63e0*/  MUFU.EX2 R11, R11 ;  /* 0x0000000b000b7308 */ /* 0x000ea20000000800 */
[----:B0-----:R-:W-:Y:S01]  /*63f0*/  FMUL.FTZ R31, R8, R31 ;  /* 0x0000001f081f7220 */ /* 0x001fe20000410000 */
[----:B------:R-:W-:Y:S01]  /*6400*/  STSM.16.M88.2 [R0+0x2c500], R20 ;  /* 0x02c5001400007844 */ /* 0x000fe20000000100 */
[----:B------:R-:W-:Y:S01]  /*6410*/  UMOV UR33, UR29 ;  /* 0x0000001d00217c82 */ /* 0x000fe20008000000 */
[----:B------:R-:W-:Y:S01]  /*6420*/  UMOV UR35, 0x40 ;  /* 0x0000004000237882 */ /* 0x000fe20000000000 */
[----:B------:R-:W-:Y:S01]  /*6430*/  UMOV UR25, UR29 ;  /* 0x0000001d00197c82 */ /* 0x000fe20008000000 */
[----:B------:R-:W-:Y:S01]  /*6440*/  UMOV UR27, 0x40 ;  /* 0x00000040001b7882 */ /* 0x000fe20000000000 */
[----:B------:R-:W-:Y:S01]  /*6450*/  UMOV UR23, 0x40 ;  /* 0x0000004000177882 */ /* 0x000fe20000000000 */
[----:B------:R-:W0:Y:S01]  /*6460*/  MUFU.EX2 R12, R12 ;  /* 0x0000000c000c7308 */ /* 0x000e220000000800 */
[----:B-1----:R-:W-:Y:S01]  /*6470*/  F2FP.BF16.F32.PACK_AB R7, R5, R22 ;  /* 0x000000160507723e */ /* 0x002fe200000010ff */
[----:B------:R-:W-:-:S02]  /*6480*/  IMAD R22, R4, 0x2000, R17 ;  /* 0x0000200004167824 */ /* 0x000fc400078e0211 */
[----:B------:R-:W-:Y:S01]  /*6490*/  FMUL.FTZ R38, R5, R38 ;  /* 0x0000002605267220 */ /* 0x000fe20000410000 */
[----:B------:R-:W-:Y:S01]  /*64a0*/  UMOV UR15, 0x40 ;  /* 0x00000040000f7882 */ /* 0x000fe20000000000 */
[----:B------:R1:W-:Y:S01]  /*64b0*/  STSM.16.M88.2 [R0+0x2cd00], R6 ;  /* 0x02cd000600007844 */ /* 0x0003e20000000100 */
[----:B------:R-:W-:Y:S01]  /*64c0*/  VIADD R5, R22, 0x24100 ;  /* 0x0002410016057836 */ /* 0x000fe20000000000 */
[----:B------:R-:W3:Y:S01]  /*64d0*/  MUFU.EX2 R30, R30 ;  /* 0x0000001e001e7308 */ /* 0x000ee20000000800 */
[C---:B--2---:R-:W-:Y:S01]  /*64e0*/  F2FP.BF16.F32.PACK_AB R8, R11.reuse, R8 ;  /* 0x000000080b08723e */ /* 0x044fe200000010ff */
[----:B------:R-:W-:Y:S02]  /*64f0*/  FMUL.FTZ R34, R11, R34 ;  /* 0x000000220b227220 */ /* 0x000fe40000410000 */
[----:B------:R-:W-:-:S03]  /*6500*/  SHF.R.U32.HI R5, RZ, 0x4, R5 ;  /* 0x00000004ff057819 */ /* 0x000fc60000011605 */
[----:B------:R-:W-:Y:S01]  /*6510*/  F2FP.BF16.F32.PACK_AB R34, R34, R31 ;  /* 0x0000001f2222723e */ /* 0x000fe200000010ff */
[----:B------:R-:W2:Y:S01]  /*6520*/  MUFU.EX2 R35, R35 ;  /* 0x0000002300237308 */ /* 0x000ea20000000800 */
[----:B0-----:R-:W-:Y:S01]  /*6530*/  FMUL.FTZ R33, R12, R33 ;  /* 0x000000210c217220 */ /* 0x001fe20000410000 */
[----:B------:R-:W-:Y:S01]  /*6540*/  F2FP.BF16.F32.PACK_AB R12, R15, R12 ;  /* 0x0000000c0f0c723e */ /* 0x000fe200000010ff */
[----:B-1----:R-:W-:-:S03]  /*6550*/  VIADD R6, R24, 0x10 ;  /* 0x0000001018067836 */ /* 0x002fc60000000000 */
[----:B------:R-:W-:Y:S02]  /*6560*/  F2FP.BF16.F32.PACK_AB R20, R36, R33 ;  /* 0x000000212414723e */ /* 0x000fe400000010ff */
[----:B------:R-:W0:Y:S01]  /*6570*/  MUFU.EX2 R28, R28 ;  /* 0x0000001c001c7308 */ /* 0x000e220000000800 */
[C---:B---3--:R-:W-:Y:S01]  /*6580*/  F2FP.BF16.F32.PACK_AB R9, R30.reuse, R23 ;  /* 0x000000171e09723e */ /* 0x048fe200000010ff */
[----:B------:R-:W-:Y:S01]  /*6590*/  FMUL.FTZ R55, R30, R55 ;  /* 0x000000371e377220 */ /* 0x000fe20000410000 */
[----:B------:R-:W-:Y:S01]  /*65a0*/  LOP3.LUT R23, R5, 0x3fff, RZ, 0xc0, !PT ;  /* 0x00003fff05177812 */ /* 0x000fe200078ec0ff */
[----:B------:R-:W-:Y:S01]  /*65b0*/  VIADD R5, R24, 0x200 ;  /* 0x0000020018057836 */ /* 0x000fe20000000000 */
[----:B------:R-:W-:Y:S01]  /*65c0*/  F2FP.BF16.F32.PACK_AB R33, R38, R37 ;  /* 0x000000252621723e */ /* 0x000fe200000010ff */
[----:B------:R1:W-:Y:S01]  /*65d0*/  STSM.16.M88.2 [R0+0x2d500], R8 ;  /* 0x02d5000800007844 */ /* 0x0003e20000000100 */
[----:B------:R-:W-:Y:S01]  /*65e0*/  R2UR UR56, R23 ;  /* 0x00000000173872ca */ /* 0x000fe200000e0000 */
[----:B------:R3:W4:Y:S01]  /*65f0*/  MUFU.EX2 R39, R26 ;  /* 0x0000001a00277308 */ /* 0x0007220000000800 */
[----:B--2---:R-:W-:Y:S01]  /*6600*/  FMUL.FTZ R21, R35, R218 ;  /* 0x000000da23157220 */ /* 0x004fe20000410000 */
[----:B------:R-:W-:Y:S01]  /*6610*/  R2UR UR7, R5 ;  /* 0x00000000050772ca */ /* 0x000fe200000e0000 */
[----:B------:R-:W-:Y:S01]  /*6620*/  VIADD R5, R23, 0x80 ;  /* 0x0000008017057836 */ /* 0x000fe20000000000 */
[----:B------:R-:W-:Y:S01]  /*6630*/  R2UR UR50, R6 ;  /* 0x00000000063272ca */ /* 0x000fe200000e0000 */
[----:B------:R-:W-:-:S03]  /*6640*/  VIADD R6, R24, 0x110 ;  /* 0x0000011018067836 */ /* 0x000fc60000000000 */
[----:B------:R-:W2:Y:S01]  /*6650*/  MUFU.EX2 R40, R25 ;  /* 0x0000001900287308 */ /* 0x000ea20000000800 */
[C---:B0-----:R-:W-:Y:S01]  /*6660*/  F2FP.BF16.F32.PACK_AB R13, R28.reuse, R35 ;  /* 0x000000231c0d723e */ /* 0x041fe200000010ff */
[----:B------:R-:W-:Y:S01]  /*6670*/  FMUL.FTZ R30, R28, R219 ;  /* 0x000000db1c1e7220 */ /* 0x000fe20000410000 */
[----:B---3--:R-:W-:Y:S01]  /*6680*/  F2FP.BF16.F32.PACK_AB R26, R45, R44 ;  /* 0x0000002c2d1a723e */ /* 0x008fe200000010ff */
[----:B------:R-:W-:Y:S01]  /*6690*/  UMOV UR8, UR56 ;  /* 0x0000003800087c82 */ /* 0x000fe20008000000 */
[----:B------:R-:W-:Y:S01]  /*66a0*/  F2FP.BF16.F32.PACK_AB R35, R55, R54 ;  /* 0x000000363723723e */ /* 0x000fe200000010ff */
[----:B------:R-:W-:Y:S01]  /*66b0*/  STSM.16.M88.2 [R0+0x2dd00], R12 ;  /* 0x02dd000c00007844 */ /* 0x000fe20000000100 */
[----:B------:R-:W-:Y:S01]  /*66c0*/  F2FP.BF16.F32.PACK_AB R21, R30, R21 ;  /* 0x000000151e15723e */ /* 0x000fe200000010ff */
[----:B------:R-:W-:Y:S01]  /*66d0*/  UMOV UR16, UR56 ;  /* 0x0000003800107c82 */ /* 0x000fe20008000000 */
[----:B----4-:R-:W-:Y:S01]  /*66e0*/  FMUL.FTZ R222, R39, R222 ;  /* 0x000000de27de7220 */ /* 0x010fe20000410000 */
[----:B------:R-:W-:Y:S01]  /*66f0*/  R2UR UR48, R5 ;  /* 0x00000000053072ca */ /* 0x000fe200000e0000 */
[----:B------:R-:W-:Y:S01]  /*6700*/  VIADD R5, R24, 0x90 ;  /* 0x0000009018057836 */ /* 0x000fe20000000000 */
[----:B-1----:R-:W-:-:S02]  /*6710*/  MOV R9, UR58 ;  /* 0x0000003a00097c02 */ /* 0x002fc40008000f00 */
[----:B------:R-:W-:Y:S02]  /*6720*/  MOV R8, UR59 ;  /* 0x0000003b00087c02 */ /* 0x000fe40008000f00 */
[----:B------:R-:W-:Y:S01]  /*6730*/  R2UR UR4, R5 ;  /* 0x00000000050472ca */ /* 0x000fe200000e0000 */
[C---:B--2---:R-:W-:Y:S01]  /*6740*/  FMUL.FTZ R223, R40.reuse, R223 ;  /* 0x000000df28df7220 */ /* 0x044fe20000410000 */
[----:B------:R-:W-:Y:S01]  /*6750*/  F2FP.BF16.F32.PACK_AB R15, R40, R39 ;  /* 0x00000027280f723e */ /* 0x000fe200000010ff */
[----:B------:R-:W-:-:S03]  /*6760*/  VIADD R5, R24, 0x190 ;  /* 0x0000019018057836 */ /* 0x000fc60000000000 */
[----:B------:R-:W-:Y:S01]  /*6770*/  F2FP.BF16.F32.PACK_AB R221, R223, R222 ;  /* 0x000000dedfdd723e */ /* 0x000fe200000010ff */
[----:B------:R0:W-:Y:S01]  /*6780*/  STSM.16.M88.2 [R0+0x2e500], R14 ;  /* 0x02e5000e00007844 */ /* 0x0001e20000000100 */
[----:B------:R-:W-:Y:S01]  /*6790*/  R2UR UR54, R5 ;  /* 0x00000000053672ca */ /* 0x000fe200000e0000 */
[----:B------:R-:W-:Y:S01]  /*67a0*/  VIADD R5, R24, 0x210 ;  /* 0x0000021018057836 */ /* 0x000fe20000000000 */
[----:B------:R-:W-:Y:S01]  /*67b0*/  UMOV UR52, UR48 ;  /* 0x0000003000347c82 */ /* 0x000fe20008000000 */
[----:B------:R1:W-:Y:S06]  /*67c0*/  MEMBAR.ALL.CTA ;  /* 0x0000000000007992 */ /* 0x0003ec0000008000 */
[----:B-1----:R-:W1:Y:S01]  /*67d0*/  FENCE.VIEW.ASYNC.S ;  /* 0x00000000000073c6 */ /* 0x002e620000000000 */
[----:B------:R-:W-:Y:S01]  /*67e0*/  UMOV UR44, UR48 ;  /* 0x00000030002c7c82 */ /* 0x000fe20008000000 */
[----:B------:R-:W-:Y:S01]  /*67f0*/  R2UR UR46, R5 ;  /* 0x00000000052e72ca */ /* 0x000fe200000e0000 */
[----:B------:R-:W-:-:S02]  /*6800*/  VIADD R5, R23, 0x100 ;  /* 0x0000010017057836 */ /* 0x000fc40000000000 */
[----:B0-----:R-:W-:-:S03]  /*6810*/  VIADD R14, R23, 0x180 ;  /* 0x00000180170e7836 */ /* 0x001fc60000000000 */
[----:B------:R-:W-:Y:S01]  /*6820*/  R2UR UR28, R5 ;  /* 0x00000000051c72ca */ /* 0x000fe200000e0000 */
[C---:B------:R-:W-:Y:S02]  /*6830*/  VIADD R5, R24.reuse, 0xa0 ;  /* 0x000000a018057836 */ /* 0x040fe40000000000 */
[----:B------:R-:W-:-:S03]  /*6840*/  VIADD R15, R24, 0x30 ;  /* 0x00000030180f7836 */ /* 0x000fc60000000000 */
[----:B------:R-:W-:Y:S01]  /*6850*/  R2UR UR42, R5 ;  /* 0x00000000052a72ca */ /* 0x000fe200000e0000 */
[----:B------:R-:W-:-:S05]  /*6860*/  VIADD R5, R24, 0x1a0 ;  /* 0x000001a018057836 */ /* 0x000fca0000000000 */
[----:B------:R-:W-:Y:S01]  /*6870*/  R2UR UR34, R5 ;  /* 0x00000000052272ca */ /* 0x000fe200000e0000 */
[----:B------:R-:W-:Y:S01]  /*6880*/  VIADD R5, R24, 0x220 ;  /* 0x0000022018057836 */ /* 0x000fe20000000000 */
[----:B------:R-:W-:Y:S01]  /*6890*/  UMOV UR40, UR28 ;  /* 0x0000001c00287c82 */ /* 0x000fe20008000000 */
[----:B-1----:R-:W-:Y:S03]  /*68a0*/  BAR.SYNC.DEFER_BLOCKING 0x9, 0x100 ;  /* 0x0244000000007b1d */ /* 0x002fe60000010000 */
[----:B------:R-:W-:Y:S01]  /*68b0*/  R2UR UR26, R5 ;  /* 0x00000000051a72ca */ /* 0x000fe200000e0000 */
[----:B------:R-:W-:Y:S02]  /*68c0*/  IMAD R5, R4, 0x2800, R17 ;  /* 0x0000280004057824 */ /* 0x000fe400078e0211 */
[----:B------:R-:W-:Y:S01]  /*68d0*/  UMOV UR36, UR28 ;  /* 0x0000001c00247c82 */ /* 0x000fe20008000000 */
[----:B------:R-:W-:Y:S01]  /*68e0*/  UMOV UR32, UR28 ;  /* 0x0000001c00207c82 */ /* 0x000fe20008000000 */
[----:B------:R-:W-:Y:S01]  /*68f0*/  UMOV UR24, UR28 ;  /* 0x0000001c00187c82 */ /* 0x000fe20008000000 */
        /* <DEDUP_REMOVED lines=8> */
[----:B------:R-:W-:Y:S01]  /*6980*/  HGMMA.64x16x16.F32.BF16 R136, gdesc[UR56].tnspA.tnspB, R136 ;  /* 0x60200000388879f0 */ /* 0x000fe20008701888 */
[----:B0-----:R-:W-:-:S03]  /*6990*/  VIADD R20, R24, 0xb0 ;  /* 0x000000b018147836 */ /* 0x001fc60000000000 */
        /* <DEDUP_REMOVED lines=32> */
[----:B------:R-:W-:-:S02]  /*6ba0*/  MOV R12, UR56 ;  /* 0x00000038000c7c02 */ /* 0x000fc40008000f00 */
        /* <DEDUP_REMOVED lines=42> */
[----:B-1----:R-:W-:Y:S01]  /*6e50*/  MOV R220, UR58 ;  /* 0x0000003a00dc7c02 */ /* 0x002fe20008000f00 */
        /* <DEDUP_REMOVED lines=34> */
[----:B0-----:R-:W0:Y:S01]  /*7080*/  FENCE.VIEW.ASYNC.S ;  /* 0x00000000000073c6 */ /* 0x001e220000000000 */
[----:B------:R-:W-:Y:S02]  /*7090*/  R2UR UR4, R14 ;  /* 0x000000000e0472ca */ /* 0x000fe400000e0000 */
[----:B------:R-:W-:Y:S01]  /*70a0*/  R2UR UR5, R15 ;  /* 0x000000000f0572ca */ /* 0x000fe200000e0000 */
[----:B0-----:R-:W-:Y:S06]  /*70b0*/  BAR.SYNC.DEFER_BLOCKING 0x9, 0x100 ;  /* 0x0244000000007b1d */ /* 0x001fec0000010000 */
[----:B------:R-:W-:-:S06]  /*70c0*/  WARPGROUP.ARRIVE ;  /* 0x00000000000079c5 */ /* 0x000fcc0000000000 */
        /* <DEDUP_REMOVED lines=88> */
[----:B------:R-:W-:Y:S01]  /*7650*/  ULDC.64 UR56, c[0x0][0x208] ;  /* 0x0000820000387ab9 */ /* 0x000fe20000000a00 */
        /* <DEDUP_REMOVED lines=50> */
[----:B0-----:R-:W-:Y:S01]  /*7980*/  LOP3.LUT R24, R216, 0x80000, RZ, 0xfc, !PT ;  /* 0x00080000d8187812 */ /* 0x001fe200078efcff */
        /* <DEDUP_REMOVED lines=16> */
[----:B------:R-:W-:Y:S01]  /*7a90*/  UMOV UR8, UR52 ;  /* 0x0000003400087c82 */ /* 0x000fe20008000000 */
[----:B------:R-:W-:Y:S01]  /*7aa0*/  UMOV UR9, UR53 ;  /* 0x0000003500097c82 */ /* 0x000fe20008000000 */
[----:B------:R-:W-:Y:S01]  /*7ab0*/  UMOV UR35, 0x40 ;  /* 0x0000004000237882 */ /* 0x000fe20000000000 */
[----:B------:R-:W-:Y:S01]  /*7ac0*/  UMOV UR31, 0x40 ;  /* 0x00000040001f7882 */ /* 0x000fe20000000000 */
[----:B------:R-:W-:Y:S01]  /*7ad0*/  PLOP3.LUT P0, PT, PT, PT, UP0, 0x40, 0x0 ;  /* 0x000000000000781c */ /* 0x000fe20003f0e808 */
[----:B------:R-:W-:Y:S01]  /*7ae0*/  UMOV UR7, 0x40 ;  /* 0x0000004000077882 */ /* 0x000fe20000000000 */
[----:B------:R-:W-:Y:S01]  /*7af0*/  UMOV UR10, UR4 ;  /* 0x00000004000a7c82 */ /* 0x000fe20008000000 */
[----:B------:R-:W-:Y:S01]  /*7b00*/  R2UR UR4, R25 ;  /* 0x00000000190472ca */ /* 0x000fe200000e0000 */
        /* <DEDUP_REMOVED lines=26> */
[----:B------:R0:W-:Y:S01]  /*7cb0*/  REDG.E.ADD.F32x4.FTZ.RN.STRONG.GPU desc[UR56][R8.64+0x800], R28 ;  /* 0x0008001c080079a6 */ /* 0x0001e2000c10f7b8 */
[----:B------:R-:W-:-:S03]  /*7cc0*/  VIADD R26, R24, 0x10 ;  /* 0x00000010181a7836 */ /* 0x000fc60000000000 */
        /* <DEDUP_REMOVED lines=9> */
[----:B------:R-:W-:Y:S01]  /*7d60*/  IMAD.U32 R221, RZ, RZ, UR11 ;  /* 0x0000000bffdd7e24 */ /* 0x000fe2000f8e00ff */
[----:B------:R-:W-:Y:S01]  /*7d70*/  UMOV UR49, UR45 ;  /* 0x0000002d00317c82 */ /* 0x000fe20008000000 */
[----:B------:R-:W-:Y:S01]  /*7d80*/  UMOV UR41, UR25 ;  /* 0x0000001900297c82 */ /* 0x000fe20008000000 */
[----:B------:R-:W-:Y:S01]  /*7d90*/  R2UR UR6, R25 ;  /* 0x00000000190672ca */ /* 0x000fe200000e0000 */
[C---:B------:R-:W-:Y:S01]  /*7da0*/  VIADD R25, R24.reuse, 0x210 ;  /* 0x0000021018197836 */ /* 0x040fe20000000000 */
[----:B------:R-:W-:Y:S01]  /*7db0*/  UMOV UR8, UR44 ;  /* 0x0000002c00087c82 */ /* 0x000fe20008000000 */
[----:B------:R-:W-:Y:S01]  /*7dc0*/  UMOV UR37, UR25 ;  /* 0x0000001900257c82 */ /* 0x000fe20008000000 */
[----:B------:R-:W-:Y:S01]  /*7dd0*/  UMOV UR33, UR25 ;  /* 0x0000001900217c82 */ /* 0x000fe20008000000 */
[----:B------:R-:W-:Y:S01]  /*7de0*/  UMOV UR29, UR25 ;  /* 0x00000019001d7c82 */ /* 0x000fe20008000000 */
[----:B------:R-:W-:Y:S01]  /*7df0*/  R2UR UR50, R25 ;  /* 0x00000000193272ca */ /* 0x000fe200000e0000 */
[----:B------:R-:W-:Y:S01]  /*7e00*/  UMOV UR11, 0x40 ;  /* 0x00000040000b7882 */ /* 0x000fe20000000000 */
[----:B------:R-:W-:Y:S01]  /*7e10*/  UMOV UR15, 0x40 ;  /* 0x00000040000f7882 */ /* 0x000fe20000000000 */
[----:B------:R-:W-:Y:S01]  /*7e20*/  UMOV UR10, UR4 ;  /* 0x00000004000a7c82 */ /* 0x000fe20008000000 */
[----:B------:R-:W-:Y:S01]  /*7e30*/  HGMMA.64x16x16.F32.BF16 R56, gdesc[UR44].tnspA.tnspB, R56 ;  /* 0x602000002c3879f0 */ /* 0x000fe20008701838 */
[----:B------:R-:W-:Y:S01]  /*7e40*/  IMAD.U32 R222, RZ, RZ, UR10 ;  /* 0x0000000affde7e24 */ /* 0x000fe2000f8e00ff */
[----:B------:R0:W-:Y:S01]  /*7e50*/  REDG.E.ADD.F32x4.FTZ.RN.STRONG.GPU desc[UR56][R8.64+0x1000], R32 ;  /* 0x00100020080079a6 */ /* 0x0001e2000c10f7b8 */
        /* <DEDUP_REMOVED lines=13> */
[----:B------:R-:W-:Y:S01]  /*7f30*/  UMOV UR48, UR44 ;  /* 0x0000002c00307c82 */ /* 0x000fe20008000000 */
[----:B------:R-:W-:Y:S01]  /*7f40*/  HGMMA.64x16x16.F32.BF16 R80, gdesc[UR8].tnspA.tnspB, R80 ;  /* 0x60200000085079f0 */ /* 0x000fe20008701850 */
[----:B------:R-:W-:Y:S01]  /*7f50*/  VIADD R25, R237, 0x100 ;  /* 0x00000100ed197836 */ /* 0x000fe20000000000 */
[----:B------:R0:W-:Y:S02]  /*7f60*/  REDG.E.ADD.F32x4.FTZ.RN.STRONG.GPU desc[UR56][R8.64+0x1800], R36 ;  /* 0x00180024080079a6 */ /* 0x0001e4000c10f7b8 */
[----:B------:R-:W-:Y:S02]  /*7f70*/  HGMMA.64x16x16.F32.BF16 R88, gdesc[UR48].tnspA.tnspB, R88 ;  /* 0x60200000305879f0 */ /* 0x000fe40008701858 */
[----:B------:R-:W-:Y:S01]  /*7f80*/  R2UR UR24, R25 ;  /* 0x00000000191872ca */ /* 0x000fe200000e0000 */
[----:B------:R-:W-:-:S02]  /*7f90*/  VIADD R25, R24, 0x120 ;  /* 0x0000012018197836 */ /* 0x000fc40000000000 */
[C---:B------:R-:W-:Y:S01]  /*7fa0*/  VIADD R26, R24.reuse, 0x20 ;  /* 0x00000020181a7836 */ /* 0x040fe20000000000 */
[----:B------:R-:W-:Y:S01]  /*7fb0*/  UMOV UR5, 0x40000040 ;  /* 0x4000004000057882 */ /* 0x000fe20000000000 */
[----:B------:R-:W-:Y:S01]  /*7fc0*/  IMAD.U32 R226, RZ, RZ, UR10 ;  /* 0x0000000affe27e24 */ /* 0x000fe2000f8e00ff */
[----:B------:R-:W-:Y:S01]  /*7fd0*/  R2UR UR38, R25 ;  /* 0x00000000192672ca */ /* 0x000fe200000e0000 */
[----:B------:R-:W-:Y:S01]  /*7fe0*/  VIADD R25, R24, 0x1a0 ;  /* 0x000001a018197836 */ /* 0x000fe20000000000 */
[----:B------:R-:W-:Y:S01]  /*7ff0*/  R2UR UR26, R26 ;  /* 0x000000001a1a72ca */ /* 0x000fe200000e0000 */
[C---:B------:R-:W-:Y:S01]  /*8000*/  VIADD R26, R24.reuse, 0xa0 ;  /* 0x000000a0181a7836 */ /* 0x040fe20000000000 */
[----:B------:R0:W-:Y:S02]  /*8010*/  REDG.E.ADD.F32x4.FTZ.RN.STRONG.GPU desc[UR56][R8.64+0x2000], R40 ;  /* 0x00200028080079a6 */ /* 0x0001e4000c10f7b8 */
[----:B------:R-:W-:Y:S01]  /*8020*/  R2UR UR34, R25 ;  /* 0x00000000192272ca */ /* 0x000fe200000e0000 */
[----:B------:R-:W-:Y:S01]  /*8030*/  VIADD R25, R24, 0x220 ;  /* 0x0000022018197836 */ /* 0x000fe20000000000 */
[----:B------:R-:W-:Y:S01]  /*8040*/  R2UR UR42, R26 ;  /* 0x000000001a2a72ca */ /* 0x000fe200000e0000 */
[----:B------:R-:W-:Y:S01]  /*8050*/  UMOV UR40, UR24 ;  /* 0x0000001800287c82 */ /* 0x000fe20008000000 */
[----:B------:R-:W-:Y:S01]  /*8060*/  UMOV UR36, UR24 ;  /* 0x0000001800247c82 */ /* 0x000fe20008000000 */
[----:B------:R-:W-:Y:S01]  /*8070*/  UMOV UR32, UR24 ;  /* 0x0000001800207c82 */ /* 0x000fe20008000000 */
[----:B------:R-:W-:Y:S01]  /*8080*/  R2UR UR30, R25 ;  /* 0x00000000191e72ca */ /* 0x000fe200000e0000 */
[----:B------:R-:W-:-:S02]  /*8090*/  UMOV UR28, UR24 ;  /* 0x00000018001c7c82 */ /* 0x000fc40008000000 */
[----:B------:R-:W-:Y:S01]  /*80a0*/  HGMMA.64x16x16.F32.BF16 R56, gdesc[UR24].tnspA.tnspB, R56 ;  /* 0x60200000183879f0 */ /* 0x000fe20008701838 */
[----:B------:R-:W-:Y:S01]  /*80b0*/  UMOV UR21, UR5 ;  /* 0x0000000500157c82 */ /* 0x000fe20008000000 */
[----:B------:R-:W-:Y:S01]  /*80c0*/  UMOV UR17, UR5 ;  /* 0x0000000500117c82 */ /* 0x000fe20008000000 */
[----:B------:R-:W-:-:S03]  /*80d0*/  IMAD.U32 R227, RZ, RZ, UR11 ;  /* 0x0000000bffe37e24 */ /* 0x000fc6000f8e00ff */
[----:B------:R-:W-:Y:S01]  /*80e0*/  HGMMA.64x16x16.F32.BF16 R64, gdesc[UR40].tnspA.tnspB, R64 ;  /* 0x60200000284079f0 */ /* 0x000fe20008701840 */
[----:B------:R-:W-:Y:S01]  /*80f0*/  UMOV UR13, UR5 ;  /* 0x00000005000d7c82 */ /* 0x000fe20008000000 */
[----:B------:R-:W-:Y:S01]  /*8100*/  UMOV UR9, UR5 ;  /* 0x0000000500097c82 */ /* 0x000fe20008000000 */
[----:B------:R0:W-:Y:S01]  /*8110*/  REDG.E.ADD.F32x4.FTZ.RN.STRONG.GPU desc[UR56][R8.64+0x2800], R44 ;  /* 0x0028002c080079a6 */ /* 0x0001e2000c10f7b8 */
[----:B------:R-:W-:Y:S01]  /*8120*/  HGMMA.64x16x16.F32.BF16 R72, gdesc[UR36].tnspA.tnspB, R72 ;  /* 0x60200000244879f0 */ /* 0x000fe20008701848 */
[----:B------:R-:W-:Y:S02]  /*8130*/  VIADD R25, R237, 0x180 ;  /* 0x00000180ed197836 */ /* 0x000fe40000000000 */
[----:B------:R-:W-:Y:S01]  /*8140*/  VIADD R26, R24, 0x30 ;  /* 0x00000030181a7836 */ /* 0x000fe20000000000 */
[----:B------:R-:W-:Y:S01]  /*8150*/  UMOV UR11, 0x40 ;  /* 0x00000040000b7882 */ /* 0x000fe20000000000 */
[----:B------:R0:W-:Y:S01]  /*8160*/  REDG.E.ADD.F32x4.FTZ.RN.STRONG.GPU desc[UR56][R8.64+0x3000], R48 ;  /* 0x00300030080079a6 */ /* 0x0001e2000c10f7b8 */
[----:B------:R-:W-:Y:S01]  /*8170*/  HGMMA.64x16x16.F32.BF16 R80, gdesc[UR32].tnspA.tnspB, R80 ;  /* 0x60200000205079f0 */ /* 0x000fe20008701850 */
[----:B------:R-:W-:-:S02]  /*8180*/  R2UR UR4, R25 ;  /* 0x00000000190472ca */ /* 0x000fc400000e0000 */
[----:B------:R0:W-:Y:S01]  /*8190*/  REDG.E.ADD.F32x4.FTZ.RN.STRONG.GPU desc[UR56][R8.64+0x3800], R52 ;  /* 0x00380034080079a6 */ /* 0x0001e2000c10f7b8 */
[----:B------:R-:W-:Y:S01]  /*81a0*/  VIADD R25, R24, 0x130 ;  /* 0x0000013018197836 */ /* 0x000fe20000000000 */
[----:B------:R-:W-:Y:S01]  /*81b0*/  R2UR UR6, R26 ;  /* 0x000000001a0672ca */ /* 0x000fe200000e0000 */
[C---:B------:R-:W-:Y:S01]  /*81c0*/  VIADD R26, R24.reuse, 0xb0 ;  /* 0x000000b0181a7836 */ /* 0x040fe20000000000 */
[----:B------:R-:W-:Y:S02]  /*81d0*/  HGMMA.64x16x16.F32.BF16 R88, gdesc[UR28].tnspA.tnspB, R88 ;  /* 0x602000001c5879f0 */ /* 0x000fe40008701858 */
[----:B------:R-:W-:Y:S01]  /*81e0*/  R2UR UR18, R25 ;  /* 0x00000000191272ca */ /* 0x000fe200000e0000 */
[----:B------:R-:W-:Y:S01]  /*81f0*/  VIADD R25, R24, 0x1b0 ;  /* 0x000001b018197836 */ /* 0x000fe20000000000 */
[----:B------:R-:W-:Y:S01]  /*8200*/  R2UR UR22, R26 ;  /* 0x000000001a1672ca */ /* 0x000fe200000e0000 */
[----:B------:R-:W-:-:S03]  /*8210*/  VIADD R24, R24, 0x230 ;  /* 0x0000023018187836 */ /* 0x000fc60000000000 */
        /* <DEDUP_REMOVED lines=12> */
[----:B0-----:R-:W-:Y:S05]  /*82e0*/  @P0 BRA `(.L_x_504) ;  /* 0x0000000000040947 */ /* 0x001fea0003800000 */
[----:B------:R-:W-:Y:S01]  /*82f0*/  BPT.TRAP 0x1 ;  /* 0x000000040000795c */ /* 0x000fe20000300000 */
.L_x_504:
        /* <DEDUP_REMOVED lines=71> */
[----:B------:R-:W-:Y:S01]  /*8770*/  UMOV UR5, 0x40000040 ;  /* 0x4000004000057882 */ /* 0x000fe20000000000 */
[----:B------:R-:W-:Y:S01]  /*8780*/  PLOP3.LUT P0, PT, PT, PT, UP0, 0x40, 0x0 ;  /* 0x000000000000781c */ /* 0x000fe20003f0e808 */
        /* <DEDUP_REMOVED lines=38> */
[----:B0-----:R-:W-:Y:S05]  /*89f0*/  @P0 BRA `(.L_x_505) ;  /* 0x0000000000040947 */ /* 0x001fea0003800000 */
[----:B------:R-:W-:Y:S01]  /*8a00*/  BPT.TRAP 0x1 ;  /* 0x000000040000795c */ /* 0x000fe20000300000 */
.L_x_505:
[----:B------:R-:W-:Y:S01]  /*8a10*/  VIADD R3, R3, 0x1 ;  /* 0x0000000103037836 */ /* 0x000fe20000000000 */
[----:B------:R-:W-:Y:S01]  /*8a20*/  ULOP3.LUT UR60, UR60, 0x1, URZ, 0x3c, !UPT ;  /* 0x000000013c3c7892 */ /* 0x000fe2000f8e3c3f */
[----:B------:R-:W-:Y:S02]  /*8a30*/  VIADD R2, R2, 0x1 ;  /* 0x0000000102027836 */ /* 0x000fe40000000000 */
[----:B------:R-:W-:Y:S01]  /*8a40*/  VIADD R16, R16, 0x31620 ;  /* 0x0003162010107836 */ /* 0x000fe20000000000 */
[----:B------:R-:W-:Y:S02]  /*8a50*/  ISETP.GE.AND P1, PT, R3, UR61, PT ;  /* 0x0000003d03007c0c */ /* 0x000fe4000bf26270 */
        /* <DEDUP_REMOVED lines=89> */
.L_x_485:
[----:B------:R-:W-:Y:S05]  /*8ff0*/  @P0 BRA `(.L_x_507) ;  /* 0x0000002400900947 */ /* 0x000fea0003800000 */
[----:B------:R-:W1:Y:S01]  /*9000*/  S2R R2, SR_TID.X ;  /* 0x0000000000027919 */ /* 0x000e620000002100 */
[----:B------:R-:W2:Y:S01]  /*9010*/  S2UR UR5, SR_CgaCtaId ;  /* 0x00000000000579c3 */ /* 0x000ea20000008800 */
        /* <DEDUP_REMOVED lines=15> */
[----:B--2---:R-:W-:Y:S01]  /*9110*/  ULEA UR4, UR5, UR4, 0x18 ;  /* 0x0000000405047291 */ /* 0x004fe2000f8ec03f */
[----:B------:R-:W-:-:S02]  /*9120*/  F2FP.BF16.F32.PACK_AB R145, R147, R146 ;  /* 0x000000929391723e */ /* 0x000fc400000010ff */
[----:B------:R-:W-:Y:S02]  /*9130*/  F2FP.BF16.F32.PACK_AB R208, R209, R208 ;  /* 0x000000d0d1d0723e */ /* 0x000fe400000010ff */
[----:B------:R-:W-:Y:S01]  /*9140*/  F2FP.BF16.F32.PACK_AB R56, R57, R56 ;  /* 0x000000383938723e */ /* 0x000fe200000010ff */
[----:B-1----:R-:W-:Y:S01]  /*9150*/  VIADD R2, R2, 0xffffff80 ;  /* 0xffffff8002027836 */ /* 0x002fe20000000000 */
        /* <DEDUP_REMOVED lines=12> */
[----:B------:R-:W1:Y:S01]  /*9220*/  S2R R39, SR_CTAID.X ;  /* 0x0000000000277919 */ /* 0x000e620000002500 */
[CC--:B------:R-:W-:Y:S01]  /*9230*/  LEA.HI R11, R9.reuse, R2.reuse, RZ, 0x5 ;  /* 0x00000002090b7211 */ /* 0x0c0fe200078f28ff */
[----:B------:R-:W2:Y:S01]  /*9240*/  LDC.64 R36, c[0x0][0x850] ;  /* 0x00021400ff247b82 */ /* 0x000ea20000000a00 */
        /* <DEDUP_REMOVED lines=13> */
[----:B------:R-:W3:Y:S01]  /*9320*/  LDC.64 R6, c[0x0][0x870] ;  /* 0x00021c00ff067b82 */ /* 0x000ee20000000a00 */
[----:B------:R-:W-:-:S02]  /*9330*/  SHF.R.S32.HI R9, RZ, 0x7, R9 ;  /* 0x00000007ff097819 */ /* 0x000fc40000011409 */
[----:B------:R-:W-:Y:S02]  /*9340*/  LOP3.LUT R3, R4, R3, RZ, 0x3c, !PT ;  /* 0x0000000304037212 */ /* 0x000fe400078e3cff */
[----:B------:R-:W-:Y:S01]  /*9350*/  F2FP.BF16.F32.PACK_AB R147, R151, R150 ;  /* 0x000000969793723e */ /* 0x000fe200000010ff */
[----:B------:R-:W-:Y:S01]  /*9360*/  IMAD R8, R9, 0xa, R8 ;  /* 0x0000000a09087824 */ /* 0x000fe200078e0208 */
[----:B------:R-:W-:Y:S01]  /*9370*/  F2FP.BF16.F32.PACK_AB R153, R155, R154 ;  /* 0x0000009a9b99723e */ /* 0x000fe200000010ff */
[----:B------:R-:W4:Y:S01]  /*9380*/  LDC.64 R4, c[0x0][0x870] ;  /* 0x00021c00ff047b82 */ /* 0x000f220000000a00 */
        /* <DEDUP_REMOVED lines=74> */
[----:B---3--:R-:W-:-:S03]  /*9830*/  ISETP.NE.U32.AND P0, PT, R6, RZ, PT ;  /* 0x000000ff0600720c */ /* 0x008fc60003f05070 */
[----:B------:R3:W-:Y:S01]  /*9840*/  STSM.16.MT88.4 [R3+0x7000], R128 ;  /* 0x0070008003007844 */ /* 0x0007e20000004200 */
[----:B------:R-:W-:Y:S01]  /*9850*/  BAR.SYNC.DEFER_BLOCKING 0x1, 0x100 ;  /* 0x0044000000007b1d */ /* 0x000fe20000010000 */
[----:B------:R-:W-:Y:S01]  /*9860*/  ISETP.NE.AND.EX P0, PT, R7, RZ, PT, P0 ;  /* 0x000000ff0700720c */ /* 0x000fe20003f05300 */
[----:B----4-:R-:W-:-:S06]  /*9870*/  IMAD.WIDE R6, R234, 0x4, R4 ;  /* 0x00000004ea067825 */ /* 0x010fcc00078e0204 */
[----:B------:R-:W4:Y:S06]  /*9880*/  LDC.64 R4, c[0x0][0x878] ;  /* 0x00021e00ff047b82 */ /* 0x000f2c0000000a00 */
[----:B------:R-:W2:Y:S01]  /*9890*/  @P0 LDG.E R9, desc[UR8][R6.64] ;  /* 0x0000000806090981 */ /* 0x000ea2000c1e1900 */
[----:B------:R-:W-:Y:S01]  /*98a0*/  LOP3.LUT R11, R11, 0xffffffe0, RZ, 0xc0, !PT ;  /* 0xffffffe00b0b7812 */ /* 0x000fe200078ec0ff */
[----:B------:R-:W-:Y:S01]  /*98b0*/  ULDC UR5, c[0x0][0x808] ;  /* 0x0002020000057ab9 */ /* 0x000fe20000000800 */
[----:B------:R-:W0:Y:S01]  /*98c0*/  S2UR UR7, SR_CTAID.Y ;  /* 0x00000000000779c3 */ /* 0x000e220000002600 */
[----:B------:R-:W-:Y:S01]  /*98d0*/  IMAD.U32 R8, RZ, RZ, UR5 ;  /* 0x00000005ff087e24 */ /* 0x000fe2000f8e00ff */
[----:B----4-:R-:W-:Y:S01]  /*98e0*/  ISETP.NE.U32.AND P1, PT, R4, RZ, PT ;  /* 0x000000ff0400720c */ /* 0x010fe20003f25070 */
[----:B------:R-:W-:-:S02]  /*98f0*/  IMAD.IADD R11, R2, 0x1, -R11 ;  /* 0x00000001020b7824 */ /* 0x000fc400078e0a0b */
[----:B------:R-:W-:Y:S01]  /*9900*/  IMAD.SHL.U32 R2, R0, 0x40, RZ ;  /* 0x0000004000027824 */ /* 0x000fe200078e00ff */
[----:B------:R-:W-:Y:S01]  /*9910*/  ISETP.NE.AND.EX P1, PT, R5, RZ, PT, P1 ;  /* 0x000000ff0500720c */ /* 0x000fe20003f25310 */
[----:B------:R-:W-:Y:S01]  /*9920*/  IMAD.SHL.U32 R28, R11, 0x8, RZ ;  /* 0x000000080b1c7824 */ /* 0x000fe200078e00ff */
[----:B------:R-:W-:Y:S02]  /*9930*/  SHF.R.S32.HI R10, RZ, 0x1f, R11 ;  /* 0x0000001fff0a7819 */ /* 0x000fe4000001140b */
[----:B---3--:R-:W-:Y:S02]  /*9940*/  LOP3.LUT R3, R2, 0x1c0, RZ, 0xc0, !PT ;  /* 0x000001c002037812 */ /* 0x008fe400078ec0ff */
[----:B------:R-:W-:Y:S02]  /*9950*/  LEA.HI R10, R10, R11, RZ, 0x3 ;  /* 0x0000000b0a0a7211 */ /* 0x000fe400078f18ff */
[----:B------:R-:W-:Y:S02]  /*9960*/  LOP3.LUT R2, R3, 0x38, R28, 0xf8, !PT ;  /* 0x0000003803027812 */ /* 0x000fe400078ef81c */
[----:B------:R-:W-:-:S03]  /*9970*/  SHF.R.U32.HI R3, RZ, 0x3, R3 ;  /* 0x00000003ff037819 */ /* 0x000fc60000011603 */
[----:B------:R-:W3:Y:S01]  /*9980*/  @P1 LDC.64 R4, c[0x0][0x878] ;  /* 0x00021e00ff041b82 */ /* 0x000ee20000000a00 */
[----:B------:R-:W-:Y:S02]  /*9990*/  LOP3.LUT R3, R2, R3, RZ, 0x3c, !PT ;  /* 0x0000000302037212 */ /* 0x000fe400078e3cff */
[----:B------:R-:W-:-:S05]  /*99a0*/  SHF.R.S32.HI R10, RZ, 0x3, R10 ;  /* 0x00000003ff0a7819 */ /* 0x000fca000001140a */
[----:B------:R-:W-:Y:S01]  /*99b0*/  IMAD R10, R10, 0x1400, R3 ;  /* 0x000014000a0a7824 */ /* 0x000fe200078e0203 */
[----:B------:R-:W-:Y:S01]  /*99c0*/  CS2R R2, SRZ ;  /* 0x0000000000027805 */ /* 0x000fe2000001ff00 */
[----:B---3--:R-:W-:-:S05]  /*99d0*/  @P1 IMAD.WIDE R4, R234, 0x4, R4 ;  /* 0x00000004ea041825 */ /* 0x008fca00078e0204 */
[----:B------:R3:W5:Y:S01]  /*99e0*/  @P1 LDG.E R8, desc[UR8][R4.64] ;  /* 0x0000000804081981 */ /* 0x000762000c1e1900 */
[----:B--2---:R-:W-:Y:S01]  /*99f0*/  @P0 SHF.R.S32.HI R12, RZ, 0x1f, R9 ;  /* 0x0000001fff0c0819 */ /* 0x004fe20000011409 */
[----:B01-3--:R-:W-:Y:S06]  /*9a00*/  @P1 BRA `(.L_x_508) ;  /* 0x0000000000141947 */ /* 0x00bfec0003800000 */
[----:B------:R-:W-:Y:S05]  /*9a10*/  @!P0 BRA `(.L_x_508) ;  /* 0x0000000000108947 */ /* 0x000fea0003800000 */
[----:B------:R-:W-:Y:S02]  /*9a20*/  ULDC.64 UR8, c[0x0][0x208] ;  /* 0x0000820000087ab9 */ /* 0x000fe40000000a00 */
[----:B------:R-:W2:Y:S04]  /*9a30*/  LDG.E R5, desc[UR8][R6.64] ;  /* 0x0000000806057981 */ /* 0x000ea8000c1e1900 */
[----:B-----5:R-:W2:Y:S02]  /*9a40*/  LDG.E R8, desc[UR8][R6.64+0x4] ;  /* 0x0000040806087981 */ /* 0x020ea4000c1e1900 */
[----:B--2---:R-:W-:-:S07]  /*9a50*/  IMAD.IADD R8, R8, 0x1, -R5 ;  /* 0x0000000108087824 */ /* 0x004fce00078e0a05 */
.L_x_508:
        /* <DEDUP_REMOVED lines=21> */
[----:B------:R-:W-:Y:S01]  /*9bb0*/  SHF.R.S32.HI R29, RZ, 0x1f, R28 ;  /* 0x0000001fff1d7819 */ /* 0x000fe2000001141c */
        /* <DEDUP_REMOVED lines=37> */
.L_x_510:
[----:B------:R-:W-:Y:S05]  /*9e10*/  BSYNC B1 ;  /* 0x0000000000017941 */ /* 0x000fea0003800000 */
.L_x_509:
        /* <DEDUP_REMOVED lines=16> */
.L_x_512:
[----:B------:R-:W-:Y:S05]  /*9f20*/  BSYNC B1 ;  /* 0x0000000000017941 */ /* 0x000fea0003800000 */
.L_x_511:
        /* <DEDUP_REMOVED lines=19> */
.L_x_514:
[----:B------:R-:W-:Y:S05]  /*a060*/  BSYNC B1 ;  /* 0x0000000000017941 */ /* 0x000fea0003800000 */
.L_x_513:
        /* <DEDUP_REMOVED lines=18> */
.L_x_516:
[----:B------:R-:W-:Y:S05]  /*a190*/  BSYNC B1 ;  /* 0x0000000000017941 */ /* 0x000fea0003800000 */
.L_x_515:
        /* <DEDUP_REMOVED lines=19> */
.L_x_518:
[----:B------:R-:W-:Y:S05]  /*a2d0*/  BSYNC B1 ;  /* 0x0000000000017941 */ /* 0x000fea0003800000 */
.L_x_517:
        /* <DEDUP_REMOVED lines=19> */
.L_x_520:
[----:B------:R-:W-:Y:S05]  /*a410*/  BSYNC B1 ;  /* 0x0000000000017941 */ /* 0x000fea0003800000 */
.L_x_519:
        /* <DEDUP_REMOVED lines=20> */
.L_x_522:
[----:B------:R-:W-:Y:S05]  /*a560*/  BSYNC B1 ;  /* 0x0000000000017941 */ /* 0x000fea0003800000 */
.L_x_521:
        /* <DEDUP_REMOVED lines=20> */
.L_x_524:
[----:B------:R-:W-:Y:S05]  /*a6b0*/  BSYNC B1 ;  /* 0x0000000000017941 */ /* 0x000fea0003800000 */
.L_x_523:
        /* <DEDUP_REMOVED lines=20> */
.L_x_526:
[----:B------:R-:W-:Y:S05]  /*a800*/  BSYNC B1 ;  /* 0x0000000000017941 */ /* 0x000fea0003800000 */
.L_x_525:
        /* <DEDUP_REMOVED lines=23> */
.L_x_528:
[----:B------:R-:W-:Y:S05]  /*a980*/  BSYNC B1 ;  /* 0x0000000000017941 */ /* 0x000fea0003800000 */
.L_x_527:
        /* <DEDUP_REMOVED lines=44> */
.L_x_530:
[----:B------:R-:W-:Y:S05]  /*ac50*/  BSYNC B1 ;  /* 0x0000000000017941 */ /* 0x000fea0003800000 */
.L_x_529:
        /* <DEDUP_REMOVED lines=18> */
.L_x_532:
[----:B------:R-:W-:Y:S05]  /*ad80*/  BSYNC B1 ;  /* 0x0000000000017941 */ /* 0x000fea0003800000 */
.L_x_531:
        /* <DEDUP_REMOVED lines=18> */
.L_x_534:
[----:B------:R-:W-:Y:S05]  /*aeb0*/  BSYNC B1 ;  /* 0x0000000000017941 */ /* 0x000fea0003800000 */
.L_x_533:
        /* <DEDUP_REMOVED lines=18> */
.L_x_536:
[----:B------:R-:W-:Y:S05]  /*afe0*/  BSYNC B1 ;  /* 0x0000000000017941 */ /* 0x000fea0003800000 */
.L_x_535:
        /* <DEDUP_REMOVED lines=16> */
.L_x_538:
[----:B------:R-:W-:Y:S05]  /*b0f0*/  BSYNC B1 ;  /* 0x0000000000017941 */ /* 0x000fea0003800000 */
.L_x_537:
        /* <DEDUP_REMOVED lines=16> */
.L_x_540:
[----:B------:R-:W-:Y:S05]  /*b200*/  BSYNC B1 ;  /* 0x0000000000017941 */ /* 0x000fea0003800000 */
.L_x_539:
        /* <DEDUP_REMOVED lines=16> */
.L_x_542:
[----:B------:R-:W-:Y:S05]  /*b310*/  BSYNC B1 ;  /* 0x0000000000017941 */ /* 0x000fea0003800000 */
.L_x_541:
        /* <DEDUP_REMOVED lines=16> */
.L_x_544:
[----:B------:R-:W-:Y:S05]  /*b420*/  BSYNC B1 ;  /* 0x0000000000017941 */ /* 0x000fea0003800000 */
.L_x_543:
        /* <DEDUP_REMOVED lines=16> */
.L_x_546:
[----:B------:R-:W-:Y:S05]  /*b530*/  BSYNC B1 ;  /* 0x0000000000017941 */ /* 0x000fea0003800000 */
.L_x_545:
        /* <DEDUP_REMOVED lines=16> */
.L_x_507:
[----:B------:R-:W1:Y:S01]  /*b640*/  LDC.64 R4, c[0x0][0x870] ;  /* 0x00021c00ff047b82 */ /* 0x000e620000000a00 */
[----:B------:R-:W-:-:S07]  /*b650*/  ULDC.64 UR6, c[0x0][0x208] ;  /* 0x0000820000067ab9 */ /* 0x000fce0000000a00 */
[----:B------:R-:W2:Y:S01]  /*b660*/  LDC.64 R2, c[0x0][0x870] ;  /* 0x00021c00ff027b82 */ /* 0x000ea20000000a00 */
[----:B------:R-:W3:Y:S01]  /*b670*/  S2R R8, SR_TID.X ;  /* 0x0000000000087919 */ /* 0x000ee20000002100 */
[----:B------:R-:W4:Y:S06]  /*b680*/  S2R R13, SR_CTAID.X ;  /* 0x00000000000d7919 */ /* 0x000f2c0000002500 */
[----:B------:R-:W0:Y:S01]  /*b690*/  LDC.64 R14, c[0x0][0x820] ;  /* 0x00020800ff0e7b82 */ /* 0x000e220000000a00 */
[----:B-1----:R-:W-:-:S04]  /*b6a0*/  ISETP.NE.U32.AND P1, PT, R4, RZ, PT ;  /* 0x000000ff0400720c */ /* 0x002fc80003f25070 */
[----:B------:R-:W-:Y:S01]  /*b6b0*/  ISETP.NE.AND.EX P1, PT, R5, RZ, PT, P1 ;  /* 0x000000ff0500720c */ /* 0x000fe20003f25310 */
[----:B--2---:R-:W-:Y:S02]  /*b6c0*/  IMAD.WIDE R4, R234, 0x4, R2 ;  /* 0x00000004ea047825 */ /* 0x004fe400078e0202 */
[----:B------:R-:W1:Y:S10]  /*b6d0*/  LDC.64 R2, c[0x0][0x878] ;  /* 0x00021e00ff027b82 */ /* 0x000e740000000a00 */
[----:B------:R-:W2:Y:S01]  /*b6e0*/  @P1 LDG.E R9, desc[UR6][R4.64] ;  /* 0x0000000604091981 */ /* 0x000ea2000c1e1900 */
[----:B------:R-:W-:Y:S01]  /*b6f0*/  ULDC UR4, c[0x0][0x808] ;  /* 0x0002020000047ab9 */ /* 0x000fe20000000800 */
[----:B---3--:R-:W-:Y:S01]  /*b700*/  VIADD R11, R8, 0xffffff80 ;  /* 0xffffff80080b7836 */ /* 0x008fe20000000000 */
[----:B------:R-:W3:Y:S01]  /*b710*/  S2UR UR5, SR_CTAID.Y ;  /* 0x00000000000579c3 */ /* 0x000ee20000002600 */
[----:B------:R-:W-:Y:S01]  /*b720*/  IMAD.U32 R0, RZ, RZ, UR4 ;  /* 0x00000004ff007e24 */ /* 0x000fe2000f8e00ff */
[----:B-1----:R-:W-:-:S04]  /*b730*/  ISETP.NE.U32.AND P0, PT, R2, RZ, PT ;  /* 0x000000ff0200720c */ /* 0x002fc80003f05070 */
[----:B------:R-:W-:-:S13]  /*b740*/  ISETP.NE.AND.EX P0, PT, R3, RZ, PT, P0 ;  /* 0x000000ff0300720c */ /* 0x000fda0003f05300 */
[----:B------:R-:W1:Y:S01]  /*b750*/  @P0 LDC.64 R2, c[0x0][0x878] ;  /* 0x00021e00ff020b82 */ /* 0x000e620000000a00 */
[----:B------:R-:W-:-:S04]  /*b760*/  SHF.R.S32.HI R8, RZ, 0x1f, R11 ;  /* 0x0000001fff087819 */ /* 0x000fc8000001140b */
[----:B------:R-:W-:-:S04]  /*b770*/  LEA.HI R8, R8, R11, RZ, 0x5 ;  /* 0x0000000b08087211 */ /* 0x000fc800078f28ff */
[----:B------:R-:W-:Y:S01]  /*b780*/  SHF.R.S32.HI R17, RZ, 0x5, R8 ;  /* 0x00000005ff117819 */ /* 0x000fe20000011408 */
[----:B-1----:R-:W-:Y:S01]  /*b790*/  @P0 IMAD.WIDE R6, R234, 0x4, R2 ;  /* 0x00000004ea060825 */ /* 0x002fe200078e0202 */
[----:B------:R-:W-:-:S04]  /*b7a0*/  CS2R R2, SRZ ;  /* 0x0000000000027805 */ /* 0x000fc8000001ff00 */
[----:B------:R1:W5:Y:S01]  /*b7b0*/  @P0 LDG.E R0, desc[UR6][R6.64] ;  /* 0x0000000606000981 */ /* 0x000362000c1e1900 */
[--C-:B--2---:R-:W-:Y:S01]  /*b7c0*/  @P1 SHF.R.S32.HI R3, RZ, 0x1f, R9.reuse ;  /* 0x0000001fff031819 */ /* 0x104fe20000011409 */
[----:B------:R-:W-:Y:S01]  /*b7d0*/  @P1 IMAD.MOV.U32 R2, RZ, RZ, R9 ;  /* 0x000000ffff021224 */ /* 0x000fe200078e0009 */
[----:B01-34-:R-:W-:Y:S06]  /*b7e0*/  @P0 BRA `(.L_x_547) ;  /* 0x0000000000140947 */ /* 0x01bfec0003800000 */
[----:B------:R-:W-:Y:S05]  /*b7f0*/  @!P1 BRA `(.L_x_547) ;  /* 0x0000000000109947 */ /* 0x000fea0003800000 */
[----:B------:R-:W-:Y:S02]  /*b800*/  ULDC.64 UR6, c[0x0][0x208] ;  /* 0x0000820000067ab9 */ /* 0x000fe40000000a00 */
[----:B------:R-:W2:Y:S04]  /*b810*/  LDG.E R7, desc[UR6][R4.64] ;  /* 0x0000000604077981 */ /* 0x000ea8000c1e1900 */
[----:B-----5:R-:W2:Y:S02]  /*b820*/  LDG.E R0, desc[UR6][R4.64+0x4] ;  /* 0x0000040604007981 */ /* 0x020ea4000c1e1900 */
[----:B--2---:R-:W-:-:S07]  /*b830*/  IMAD.IADD R0, R0, 0x1, -R7 ;  /* 0x0000000100007824 */ /* 0x004fce00078e0a07 */
.L_x_547:
[----:B------:R-:W-:Y:S01]  /*b840*/  LOP3.LUT R4, R8, 0x1fffffe0, RZ, 0xc0, !PT ;  /* 0x1fffffe008047812 */ /* 0x000fe200078ec0ff */
[----:B------:R-:W-:Y:S01]  /*b850*/  USHF.R.S32.HI UR6, URZ, 0x1f, UR5 ;  /* 0x0000001f3f067899 */ /* 0x000fe20008011405 */
[----:B-----5:R-:W-:Y:S01]  /*b860*/  IMAD R12, R13, -0x50, R0 ;  /* 0xffffffb00d0c7824 */ /* 0x020fe200078e0200 */
[C---:B------:R-:W-:Y:S01]  /*b870*/  IADD3 R2, P0, R17.reuse, R2, RZ ;  /* 0x0000000211027210 */ /* 0x040fe20007f1e0ff */
[----:B------:R-:W-:Y:S01]  /*b880*/  VIADD R5, R17, 0x8 ;  /* 0x0000000811057836 */ /* 0x000fe20000000000 */
[----:B------:R-:W0:Y:S01]  /*b890*/  LDC.64 R20, c[0x0][0x850] ;  /* 0x00021400ff147b82 */ /* 0x000e220000000a00 */
[----:B------:R-:W-:Y:S01]  /*b8a0*/  IMAD.IADD R4, R11, 0x1, -R4 ;  /* 0x000000010b047824 */ /* 0x000fe200078e0a04 */
[----:B------:R-:W-:Y:S01]  /*b8b0*/  LEA.HI.X.SX32 R3, R17, R3, 0x1, P0 ;  /* 0x0000000311037211 */ /* 0x000fe200000f0eff */
[----:B------:R-:W-:Y:S01]  /*b8c0*/  IMAD R0, R14, UR6, RZ ;  /* 0x000000060e007c24 */ /* 0x000fe2000f8e02ff */
[-C--:B------:R-:W-:Y:S01]  /*b8d0*/  ISETP.GE.AND P6, PT, R5, R12.reuse, PT ;  /* 0x0000000c0500720c */ /* 0x080fe20003fc6270 */
[----:B------:R-:W-:Y:S01]  /*b8e0*/  IMAD.SHL.U32 R4, R4, 0x8, RZ ;  /* 0x0000000804047824 */ /* 0x000fe200078e00ff */
[CC--:B------:R-:W-:Y:S01]  /*b8f0*/  ISETP.GE.AND P0, PT, R17.reuse, R12.reuse, PT ;  /* 0x0000000c1100720c */ /* 0x0c0fe20003f06270 */
[----:B------:R-:W-:Y:S01]  /*b900*/  VIADD R7, R17, 0x10 ;  /* 0x0000001011077836 */ /* 0x000fe20000000000 */
[----:B------:R-:W-:Y:S01]  /*b910*/  ULDC UR7, c[0x0][0x80c] ;  /* 0x0002030000077ab9 */ /* 0x000fe20000000800 */
[----:B------:R-:W-:Y:S01]  /*b920*/  IMAD R15, R15, UR5, R0 ;  /* 0x000000050f0f7c24 */ /* 0x000fe2000f8e0200 */
[----:B------:R-:W-:Y:S01]  /*b930*/  SHF.R.S32.HI R5, RZ, 0x1f, R4 ;  /* 0x0000001fff057819 */ /* 0x000fe20000011404 */
[----:B------:R-:W-:Y:S01]  /*b940*/  VIADD R9, R17, 0x18 ;  /* 0x0000001811097836 */ /* 0x000fe20000000000 */
[----:B------:R-:W-:Y:S01]  /*b950*/  SHF.R.S32.HI R0, RZ, 0x1f, R234 ;  /* 0x0000001fff007819 */ /* 0x000fe200000114ea */
[----:B------:R-:W-:Y:S01]  /*b960*/  ULDC.64 UR8, c[0x0][0x828] ;  /* 0x00020a0000087ab9 */ /* 0x000fe20000000a00 */
[-C--:B------:R-:W-:Y:S01]  /*b970*/  ISETP.GE.AND P5, PT, R7, R12.reuse, PT ;  /* 0x0000000c0700720c */ /* 0x080fe20003fa6270 */
[----:B------:R-:W-:Y:S01]  /*b980*/  IMAD.WIDE.U32 R6, R14, UR5, R4 ;  /* 0x000000050e067c25 */ /* 0x000fe2000f8e0004 */
[----:B------:R-:W-:Y:S01]  /*b990*/  ISETP.GE.OR P2, PT, R4, UR7, P0 ;  /* 0x0000000704007c0c */ /* 0x000fe20008746670 */
[----:B------:R-:W-:Y:S01]  /*b9a0*/  BSSY B1, `(.L_x_548) ;  /* 0x000001d000017945 */ /* 0x000fe20003800000 */
[----:B------:R-:W-:Y:S01]  /*b9b0*/  SEL R14, R0, RZ, !P1 ;  /* 0x000000ff000e7207 */ /* 0x000fe20004800000 */
[----:B------:R-:W-:Y:S01]  /*b9c0*/  IMAD.IADD R7, R15, 0x1, R7 ;  /* 0x000000010f077824 */ /* 0x000fe200078e0207 */
[-C--:B------:R-:W-:Y:S01]  /*b9d0*/  ISETP.GE.AND P4, PT, R9, R12.reuse, PT ;  /* 0x0000000c0900720c */ /* 0x080fe20003f86270 */
[----:B------:R-:W-:Y:S01]  /*b9e0*/  VIADD R9, R17, 0x20 ;  /* 0x0000002011097836 */ /* 0x000fe20000000000 */
[----:B------:R-:W-:Y:S01]  /*b9f0*/  SEL R15, R234, RZ, !P1 ;  /* 0x000000ffea0f7207 */ /* 0x000fe20004800000 */
[----:B------:R-:W-:Y:S01]  /*ba00*/  IMAD R0, R14, UR8, RZ ;  /* 0x000000080e007c24 */ /* 0x000fe2000f8e02ff */
[----:B------:R-:W-:Y:S01]  /*ba10*/  P2R R16, PR, RZ, 0x40 ;  /* 0x00000040ff107803 */ /* 0x000fe20000000000 */
[----:B------:R-:W-:Y:S01]  /*ba20*/  IMAD.WIDE R2, R13, 0x50, R2 ;  /* 0x000000500d027825 */ /* 0x000fe200078e0202 */
[----:B------:R-:W-:-:S02]  /*ba30*/  ISETP.GE.AND P3, PT, R9, R12, PT ;  /* 0x0000000c0900720c */ /* 0x000fc40003f66270 */
[----:B------:R-:W-:Y:S01]  /*ba40*/  P2R R18, PR, RZ, 0x20 ;  /* 0x00000020ff127803 */ /* 0x000fe20000000000 */
[C---:B------:R-:W-:Y:S01]  /*ba50*/  IMAD R9, R15.reuse, UR9, R0 ;  /* 0x000000090f097c24 */ /* 0x040fe2000f8e0200 */
[----:B------:R-:W-:Y:S01]  /*ba60*/  P2R R22, PR, RZ, 0x10 ;  /* 0x00000010ff167803 */ /* 0x000fe20000000000 */
[----:B------:R-:W-:Y:S01]  /*ba70*/  IMAD.WIDE.U32 R10, R15, UR8, R6 ;  /* 0x000000080f0a7c25 */ /* 0x000fe2000f8e0006 */
[----:B------:R-:W-:Y:S02]  /*ba80*/  P2R R24, PR, RZ, 0x8 ;  /* 0x00000008ff187803 */ /* 0x000fe40000000000 */
[----:B------:R-:W-:Y:S01]  /*ba90*/  ISETP.GE.OR P1, PT, R4, UR7, P6 ;  /* 0x0000000704007c0c */ /* 0x000fe2000b726670 */
[----:B------:R-:W-:Y:S01]  /*baa0*/  IMAD.IADD R9, R11, 0x1, R9 ;  /* 0x000000010b097824 */ /* 0x000fe200078e0209 */
[----:B------:R-:W-:Y:S11]  /*bab0*/  @P2 BRA `(.L_x_549) ;  /* 0x00000000002c2947 */ /* 0x000ff60003800000 */
        /* <DEDUP_REMOVED lines=11> */
.L_x_549:
[----:B------:R-:W-:Y:S05]  /*bb70*/  BSYNC B1 ;  /* 0x0000000000017941 */ /* 0x000fea0003800000 */
.L_x_548:
        /* <DEDUP_REMOVED lines=17> */
.L_x_551:
[----:B------:R-:W-:Y:S05]  /*bc90*/  BSYNC B1 ;  /* 0x0000000000017941 */ /* 0x000fea0003800000 */
.L_x_550:
        /* <DEDUP_REMOVED lines=17> */
.L_x_553:
[----:B------:R-:W-:Y:S05]  /*bdb0*/  BSYNC B1 ;  /* 0x0000000000017941 */ /* 0x000fea0003800000 */
.L_x_552:
        /* <DEDUP_REMOVED lines=18> */
.L_x_555:
[----:B------:R-:W-:Y:S05]  /*bee0*/  BSYNC B1 ;  /* 0x0000000000017941 */ /* 0x000fea0003800000 */
.L_x_554:
        /* <DEDUP_REMOVED lines=17> */
.L_x_557:
[----:B------:R-:W-:Y:S05]  /*c000*/  BSYNC B1 ;  /* 0x0000000000017941 */ /* 0x000fea0003800000 */
.L_x_556:
        /* <DEDUP_REMOVED lines=20> */
.L_x_559:
[----:B------:R-:W-:Y:S05]  /*c150*/  BSYNC B1 ;  /* 0x0000000000017941 */ /* 0x000fea0003800000 */
.L_x_558:
        /* <DEDUP_REMOVED lines=22> */
.L_x_561:
[----:B------:R-:W-:Y:S05]  /*c2c0*/  BSYNC B1 ;  /* 0x0000000000017941 */ /* 0x000fea0003800000 */
.L_x_560:
        /* <DEDUP_REMOVED lines=18> */
.L_x_563:
[----:B------:R-:W-:Y:S05]  /*c3f0*/  BSYNC B1 ;  /* 0x0000000000017941 */ /* 0x000fea0003800000 */
.L_x_562:
        /* <DEDUP_REMOVED lines=18> */
.L_x_565:
[----:B------:R-:W-:Y:S05]  /*c520*/  BSYNC B1 ;  /* 0x0000000000017941 */ /* 0x000fea0003800000 */
.L_x_564:
        /* <DEDUP_REMOVED lines=18> */
.L_x_567:
[----:B------:R-:W-:Y:S05]  /*c650*/  BSYNC B1 ;  /* 0x0000000000017941 */ /* 0x000fea0003800000 */
.L_x_566:
        /* <DEDUP_REMOVED lines=43> */
.L_x_569:
[----:B------:R-:W-:Y:S05]  /*c910*/  BSYNC B1 ;  /* 0x0000000000017941 */ /* 0x000fea0003800000 */
.L_x_568:
        /* <DEDUP_REMOVED lines=17> */
.L_x_571:
[----:B------:R-:W-:Y:S05]  /*ca30*/  BSYNC B1 ;  /* 0x0000000000017941 */ /* 0x000fea0003800000 */
.L_x_570:
        /* <DEDUP_REMOVED lines=17> */
.L_x_573:
[----:B------:R-:W-:Y:S05]  /*cb50*/  BSYNC B1 ;  /* 0x0000000000017941 */ /* 0x000fea0003800000 */
.L_x_572:
        /* <DEDUP_REMOVED lines=17> */
.L_x_575:
[----:B------:R-:W-:Y:S05]  /*cc70*/  BSYNC B1 ;  /* 0x0000000000017941 */ /* 0x000fea0003800000 */
.L_x_574:
        /* <DEDUP_REMOVED lines=16> */
.L_x_577:
[----:B------:R-:W-:Y:S05]  /*cd80*/  BSYNC B1 ;  /* 0x0000000000017941 */ /* 0x000fea0003800000 */
.L_x_576:
        /* <DEDUP_REMOVED lines=16> */
.L_x_579:
[----:B------:R-:W-:Y:S05]  /*ce90*/  BSYNC B1 ;  /* 0x0000000000017941 */ /* 0x000fea0003800000 */
.L_x_578:
        /* <DEDUP_REMOVED lines=16> */
.L_x_581:
[----:B------:R-:W-:Y:S05]  /*cfa0*/  BSYNC B1 ;  /* 0x0000000000017941 */ /* 0x000fea0003800000 */
.L_x_580:
        /* <DEDUP_REMOVED lines=16> */
.L_x_583:
[----:B------:R-:W-:Y:S05]  /*d0b0*/  BSYNC B1 ;  /* 0x0000000000017941 */ /* 0x000fea0003800000 */
.L_x_582:
        /* <DEDUP_REMOVED lines=16> */
.L_x_585:
[----:B------:R-:W-:Y:S05]  /*d1c0*/  BSYNC B1 ;  /* 0x0000000000017941 */ /* 0x000fea0003800000 */
.L_x_584:
        /* <DEDUP_REMOVED lines=16> */
.L_x_475:
[----:B------:R-:W-:-:S08]  /*d2d0*/  NOP ;  /* 0x0000000000007918 */ /* 0x000fd00000000000 */
[----:B------:R-:W0:-:S00]  /*d2e0*/  USETMAXREG.DEALLOC.CTAPOOL 0x18 ;  /* 0x00000018000079c8 */ /* 0x000e0000080e0500 */
[----:B0-----:R-:W-:-:S06]  /*d2f0*/  LOP3.LUT R0, R0, 0x3, RZ, 0xc0, !PT ;  /* 0x0000000300007812 */ /* 0x001fcc00078ec0ff */
[----:B------:R-:W0:Y:S02]  /*d300*/  SHFL.IDX PT, R0, R0, RZ, 0x1f ;  /* 0x00001fff00007589 */ /* 0x000e2400000e0000 */
[----:B0-----:R-:W-:-:S13]  /*d310*/  ISETP.NE.AND P0, PT, R0, RZ, PT ;  /* 0x000000ff0000720c */ /* 0x001fda0003f05270 */
[----:B------:R-:W-:Y:S05]  /*d320*/  @P0 BRA `(.L_x_480) ;  /* 0x0000002000b80947 */ /* 0x000fea0003800000 */
[----:B------:R-:W-:Y:S01]  /*d330*/  ULDC.64 UR4, c[0x0][0x8d8] ;  /* 0x0002360000047ab9 */ /* 0x000fe20000000a00 */
[----:B------:R-:W0:Y:S01]  /*d340*/  S2UR UR10, SR_CTAID.X ;  /* 0x00000000000a79c3 */ /* 0x000e220000002500 */
[----:B------:R-:W-:-:S04]  /*d350*/  ISETP.NE.U32.AND P0, PT, RZ, UR4, PT ;  /* 0x00000004ff007c0c */ /* 0x000fc8000bf05070 */
[----:B------:R-:W-:-:S03]  /*d360*/  ISETP.NE.AND.EX P0, PT, RZ, UR5, PT, P0 ;  /* 0x00000005ff007c0c */ /* 0x000fc6000bf05300 */
[----:B------:R-:W1:Y:S08]  /*d370*/  S2UR UR21, SR_CTAID.Z ;  /* 0x00000000001579c3 */ /* 0x000e700000002700 */
[----:B------:R-:W2:Y:S02]  /*d380*/  S2UR UR20, SR_CTAID.Y ;  /* 0x00000000001479c3 */ /* 0x000ea40000002600 */
[----:B------:R-:W-:Y:S05]  /*d390*/  @!P0 BRA `(.L_x_586) ;  /* 0x0000000000208947 */ /* 0x000fea0003800000 */
[----:B------:R-:W-:Y:S01]  /*d3a0*/  ULDC.64 UR4, c[0x0][0x8d8] ;  /* 0x0002360000047ab9 */ /* 0x000fe20000000a00 */
[----:B------:R-:W-:Y:S01]  /*d3b0*/  ULDC.64 UR6, c[0x0][0x208] ;  /* 0x0000820000067ab9 */ /* 0x000fe20000000a00 */
[----:B-1----:R-:W-:-:S06]  /*d3c0*/  UIMAD.WIDE UR4, UR21, 0x4, UR4 ;  /* 0x00000004150478a5 */ /* 0x002fcc000f8e0204 */
[----:B------:R-:W-:Y:S02]  /*d3d0*/  IMAD.U32 R2, RZ, RZ, UR4 ;  /* 0x00000004ff027e24 */ /* 0x000fe4000f8e00ff */
[----:B------:R-:W-:-:S05]  /*d3e0*/  IMAD.U32 R3, RZ, RZ, UR5 ;  /* 0x00000005ff037e24 */ /* 0x000fca000f8e00ff */
[----:B------:R-:W3:Y:S02]  /*d3f0*/  LDG.E R2, desc[UR6][R2.64] ;  /* 0x0000000602027981 */ /* 0x000ee4000c1e1900 */
[----:B---3--:R-:W-:Y:S01]  /*d400*/  R2UR UR5, R2 ;  /* 0x00000000020572ca */ /* 0x008fe200000e0000 */
[----:B------:R-:W-:-:S14]  /*d410*/  BRA `(.L_x_587) ;  /* 0x0000000000407947 */ /* 0x000fdc0003800000 */
.L_x_586:
[----:B------:R-:W-:Y:S02]  /*d420*/  ULDC.64 UR4, c[0x0][0x8d0] ;  /* 0x0002340000047ab9 */ /* 0x000fe40000000a00 */
[----:B------:R-:W-:-:S04]  /*d430*/  ISETP.NE.U32.AND P0, PT, RZ, UR4, PT ;  /* 0x00000004ff007c0c */ /* 0x000fc8000bf05070 */
[----:B------:R-:W-:-:S13]  /*d440*/  ISETP.NE.AND.EX P0, PT, RZ, UR5, PT, P0 ;  /* 0x00000005ff007c0c */ /* 0x000fda000bf05300 */
[----:B------:R-:W-:Y:S05]  /*d450*/  @!P0 BRA `(.L_x_588) ;  /* 0x00000000002c8947 */ /* 0x000fea0003800000 */
[----:B------:R-:W-:Y:S01]  /*d460*/  ULDC.64 UR4, c[0x0][0x8d0] ;  /* 0x0002340000047ab9 */ /* 0x000fe20000000a00 */
[----:B------:R-:W-:Y:S01]  /*d470*/  ULDC.64 UR6, c[0x0][0x208] ;  /* 0x0000820000067ab9 */ /* 0x000fe20000000a00 */
[----:B-1----:R-:W-:-:S06]  /*d480*/  UIMAD.WIDE UR4, UR21, 0x4, UR4 ;  /* 0x00000004150478a5 */ /* 0x002fcc000f8e0204 */
[----:B------:R-:W-:Y:S02]  /*d490*/  IMAD.U32 R2, RZ, RZ, UR4 ;  /* 0x00000004ff027e24 */ /* 0x000fe4000f8e00ff */
[----:B------:R-:W-:-:S05]  /*d4a0*/  IMAD.U32 R3, RZ, RZ, UR5 ;  /* 0x00000005ff037e24 */ /* 0x000fca000f8e00ff */
[----:B------:R-:W3:Y:S04]  /*d4b0*/  LDG.E R0, desc[UR6][R2.64] ;  /* 0x0000000602007981 */ /* 0x000ee8000c1e1900 */
[----:B------:R-:W4:Y:S01]  /*d4c0*/  LDG.E R4, desc[UR6][R2.64+0x4] ;  /* 0x0000040602047981 */ /* 0x000f22000c1e1900 */
[----:B---3--:R-:W-:Y:S02]  /*d4d0*/  R2UR UR5, R0 ;  /* 0x00000000000572ca */ /* 0x008fe400000e0000 */
[----:B----4-:R-:W-:-:S13]  /*d4e0*/  R2UR UR4, R4 ;  /* 0x00000000040472ca */ /* 0x010fda00000e0000 */
[----:B------:R-:W-:Y:S01]  /*d4f0*/  UIADD3 UR5, -UR5, UR4, URZ ;  /* 0x0000000405057290 */ /* 0x000fe2000fffe13f */
[----:B------:R-:W-:Y:S11]  /*d500*/  BRA `(.L_x_587) ;  /* 0x0000000000047947 */ /* 0x000ff60003800000 */
.L_x_588:
[----:B------:R-:W-:-:S05]  /*d510*/  ULDC UR5, c[0x0][0x8bc] ;  /* 0x00022f0000057ab9 */ /* 0x000fca0000000800 */
.L_x_587:
[----:B0-----:R-:W-:Y:S01]  /*d520*/  UIMAD UR4, UR10, 0x50, URZ ;  /* 0x000000500a0478a4 */ /* 0x001fe2000f8e023f */
[----:B------:R-:W-:Y:S02]  /*d530*/  IMAD.MOV.U32 R4, RZ, RZ, 0x1 ;  /* 0x00000001ff047424 */ /* 0x000fe400078e00ff */
[----:B------:R-:W-:Y:S01]  /*d540*/  IMAD.MOV.U32 R12, RZ, RZ, RZ ;  /* 0x000000ffff0c7224 */ /* 0x000fe200078e00ff */
[----:B------:R-:W-:Y:S01]  /*d550*/  UISETP.GE.AND UP0, UPT, UR4, UR5, UPT ;  /* 0x000000050400728c */ /* 0x000fe2000bf06270 */
[----:B------:R-:W-:-:S03]  /*d560*/  IMAD.MOV.U32 R13, RZ, RZ, 0x1 ;  /* 0x00000001ff0d7424 */ /* 0x000fc600078e00ff */
[----:B-1----:R-:W-:-:S06]  /*d570*/  USEL UR21, UR21, 0xffffffff, !UP0 ;  /* 0xffffffff15157887 */ /* 0x002fcc000c000000 */
[----:B------:R-:W-:-:S13]  /*d580*/  ISETP.LE.AND P0, PT, RZ, UR21, PT ;  /* 0x00000015ff007c0c */ /* 0x000fda000bf03270 */
[----:B------:R-:W-:Y:S05]  /*d590*/  @!P0 BRA `(.L_x_589) ;  /* 0x0000001c00948947 */ /* 0x000fea0003800000 */
[----:B------:R-:W-:Y:S01]  /*d5a0*/  ULDC.64 UR14, c[0x0][0x770] ;  /* 0x0001dc00000e7ab9 */ /* 0x000fe20000000a00 */
[----:B------:R-:W-:Y:S01]  /*d5b0*/  ULDC.64 UR8, c[0x0][0x770] ;  /* 0x0001dc0000087ab9 */ /* 0x000fe20000000a00 */
[----:B------:R-:W-:Y:S02]  /*d5c0*/  UISETP.NE.U32.AND UP1, UPT, UR14, URZ, UPT ;  /* 0x0000003f0e00728c */ /* 0x000fe4000bf25070 */
[----:B------:R-:W-:Y:S02]  /*d5d0*/  UIMAD.WIDE UR8, UR21, 0x4, UR8 ;  /* 0x00000004150878a5 */ /* 0x000fe4000f8e0208 */
[----:B------:R-:W-:Y:S01]  /*d5e0*/  UISETP.NE.AND.EX UP1, UPT, UR15, URZ, UPT, UP1 ;  /* 0x0000003f0f00728c */ /* 0x000fe2000bf25310 */
[----:B------:R-:W-:Y:S01]  /*d5f0*/  ULDC.64 UR16, c[0x0][0x208] ;  /* 0x0000820000107ab9 */ /* 0x000fe20000000a00 */
[----:B------:R-:W-:Y:S02]  /*d600*/  ULDC.64 UR6, c[0x0][0x778] ;  /* 0x0001de0000067ab9 */ /* 0x000fe40000000a00 */
[----:B------:R-:W-:Y:S01]  /*d610*/  IMAD.U32 R2, RZ, RZ, UR8 ;  /* 0x00000008ff027e24 */ /* 0x000fe2000f8e00ff */
[----:B------:R-:W-:Y:S01]  /*d620*/  ULDC.64 UR12, c[0x0][0x780] ;  /* 0x0001e000000c7ab9 */ /* 0x000fe20000000a00 */
[----:B------:R-:W-:Y:S01]  /*d630*/  PLOP3.LUT P1, PT, PT, PT, UP1, 0x80, 0x0 ;  /* 0x000000000000781c */ /* 0x000fe20003f2f018 */
[----:B------:R-:W-:Y:S01]  /*d640*/  IMAD.U32 R3, RZ, RZ, UR9 ;  /* 0x00000009ff037e24 */ /* 0x000fe2000f8e00ff */
[----:B------:R-:W-:-:S02]  /*d650*/  UISETP.NE.U32.AND UP0, UPT, UR6, URZ, UPT ;  /* 0x0000003f0600728c */ /* 0x000fc4000bf05070 */
[----:B------:R-:W-:Y:S02]  /*d660*/  UISETP.NE.U32.AND UP2, UPT, UR12, URZ, UPT ;  /* 0x0000003f0c00728c */ /* 0x000fe4000bf45070 */
[----:B------:R-:W-:Y:S02]  /*d670*/  UISETP.NE.AND.EX UP0, UPT, UR7, URZ, UPT, UP0 ;  /* 0x0000003f0700728c */ /* 0x000fe4000bf05300 */
[----:B------:R-:W-:-:S03]  /*d680*/  UISETP.NE.AND.EX UP2, UPT, UR13, URZ, UPT, UP2 ;  /* 0x0000003f0d00728c */ /* 0x000fc6000bf45320 */
[----:B------:R-:W-:Y:S02]  /*d690*/  ULDC.64 UR12, c[0x0][0x778] ;  /* 0x0001de00000c7ab9 */ /* 0x000fe40000000a00 */
[----:B------:R-:W3:Y:S01]  /*d6a0*/  @P1 LDG.E R7, desc[UR16][R2.64] ;  /* 0x0000001002071981 */ /* 0x000ee2000c1e1900 */
[----:B------:R-:W-:Y:S01]  /*d6b0*/  PLOP3.LUT P2, PT, PT, PT, UP0, 0x80, 0x0 ;  /* 0x000000000000781c */ /* 0x000fe20003f4f008 */
[----:B------:R-:W-:Y:S01]  /*d6c0*/  UIMAD.WIDE UR12, UR21, 0x4, UR12 ;  /* 0x00000004150c78a5 */ /* 0x000fe2000f8e020c */
[----:B------:R-:W-:Y:S01]  /*d6d0*/  PLOP3.LUT P3, PT, PT, PT, UP2, 0x80, 0x0 ;  /* 0x000000000000781c */ /* 0x000fe20003f6f028 */
[----:B------:R0:W4:Y:S02]  /*d6e0*/  @P1 LDG.E R0, desc[UR16][R2.64] ;  /* 0x0000001002001981 */ /* 0x000124000c1e1900 */
[----:B------:R-:W-:Y:S02]  /*d6f0*/  @UP2 ULDC.64 UR6, c[0x0][0x780] ;  /* 0x0001e00000062ab9 */ /* 0x000fe40000000a00 */
[----:B------:R-:W-:Y:S01]  /*d700*/  @UP2 UIMAD.WIDE UR6, UR21, 0x4, UR6 ;  /* 0x00000004150628a5 */ /* 0x000fe2000f8e0206 */
[----:B0-----:R-:W-:-:S02]  /*d710*/  IMAD.U32 R2, RZ, RZ, UR12 ;  /* 0x0000000cff027e24 */ /* 0x001fc4000f8e00ff */
[----:B------:R-:W-:-:S05]  /*d720*/  IMAD.U32 R3, RZ, RZ, UR13 ;  /* 0x0000000dff037e24 */ /* 0x000fca000f8e00ff */
[----:B------:R0:W5:Y:S02]  /*d730*/  @P2 LDG.E R5, desc[UR16][R2.64] ;  /* 0x0000001002052981 */ /* 0x000164000c1e1900 */
[----:B0-----:R-:W-:Y:S02]  /*d740*/  IMAD.U32 R2, RZ, RZ, UR6 ;  /* 0x00000006ff027e24 */ /* 0x001fe4000f8e00ff */
[----:B------:R-:W-:-:S05]  /*d750*/  IMAD.U32 R3, RZ, RZ, UR7 ;  /* 0x00000007ff037e24 */ /* 0x000fca000f8e00ff */
[----:B------:R-:W2:Y:S01]  /*d760*/  @P3 LDG.E R6, desc[UR16][R2.64] ;  /* 0x0000001002063981 */ /* 0x000ea2000c1e1900 */
[----:B------:R-:W-:Y:S01]  /*d770*/  ULDC.64 UR16, c[0x0][0x788] ;  /* 0x0001e20000107ab9 */ /* 0x000fe20000000a00 */
[----:B------:R-:W-:Y:S01]  /*d780*/  UMOV UR54, URZ ;  /* 0x0000003f00367c82 */ /* 0x000fe20008000000 */
[----:B------:R-:W-:Y:S01]  /*d790*/  ISETP.NE.U32.AND P0, PT, RZ, UR16, PT ;  /* 0x00000010ff007c0c */ /* 0x000fe2000bf05070 */
[----:B------:R-:W-:-:S03]  /*d7a0*/  UMOV UR11, URZ ;  /* 0x0000003f000b7c82 */ /* 0x000fc60008000000 */
[----:B------:R-:W-:Y:S02]  /*d7b0*/  ISETP.NE.AND.EX P0, PT, RZ, UR17, PT, P0 ;  /* 0x00000011ff007c0c */ /* 0x000fe4000bf05300 */
[----:B---3--:R-:W-:Y:S02]  /*d7c0*/  @P1 R2UR UR5, R7 ;  /* 0x00000000070512ca */ /* 0x008fe400000e0000 */
[----:B----4-:R-:W-:-:S11]  /*d7d0*/  @P1 R2UR UR54, R0 ;  /* 0x00000000003612ca */ /* 0x010fd600000e0000 */
[----:B------:R-:W-:-:S04]  /*d7e0*/  @UP1 ULEA UR5, UR21, UR5, 0x6 ;  /* 0x0000000515051291 */ /* 0x000fc8000f8e303f */
[----:B------:R-:W-:-:S04]  /*d7f0*/  @UP1 USHF.R.S32.HI UR6, URZ, 0x1f, UR5 ;  /* 0x0000001f3f061899 */ /* 0x000fc80008011405 */
[----:B------:R-:W-:Y:S01]  /*d800*/  @UP1 ULEA.HI UR6, UR6, UR5, URZ, 0x6 ;  /* 0x0000000506061291 */ /* 0x000fe2000f8f303f */
[----:B-----5:R-:W-:Y:S02]  /*d810*/  @P2 R2UR UR11, R5 ;  /* 0x00000000050b22ca */ /* 0x020fe400000e0000 */
[----:B------:R-:W-:Y:S01]  /*d820*/  ULDC UR5, c[0x0][0x280] ;  /* 0x0000a00000057ab9 */ /* 0x000fe20000000800 */
[----:B------:R-:W-:-:S04]  /*d830*/  @UP1 ULOP3.LUT UR7, UR6, 0xffffffc0, URZ, 0xc0, !UPT ;  /* 0xffffffc006071892 */ /* 0x000fc8000f8ec03f */
[----:B------:R-:W-:Y:S01]  /*d840*/  @UP1 USHF.R.S32.HI UR16, URZ, 0x1f, UR7 ;  /* 0x0000001f3f101899 */ /* 0x000fe20008011407 */
[----:B--2---:R-:W-:Y:S01]  /*d850*/  @P3 R2UR UR5, R6 ;  /* 0x00000000060532ca */ /* 0x004fe200000e0000 */
[----:B------:R-:W-:-:S14]  /*d860*/  @P3 BRA `(.L_x_590) ;  /* 0x0000000000243947 */ /* 0x000fdc0003800000 */
[----:B------:R-:W-:Y:S05]  /*d870*/  @!P1 BRA `(.L_x_590) ;  /* 0x0000000000209947 */ /* 0x000fea0003800000 */
[----:B------:R-:W-:Y:S01]  /*d880*/  IMAD.U32 R2, RZ, RZ, UR8 ;  /* 0x00000008ff027e24 */ /* 0x000fe2000f8e00ff */
[----:B------:R-:W-:Y:S01]  /*d890*/  ULDC.64 UR18, c[0x0][0x208] ;  /* 0x0000820000127ab9 */ /* 0x000fe20000000a00 */
[----:B------:R-:W-:-:S05]  /*d8a0*/  IMAD.U32 R3, RZ, RZ, UR9 ;  /* 0x00000009ff037e24 */ /* 0x000fca000f8e00ff */
[----:B------:R-:W2:Y:S04]  /*d8b0*/  LDG.E R0, desc[UR18][R2.64] ;  /* 0x0000001202007981 */ /* 0x000ea8000c1e1900 */
[----:B------:R-:W3:Y:S01]  /*d8c0*/  LDG.E R5, desc[UR18][R2.64+0x4] ;  /* 0x0000041202057981 */ /* 0x000ee2000c1e1900 */
[----:B--2---:R-:W-:Y:S02]  /*d8d0*/  R2UR UR6, R0 ;  /* 0x00000000000672ca */ /* 0x004fe400000e0000 */
[----:B---3--:R-:W-:-:S13]  /*d8e0*/  R2UR UR5, R5 ;  /* 0x00000000050572ca */ /* 0x008fda00000e0000 */
[----:B------:R-:W-:-:S12]  /*d8f0*/  UIADD3 UR5, -UR6, UR5, URZ ;  /* 0x0000000506057290 */ /* 0x000fd8000fffe13f */
.L_x_590:
[----:B------:R-:W-:Y:S01]  /*d900*/  UMOV UR38, URZ ;  /* 0x0000003f00267c82 */ /* 0x000fe20008000000 */
[----:B------:R-:W-:Y:S01]  /*d910*/  UMOV UR39, URZ ;  /* 0x0000003f00277c82 */ /* 0x000fe20008000000 */
[----:B------:R-:W-:Y:S01]  /*d920*/  ULDC UR6, c[0x0][0x290] ;  /* 0x0000a40000067ab9 */ /* 0x000fe20000000800 */
[----:B------:R-:W-:Y:S01]  /*d930*/  @UP1 UMOV UR38, UR7 ;  /* 0x0000000700261c82 */ /* 0x000fe20008000000 */
[----:B------:R-:W-:Y:S01]  /*d940*/  @UP1 UMOV UR39, UR16 ;  /* 0x0000001000271c82 */ /* 0x000fe20008000000 */
[----:B------:R-:W-:Y:S05]  /*d950*/  @!P0 BRA `(.L_x_591) ;  /* 0x0000000000208947 */ /* 0x000fea0003800000 */
[----:B------:R-:W-:Y:S01]  /*d960*/  ULDC.64 UR6, c[0x0][0x788] ;  /* 0x0001e20000067ab9 */ /* 0x000fe20000000a00 */
[----:B------:R-:W-:Y:S01]  /*d970*/  ULDC.64 UR8, c[0x0][0x208] ;  /* 0x0000820000087ab9 */ /* 0x000fe20000000a00 */
[----:B------:R-:W-:-:S06]  /*d980*/  UIMAD.WIDE UR6, UR21, 0x4, UR6 ;  /* 0x00000004150678a5 */ /* 0x000fcc000f8e0206 */
[----:B------:R-:W-:Y:S02]  /*d990*/  IMAD.U32 R2, RZ, RZ, UR6 ;  /* 0x00000006ff027e24 */ /* 0x000fe4000f8e00ff */
[----:B------:R-:W-:-:S05]  /*d9a0*/  IMAD.U32 R3, RZ, RZ, UR7 ;  /* 0x00000007ff037e24 */ /* 0x000fca000f8e00ff */
[----:B------:R-:W2:Y:S02]  /*d9b0*/  LDG.E R2, desc[UR8][R2.64] ;  /* 0x0000000802027981 */ /* 0x000ea4000c1e1900 */
[----:B--2---:R-:W-:Y:S01]  /*d9c0*/  R2UR UR6, R2 ;  /* 0x00000000020672ca */ /* 0x004fe200000e0000 */
[----:B------:R-:W-:-:S14]  /*d9d0*/  BRA `(.L_x_592) ;  /* 0x0000000000247947 */ /* 0x000fdc0003800000 */
.L_x_591:
        /* <DEDUP_REMOVED lines=9> */
.L_x_592:
[----:B------:R-:W-:Y:S01]  /*da70*/  UIADD3 UR7, -UR6, UR5, UR4 ;  /* 0x0000000506077290 */ /* 0x000fe2000fffe104 */
[----:B------:R-:W-:Y:S01]  /*da80*/  ISETP.LE.AND P0, PT, RZ, UR10, PT ;  /* 0x0000000aff007c0c */ /* 0x000fe2000bf03270 */
[----:B------:R-:W-:Y:S02]  /*da90*/  ULDC UR8, c[0x0][0x74c] ;  /* 0x0001d30000087ab9 */ /* 0x000fe40000000800 */
[----:B------:R-:W-:Y:S02]  /*daa0*/  UIADD3 UR8, UR7, -UR8, URZ ;  /* 0x8000000807087290 */ /* 0x000fe4000fffe03f */
[----:B------:R-:W-:Y:S02]  /*dab0*/  UIADD3 UR7, UR5, 0x3f, URZ ;  /* 0x0000003f05077890 */ /* 0x000fe4000fffe03f */
        /* <DEDUP_REMOVED lines=9> */
[----:B------:R-:W-:Y:S07]  /*db50*/  @!P0 BRA `(.L_x_593) ;  /* 0x00000000001c8947 */ /* 0x000fee0003800000 */
[----:B------:R-:W-:Y:S01]  /*db60*/  UIADD3 UR5, UR4, 0x8f, UR5 ;  /* 0x0000008f04057890 */ /* 0x000fe2000fffe005 */
[----:B------:R-:W-:-:S03]  /*db70*/  ULDC UR7, c[0x0][0x748] ;  /* 0x0001d20000077ab9 */ /* 0x000fc60000000800 */
[----:B------:R-:W-:-:S04]  /*db80*/  UIADD3 UR5, UR5, UR7, -UR6 ;  /* 0x0000000705057290 */ /* 0x000fc8000fffe806 */
[----:B------:R-:W-:-:S04]  /*db90*/  USHF.R.S32.HI UR6, URZ, 0x1f, UR5 ;  /* 0x0000001f3f067899 */ /* 0x000fc80008011405 */
[----:B------:R-:W-:-:S04]  /*dba0*/  ULEA.HI UR6, UR6, UR5, URZ, 0x6 ;  /* 0x0000000506067291 */ /* 0x000fc8000f8f303f */
[----:B------:R-:W-:-:S06]  /*dbb0*/  USHF.R.S32.HI UR6, URZ, 0x6, UR6 ;  /* 0x000000063f067899 */ /* 0x000fcc0008011406 */
[----:B------:R-:W-:-:S07]  /*dbc0*/  VIMNMX R10, R10, UR6, PT ;  /* 0x000000060a0a7c48 */ /* 0x000fce000bfe0100 */
.L_x_593:
[----:B------:R-:W-:Y:S01]  /*dbd0*/  ISETP.GT.AND P0, PT, R10, UR9, PT ;  /* 0x000000090a007c0c */ /* 0x000fe2000bf04270 */
[----:B------:R-:W-:Y:S02]  /*dbe0*/  IMAD.MOV.U32 R12, RZ, RZ, RZ ;  /* 0x000000ffff0c7224 */ /* 0x000fe400078e00ff */
[----:B------:R-:W-:-:S10]  /*dbf0*/  IMAD.MOV.U32 R13, RZ, RZ, 0x1 ;  /* 0x00000001ff0d7424 */ /* 0x000fd400078e00ff */
[----:B------:R-:W-:Y:S05]  /*dc00*/  @!P0 BRA `(.L_x_589) ;  /* 0x0000001400f88947 */ /* 0x000fea0003800000 */
[----:B------:R-:W-:Y:S01]  /*dc10*/  ULDC UR5, c[0x0][0x2e8] ;  /* 0x0000ba0000057ab9 */ /* 0x000fe20000000800 */
[----:B------:R-:W-:Y:S01]  /*dc20*/  ELECT P0, URZ, PT ;  /* 0x00000000003f782f */ /* 0x000fe20003800000 */
[----:B------:R-:W-:Y:S01]  /*dc30*/  IMAD.U32 R0, RZ, RZ, UR9 ;  /* 0x00000009ff007e24 */ /* 0x000fe2000f8e00ff */
[----:B------:R-:W-:Y:S01]  /*dc40*/  UISETP.NE.AND UP2, UPT, UR5, 0x1, UPT ;  /* 0x000000010500788c */ /* 0x000fe2000bf45270 */
[----:B------:R-:W-:Y:S01]  /*dc50*/  IMAD.MOV.U32 R12, RZ, RZ, RZ ;  /* 0x000000ffff0c7224 */ /* 0x000fe200078e00ff */
[----:B------:R-:W-:Y:S01]  /*dc60*/  UISETP.NE.U32.AND UP1, UPT, UR14, URZ, UPT ;  /* 0x0000003f0e00728c */ /* 0x000fe2000bf25070 */
[----:B------:R-:W-:Y:S01]  /*dc70*/  IMAD.MOV.U32 R13, RZ, RZ, 0x1 ;  /* 0x00000001ff0d7424 */ /* 0x000fe200078e00ff */
[----:B------:R-:W-:Y:S02]  /*dc80*/  USHF.R.S32.HI UR47, URZ, 0x1f, UR21 ;  /* 0x0000001f3f2f7899 */ /* 0x000fe40008011415 */
[----:B------:R-:W-:Y:S02]  /*dc90*/  UISETP.NE.AND.EX UP1, UPT, UR15, URZ, UPT, UP1 ;  /* 0x0000003f0f00728c */ /* 0x000fe4000bf25310 */
[----:B------:R-:W-:Y:S01]  /*dca0*/  UIADD3 UR11, UR4, UR11, URZ ;  /* 0x0000000b040b7290 */ /* 0x000fe2000fffe03f */
[----:B------:R-:W-:-:S02]  /*dcb0*/  UMOV UR12, UR20 ;  /* 0x00000014000c7c82 */ /* 0x000fc40008000000 */
[----:B------:R-:W-:Y:S01]  /*dcc0*/  @UP2 ULDC UR6, c[0x0][0x2ec] ;  /* 0x0000bb0000062ab9 */ /* 0x000fe20000000800 */
[----:B------:R-:W-:Y:S01]  /*dcd0*/  @UP2 ULDC UR4, c[0x0][0x2f0] ;  /* 0x0000bc0000042ab9 */ /* 0x000fe20000000800 */
[----:B------:R-:W-:Y:S02]  /*dce0*/  UIMAD.WIDE.U32 UR6, UR20, UR6, URZ ;  /* 0x00000006140672a5 */ /* 0x000fe4000f8e003f */
[----:B------:R-:W-:Y:S02]  /*dcf0*/  USEL UR13, UR21, URZ, !UP0 ;  /* 0x0000003f150d7287 */ /* 0x000fe4000c000000 */
[----:B------:R-:W-:Y:S02]  /*dd00*/  USEL UR47, UR47, URZ, !UP1 ;  /* 0x0000003f2f2f7287 */ /* 0x000fe4000c800000 */
[----:B------:R-:W-:Y:S02]  /*dd10*/  USEL UR21, UR21, URZ, !UP1 ;  /* 0x0000003f15157287 */ /* 0x000fe4000c800000 */
[----:B------:R-:W-:Y:S01]  /*dd20*/  @UP2 USHF.R.U32.HI UR12, URZ, UR4, UR7 ;  /* 0x000000043f0c2299 */ /* 0x000fe20008011607 */
[----:B------:R-:W-:Y:S11]  /*dd30*/  @!P0 BRA `(.L_x_589) ;  /* 0x0000001400ac8947 */ /* 0x000ff60003800000 */
[----:B------:R-:W0:Y:S01]  /*dd40*/  S2R R3, SR_CgaCtaId ;  /* 0x0000000000037919 */ /* 0x000e220000008800 */
[----:B------:R-:W-:Y:S02]  /*dd50*/  MOV R6, 0x400 ;  /* 0x0000040000067802 */ /* 0x000fe40000000f00 */
[----:B------:R-:W-:Y:S01]  /*dd60*/  ISETP.NE.AND P0, PT, R11, RZ, PT ;  /* 0x000000ff0b00720c */ /* 0x000fe20003f05270 */
[----:B------:R-:W1:Y:S01]  /*dd70*/  S2R R17, SR_CTAID.Y ;  /* 0x0000000000117919 */ /* 0x000e620000002600 */
[----:B0-----:R-:W-:Y:S01]  /*dd80*/  LEA R6, R3, R6, 0x18 ;  /* 0x0000000603067211 */ /* 0x001fe200078ec0ff */
[----:B------:R-:W-:-:S05]  /*dd90*/  IMAD.MOV.U32 R3, RZ, RZ, 0x1 ;  /* 0x00000001ff037424 */ /* 0x000fca00078e00ff */
[----:B------:R-:W-:-:S04]  /*dda0*/  SHF.L.U32 R3, R3, 0x1f, RZ ;  /* 0x0000001f03037819 */ /* 0x000fc800000006ff */
[----:B------:R-:W0:Y:S02]  /*ddb0*/  SYNCS.PHASECHK.TRANS64.TRYWAIT P1, [R6+URZ+0x31620], R3 ;  /* 0x03162003060075a7 */ /* 0x000e24000802017f */
[----:B01----:R-:W-:Y:S05]  /*ddc0*/  @!P1 BRA `(.L_x_594) ;  /* 0x0000001800549947 */ /* 0x003fea0003800000 */
.L_x_609:
[----:B------:R-:W-:Y:S01]  /*ddd0*/  SHF.R.S32.HI R17, RZ, 0x1f, R17 ;  /* 0x0000001fff117819 */ /* 0x000fe20000011411 */
[----:B------:R-:W-:Y:S01]  /*dde0*/  IMAD.MOV.U32 R4, RZ, RZ, 0x1 ;  /* 0x00000001ff047424 */ /* 0x000fe200078e00ff */
[----:B------:R-:W-:Y:S06]  /*ddf0*/  @P0 BRA `(.L_x_595) ;  /* 0x0000000000140947 */ /* 0x000fec0003800000 */
[----:B------:R-:W-:Y:S01]  /*de00*/  LOP3.LUT P1, RZ, R21, 0x1f, RZ, 0xc0, !PT ;  /* 0x0000001f15ff7812 */ /* 0x000fe2000782c0ff */
[----:B0-----:R-:W-:-:S04]  /*de10*/  IMAD.MOV.U32 R3, RZ, RZ, 0x8100 ;  /* 0x00008100ff037424 */ /* 0x001fc800078e00ff */
[----:B------:R1:W-:Y:S08]  /*de20*/  SYNCS.ARRIVE.TRANS64 RZ, [R6+URZ+0x31610], R3 ;  /* 0x0316100306ff79a7 */ /* 0x0003f0000800003f */
[----:B------:R-:W-:Y:S05]  /*de30*/  @!P1 BRA `(.L_x_595) ;  /* 0x0000000000049947 */ /* 0x000fea0003800000 */
[----:B------:R-:W-:Y:S01]  /*de40*/  BPT.TRAP 0x1 ;  /* 0x000000040000795c */ /* 0x000fe20000300000 */
.L_x_595:
[----:B------:R-:W2:Y:S01]  /*de50*/  LDC.64 R8, c[0x0][0x198] ;  /* 0x00006600ff087b82 */ /* 0x000ea20000000a00 */
[----:B------:R-:W-:Y:S01]  /*de60*/  R2UR UR9, R17 ;  /* 0x00000000110972ca */ /* 0x000fe200000e0000 */
[----:B------:R-:W-:Y:S01]  /*de70*/  ULDC.64 UR30, c[0x0][0x718] ;  /* 0x0001c600001e7ab9 */ /* 0x000fe20000000a00 */
[----:B------:R-:W-:Y:S01]  /*de80*/  R2UR UR46, R0 ;  /* 0x00000000002e72ca */ /* 0x000fe200000e0000 */
[----:B------:R-:W-:Y:S01]  /*de90*/  UIMAD.WIDE.U32 UR52, UR20, UR30, UR38 ;  /* 0x0000001e143472a5 */ /* 0x000fe2000f8e0026 */
[----:B------:R-:W-:Y:S01]  /*dea0*/  R2UR UR8, R6 ;  /* 0x00000000060872ca */ /* 0x000fe200000e0000 */
[----:B------:R-:W-:Y:S01]  /*deb0*/  ULDC.64 UR14, c[0x0][0x720] ;  /* 0x0001c800000e7ab9 */ /* 0x000fe20000000a00 */
[----:B------:R-:W-:Y:S01]  /*dec0*/  UMOV UR56, 0x0 ;  /* 0x0000000000387882 */ /* 0x000fe20000000000 */
[----:B------:R-:W-:Y:S01]  /*ded0*/  UIMAD UR10, UR47, UR14, URZ ;  /* 0x0000000e2f0a72a4 */ /* 0x000fe2000f8e023f */
[----:B01----:R-:W-:Y:S01]  /*dee0*/  IMAD.MOV.U32 R3, RZ, RZ, 0x14000 ;  /* 0x00014000ff037424 */ /* 0x003fe200078e00ff */
[----:B------:R-:W-:Y:S01]  /*def0*/  UMOV UR57, 0x14f00000 ;  /* 0x14f0000000397882 */ /* 0x000fe20000000000 */
[----:B------:R-:W-:Y:S01]  /*df00*/  UMOV UR18, URZ ;  /* 0x0000003f00127c82 */ /* 0x000fe20008000000 */
[----:B------:R-:W-:Y:S01]  /*df10*/  UIMAD UR15, UR21, UR15, UR10 ;  /* 0x0000000f150f72a4 */ /* 0x000fe2000f8e020a */
[----:B------:R-:W-:Y:S01]  /*df20*/  VIADD R10, R10, 0xffffffff ;  /* 0xffffffff0a0a7836 */ /* 0x000fe20000000000 */
[----:B------:R-:W-:Y:S01]  /*df30*/  UIMAD UR9, UR9, UR30, URZ ;  /* 0x0000001e090972a4 */ /* 0x000fe2000f8e023f */
[----:B------:R-:W-:Y:S01]  /*df40*/  IMAD.MOV.U32 R12, RZ, RZ, 0x1 ;  /* 0x00000001ff0c7424 */ /* 0x000fe200078e00ff */
[----:B------:R-:W-:Y:S01]  /*df50*/  USHF.L.U32 UR46, UR46, 0x6, URZ ;  /* 0x000000062e2e7899 */ /* 0x000fe2000800063f */
[----:B------:R-:W-:Y:S01]  /*df60*/  IMAD.MOV.U32 R13, RZ, RZ, 0x1 ;  /* 0x00000001ff0d7424 */ /* 0x000fe200078e00ff */
[----:B------:R-:W-:-:S02]  /*df70*/  UIMAD UR31, UR20, UR31, UR9 ;  /* 0x0000001f141f72a4 */ /* 0x000fc4000f8e0209 */
[----:B------:R-:W-:Y:S02]  /*df80*/  UIADD3 UR16, UR8, 0x14100, URZ ;  /* 0x0001410008107890 */ /* 0x000fe4000fffe03f */
[----:B------:R-:W-:Y:S01]  /*df90*/  UIADD3 UR53, UR53, UR31, URZ ;  /* 0x0000001f35357290 */ /* 0x000fe2000fffe03f */
[----:B--2---:R-:W-:Y:S01]  /*dfa0*/  IMAD.MOV.U32 R5, RZ, RZ, R8 ;  /* 0x000000ffff057224 */ /* 0x004fe200078e0008 */
[----:B------:R-:W-:Y:S01]  /*dfb0*/  UIADD3 UR17, UR8, 0x31610, URZ ;  /* 0x0003161008117890 */ /* 0x000fe2000fffe03f */
[----:B------:R-:W-:Y:S01]  /*dfc0*/  IMAD.MOV.U32 R7, RZ, RZ, R9 ;  /* 0x000000ffff077224 */ /* 0x000fe200078e0009 */
[----:B------:R-:W-:Y:S02]  /*dfd0*/  UIADD3 UR19, UR46, UR54, URZ ;  /* 0x000000362e137290 */ /* 0x000fe4000fffe03f */
[C---:B------:R-:W-:Y:S01]  /*dfe0*/  IADD3 R2, P1, R5.reuse, 0xf0, RZ ;  /* 0x000000f005027810 */ /* 0x040fe20007f3e0ff */
[----:B------:R-:W-:Y:S02]  /*dff0*/  UIADD3 UR40, UR8, 0x16100, URZ ;  /* 0x0001610008287890 */ /* 0x000fe4000fffe03f */
[----:B------:R-:W-:Y:S01]  /*e000*/  UIMAD.WIDE.U32 UR52, UR21, UR14, UR52 ;  /* 0x0000000e153472a5 */ /* 0x000fe2000f8e0034 */
[----:B------:R-:W-:Y:S01]  /*e010*/  R2UR UR50, R2 ;  /* 0x00000000023272ca */ /* 0x000fe200000e0000 */
[----:B------:R-:W-:Y:S01]  /*e020*/  USHF.R.S32.HI UR9, URZ, 0x1f, UR46 ;  /* 0x0000001f3f097899 */ /* 0x000fe2000801142e */
[----:B------:R-:W-:Y:S01]  /*e030*/  IADD3 R2, P2, R5, 0x2f0, RZ ;  /* 0x000002f005027810 */ /* 0x000fe20007f5e0ff */
[----:B------:R-:W-:Y:S01]  /*e040*/  UIADD3 UR10, UP0, UR46, UR52, URZ ;  /* 0x000000342e0a7290 */ /* 0x000fe2000ff1e03f */
[----:B------:R-:W-:-:S02]  /*e050*/  UMOV UR42, 0x40 ;  /* 0x00000040002a7882 */ /* 0x000fc40000000000 */
        /* <DEDUP_REMOVED lines=8> */
[----:B------:R-:W-:Y:S01]  /*e0e0*/  ULDC.64 UR22, c[0x0][0x700] ;  /* 0x0001c00000167ab9 */ /* 0x000fe20000000a00 */
[----:B------:R-:W-:Y:S01]  /*e0f0*/  UIADD3.X UR9, UR9, UR53, UR15, UP0, !UPT ;  /* 0x0000003509097290 */ /* 0x000fe200087fe40f */
[----:B------:R-:W-:Y:S01]  /*e100*/  ISETP.GE.AND P1, PT, R0, R10, PT ;  /* 0x0000000a0000720c */ /* 0x000fe20003f26270 */
[----:B------:R-:W-:Y:S01]  /*e110*/  UIADD3 UR24, UR8, 0x18100, URZ ;  /* 0x0001810008187890 */ /* 0x000fe2000fffe03f */
[----:B------:R-:W-:Y:S01]  /*e120*/  R2UR UR51, R2 ;  /* 0x00000000023372ca */ /* 0x000fe200000e0000 */
[----:B------:R-:W-:Y:S01]  /*e130*/  UIADD3 UR32, UR8, 0x1a100, URZ ;  /* 0x0001a10008207890 */ /* 0x000fe2000fffe03f */
[----:B------:R-:W-:Y:S01]  /*e140*/  IMAD.X R2, RZ, RZ, R7, P2 ;  /* 0x000000ffff027224 */ /* 0x000fe200010e0607 */
[----:B------:R-:W-:Y:S01]  /*e150*/  UIADD3 UR48, UR8, 0x2c100, URZ ;  /* 0x0002c10008307890 */ /* 0x000fe2000fffe03f */
[----:B------:R-:W-:Y:S01]  /*e160*/  UMOV UR26, 0x80 ;  /* 0x00000080001a7882 */ /* 0x000fe20000000000 */
[----:B------:R-:W-:Y:S01]  /*e170*/  UMOV UR28, UR20 ;  /* 0x00000014001c7c82 */ /* 0x000fe20008000000 */
[----:B------:R-:W-:Y:S01]  /*e180*/  UMOV UR29, UR21 ;  /* 0x00000015001d7c82 */ /* 0x000fe20008000000 */
[----:B------:R-:W-:Y:S01]  /*e190*/  UMOV UR25, UR17 ;  /* 0x0000001100197c82 */ /* 0x000fe20008000000 */
[----:B------:R-:W-:Y:S01]  /*e1a0*/  UMOV UR27, UR19 ;  /* 0x00000013001b7c82 */ /* 0x000fe20008000000 */
[----:B------:R-:W-:Y:S01]  /*e1b0*/  R2UR UR5, R2 ;  /* 0x00000000020572ca */ /* 0x000fe200000e0000 */
[----:B------:R-:W-:Y:S01]  /*e1c0*/  UMOV UR34, 0xc0 ;  /* 0x000000c000227882 */ /* 0x000fe20000000000 */
[----:B------:R-:W-:-:S02]  /*e1d0*/  UMOV UR36, UR20 ;  /* 0x0000001400247c82 */ /* 0x000fc40008000000 */
[----:B------:R0:W-:Y:S01]  /*e1e0*/  UTMALDG.4D [UR16], [UR50], desc[UR56] ;  /* 0x00003810320075b4 */ /* 0x0001e20008019000 */
[----:B------:R-:W-:Y:S01]  /*e1f0*/  UMOV UR37, UR21 ;  /* 0x0000001500257c82 */ /* 0x000fe20008000000 */
[----:B------:R-:W-:Y:S01]  /*e200*/  UMOV UR33, UR17 ;  /* 0x0000001100217c82 */ /* 0x000fe20008000000 */
[----:B------:R-:W-:Y:S01]  /*e210*/  UMOV UR35, UR19 ;  /* 0x0000001300237c82 */ /* 0x000fe20008000000 */
[----:B------:R-:W-:Y:S01]  /*e220*/  UMOV UR49, UR17 ;  /* 0x0000001100317c82 */ /* 0x000fe20008000000 */
[----:B------:R-:W-:Y:S01]  /*e230*/  IMAD.X R2, RZ, RZ, R7, P3 ;  /* 0x000000ffff027224 */ /* 0x000fe200018e0607 */
[----:B------:R-:W-:Y:S01]  /*e240*/  UMOV UR58, 0x80 ;  /* 0x00000080003a7882 */ /* 0x000fe20000000000 */
[----:B------:R-:W-:Y:S01]  /*e250*/  UMOV UR59, UR11 ;  /* 0x0000000b003b7c82 */ /* 0x000fe20008000000 */
[----:B------:R1:W-:Y:S01]  /*e260*/  UTMALDG.4D [UR40], [UR50], desc[UR56] ;  /* 0x00003828320075b4 */ /* 0x0003e20008019000 */
[----:B------:R-:W-:Y:S01]  /*e270*/  UMOV UR60, UR12 ;  /* 0x0000000c003c7c82 */ /* 0x000fe20008000000 */
[----:B------:R-:W-:Y:S01]  /*e280*/  R2UR UR7, R2 ;  /* 0x00000000020772ca */ /* 0x000fe200000e0000 */
[----:B------:R-:W-:Y:S01]  /*e290*/  UMOV UR61, UR13 ;  /* 0x0000000d003d7c82 */ /* 0x000fe20008000000 */
[----:B------:R-:W-:Y:S01]  /*e2a0*/  UMOV UR52, UR12 ;  /* 0x0000000c00347c82 */ /* 0x000fe20008000000 */
[----:B------:R-:W-:Y:S01]  /*e2b0*/  UMOV UR53, UR13 ;  /* 0x0000000d00357c82 */ /* 0x000fe20008000000 */
[----:B------:R2:W-:Y:S01]  /*e2c0*/  UTMALDG.4D [UR24], [UR50], desc[UR56] ;  /* 0x00003818320075b4 */ /* 0x0005e20008019000 */
[----:B------:R3:W-:Y:S01]  /*e2d0*/  UTMALDG.4D [UR32], [UR50], desc[UR56] ;  /* 0x00003820320075b4 */ /* 0x0007e20008019000 */
[----:B0-----:R-:W-:Y:S01]  /*e2e0*/  UMOV UR16, 0x0 ;  /* 0x0000000000107882 */ /* 0x001fe20000000000 */
[----:B------:R-:W-:Y:S01]  /*e2f0*/  UMOV UR17, 0x10000000 ;  /* 0x1000000000117882 */ /* 0x000fe20000000000 */
[----:B-1----:R-:W-:Y:S01]  /*e300*/  ULEA UR40, UP0, UR10, UR22, 0x2 ;  /* 0x000000160a287291 */ /* 0x002fe2000f80103f */
[----:B------:R-:W-:Y:S01]  /*e310*/  UMOV UR43, UR11 ;  /* 0x0000000b002b7c82 */ /* 0x000fe20008000000 */
[----:B------:R-:W-:-:S02]  /*e320*/  UMOV UR44, UR12 ;  /* 0x0000000c002c7c82 */ /* 0x000fc40008000000 */
[----:B------:R-:W-:Y:S01]  /*e330*/  ULEA.HI.X UR41, UR10, UR23, UR9, 0x2, UP0 ;  /* 0x000000170a297291 */ /* 0x000fe200080f1409 */
[----:B------:R-:W-:Y:S02]  /*e340*/  UMOV UR45, UR13 ;  /* 0x0000000d002d7c82 */ /* 0x000fe40008000000 */
[----:B------:R-:W-:Y:S01]  /*e350*/  UMOV UR9, 0x10 ;  /* 0x0000001000097882 */ /* 0x000fe20000000000 */
[----:B--2---:R-:W-:Y:S01]  /*e360*/  UIADD3 UR24, UR8, 0x2800, URZ ;  /* 0x0000280008187890 */ /* 0x004fe2000fffe03f */
[----:B------:R-:W-:Y:S01]  /*e370*/  UMOV UR10, UR18 ;  /* 0x00000012000a7c82 */ /* 0x000fe20008000000 */
[----:B------:R-:W-:Y:S01]  /*e380*/  UMOV UR26, 0x40 ;  /* 0x00000040001a7882 */ /* 0x000fe20000000000 */
[----:B------:R-:W-:Y:S02]  /*e390*/  UMOV UR27, UR11 ;  /* 0x0000000b001b7c82 */ /* 0x000fe40008000000 */
[----:B------:R0:W-:Y:S01]  /*e3a0*/  UBLKCP.S.G [UR48], [UR40], UR9 ;  /* 0x00000030280073ba */ /* 0x0001e20008000209 */
[----:B------:R1:W-:Y:S01]  /*e3b0*/  SYNCS.ARRIVE.TRANS64 RZ, [R6+URZ+0x31600], R3 ;  /* 0x0316000306ff79a7 */ /* 0x0003e2000800003f */
[----:B------:R-:W-:Y:S01]  /*e3c0*/  UMOV UR28, UR12 ;  /* 0x0000000c001c7c82 */ /* 0x000fe20008000000 */
[----:B---3--:R-:W-:Y:S01]  /*e3d0*/  UIADD3 UR56, UR8, 0x5000, URZ ;  /* 0x0000500008387890 */ /* 0x008fe2000fffe03f */
[----:B------:R-:W-:Y:S01]  /*e3e0*/  UMOV UR29, UR13 ;  /* 0x0000000d001d7c82 */ /* 0x000fe20008000000 */
[----:B------:R-:W-:Y:S01]  /*e3f0*/  UIADD3 UR32, UR8, 0xc800, URZ ;  /* 0x0000c80008207890 */ /* 0x000fe2000fffe03f */
[----:B------:R-:W-:Y:S01]  /*e400*/  UMOV UR50, 0xc0 ;  /* 0x000000c000327882 */ /* 0x000fe20000000000 */
[----:B------:R-:W-:Y:S01]  /*e410*/  UMOV UR51, UR11 ;  /* 0x0000000b00337c82 */ /* 0x000fe20008000000 */
[----:B------:R-:W-:Y:S01]  /*e420*/  UMOV UR42, UR18 ;  /* 0x00000012002a7c82 */ /* 0x000fe20008000000 */
[----:B------:R-:W-:Y:S01]  /*e430*/  UMOV UR34, 0x40 ;  /* 0x0000004000227882 */ /* 0x000fe20000000000 */
[----:B------:R-:W-:Y:S01]  /*e440*/  UMOV UR35, UR11 ;  /* 0x0000000b00237c82 */ /* 0x000fe20008000000 */
[----:B------:R-:W-:Y:S01]  /*e450*/  UMOV UR36, UR12 ;  /* 0x0000000c00247c82 */ /* 0x000fe20008000000 */
[----:B------:R-:W-:Y:S01]  /*e460*/  UMOV UR37, UR13 ;  /* 0x0000000d00257c82 */ /* 0x000fe20008000000 */
[----:B0-----:R-:W-:-:S02]  /*e470*/  UIADD3 UR9, UR8, 0x31600, URZ ;  /* 0x0003160008097890 */ /* 0x001fc4000fffe03f */
[----:B------:R-:W-:Y:S02]  /*e480*/  UIADD3 UR48, UR8, 0x7800, URZ ;  /* 0x0000780008307890 */ /* 0x000fe4000fffe03f */
[----:B------:R-:W-:-:S03]  /*e490*/  UIADD3 UR40, UR8, 0xa000, URZ ;  /* 0x0000a00008287890 */ /* 0x000fc6000fffe03f */
[----:B------:R-:W-:Y:S01]  /*e4a0*/  UMOV UR25, UR9 ;  /* 0x0000000900197c82 */ /* 0x000fe20008000000 */
[----:B------:R-:W-:Y:S01]  /*e4b0*/  UMOV UR57, UR9 ;  /* 0x0000000900397c82 */ /* 0x000fe20008000000 */
[----:B------:R0:W-:Y:S01]  /*e4c0*/  UTMALDG.4D [UR8], [UR4], desc[UR16] ;  /* 0x00001008040075b4 */ /* 0x0001e20008019000 */
[----:B------:R-:W-:Y:S01]  /*e4d0*/  UMOV UR49, UR9 ;  /* 0x0000000900317c82 */ /* 0x000fe20008000000 */
[----:B------:R-:W-:Y:S01]  /*e4e0*/  UMOV UR41, UR9 ;  /* 0x0000000900297c82 */ /* 0x000fe20008000000 */
[----:B------:R-:W-:Y:S01]  /*e4f0*/  UMOV UR33, UR9 ;  /* 0x0000000900217c82 */ /* 0x000fe20008000000 */
[----:B------:R2:W-:Y:S01]  /*e500*/  UTMALDG.4D [UR24], [UR4], desc[UR16] ;  /* 0x00001018040075b4 */ /* 0x0005e20008019000 */
[----:B------:R1:W-:Y:S01]  /*e510*/  UTMALDG.4D [UR56], [UR4], desc[UR16] ;  /* 0x00001038040075b4 */ /* 0x0003e20008019000 */
[----:B------:R1:W-:Y:S01]  /*e520*/  UTMALDG.4D [UR48], [UR4], desc[UR16] ;  /* 0x00001030040075b4 */ /* 0x0003e20008019000 */
[----:B0-----:R-:W-:Y:S01]  /*e530*/  UMOV UR10, 0xc0 ;  /* 0x000000c0000a7882 */ /* 0x001fe20000000000 */
[----:B------:R1:W-:Y:S01]  /*e540*/  UTMALDG.4D [UR40], [UR6], desc[UR16] ;  /* 0x00001028060075b4 */ /* 0x0003e20008019000 */
[----:B--2---:R-:W-:-:S02]  /*e550*/  UIADD3 UR24, UR8, 0xf000, URZ ;  /* 0x0000f00008187890 */ /* 0x004fc4000fffe03f */
[----:B------:R-:W-:Y:S01]  /*e560*/  UIADD3 UR8, UR8, 0x11800, URZ ;  /* 0x0001180008087890 */ /* 0x000fe2000fffe03f */
[----:B------:R-:W-:Y:S01]  /*e570*/  UMOV UR26, 0x80 ;  /* 0x00000080001a7882 */ /* 0x000fe20000000000 */
[----:B------:R1:W-:Y:S05]  /*e580*/  UTMALDG.4D [UR32], [UR6], desc[UR16] ;  /* 0x00001020060075b4 */ /* 0x0003ea0008019000 */
[----:B------:R1:W-:Y:S02]  /*e590*/  UTMALDG.4D [UR24], [UR6], desc[UR16] ;  /* 0x00001018060075b4 */ /* 0x0003e40008019000 */
[----:B------:R1:W-:Y:S02]  /*e5a0*/  UTMALDG.4D [UR8], [UR6], desc[UR16] ;  /* 0x00001008060075b4 */ /* 0x0003e40008019000 */
[----:B-1----:R-:W-:Y:S05]  /*e5b0*/  @P1 BRA `(.L_x_596) ;  /* 0x0000000800581947 */ /* 0x002fea0003800000 */
[----:B------:R-:W0:Y:S01]  /*e5c0*/  LDC.64 R12, c[0x0][0x730] ;  /* 0x0001cc00ff0c7b82 */ /* 0x000e220000000a00 */
[----:B------:R-:W-:Y:S01]  /*e5d0*/  ULDC.64 UR8, c[0x0][0x738] ;  /* 0x0001ce0000087ab9 */ /* 0x000fe20000000a00 */
[----:B------:R-:W-:Y:S01]  /*e5e0*/  LOP3.LUT R16, R21, 0x1f, RZ, 0xc0, !PT ;  /* 0x0000001f15107812 */ /* 0x000fe200078ec0ff */
[----:B------:R-:W-:Y:S02]  /*e5f0*/  UIMAD UR6, UR47, UR8, URZ ;  /* 0x000000082f0672a4 */ /* 0x000fe4000f8e023f */
[----:B------:R-:W-:Y:S02]  /*e600*/  UIMAD.WIDE.U32 UR4, UR21, UR8, UR38 ;  /* 0x00000008150472a5 */ /* 0x000fe4000f8e0026 */
[----:B------:R-:W-:Y:S01]  /*e610*/  UIMAD UR6, UR21, UR9, UR6 ;  /* 0x00000009150672a4 */ /* 0x000fe2000f8e0206 */
[----:B------:R-:W1:Y:S03]  /*e620*/  LDC.64 R14, c[0x0][0x728] ;  /* 0x0001ca00ff0e7b82 */ /* 0x000e660000000a00 */
[----:B------:R-:W-:Y:S01]  /*e630*/  UIADD3 UR6, UR5, UR6, URZ ;  /* 0x0000000605067290 */ /* 0x000fe2000fffe03f */
[----:B------:R-:W-:-:S02]  /*e640*/  IMAD.U32 R4, RZ, RZ, UR4 ;  /* 0x00000004ff047e24 */ /* 0x000fc4000f8e00ff */
[----:B------:R-:W-:Y:S01]  /*e650*/  IMAD.U32 R5, RZ, RZ, UR5 ;  /* 0x00000005ff057e24 */ /* 0x000fe2000f8e00ff */
[----:B------:R-:W-:Y:S01]  /*e660*/  UIMAD.WIDE.U32 UR4, UR21, UR14, UR38 ;  /* 0x0000000e150472a5 */ /* 0x000fe2000f8e0026 */
[----:B------:R-:W-:Y:S02]  /*e670*/  IMAD.MOV.U32 R2, RZ, RZ, R4 ;  /* 0x000000ffff027224 */ /* 0x000fe400078e0004 */
[----:B------:R-:W-:Y:S01]  /*e680*/  IMAD.U32 R3, RZ, RZ, UR6 ;  /* 0x00000006ff037e24 */ /* 0x000fe2000f8e00ff */
[----:B------:R-:W-:Y:S01]  /*e690*/  UIADD3 UR5, UR15, UR5, URZ ;  /* 0x000000050f057290 */ /* 0x000fe2000fffe03f */
[----:B------:R-:W-:-:S03]  /*e6a0*/  IMAD.MOV.U32 R4, RZ, RZ, 0x1 ;  /* 0x00000001ff047424 */ /* 0x000fc600078e00ff */
[----:B------:R-:W-:Y:S02]  /*e6b0*/  UIMAD.WIDE.U32 UR4, UR20, UR30, UR4 ;  /* 0x0000001e140472a5 */ /* 0x000fe4000f8e0004 */
[----:B0-----:R-:W-:-:S04]  /*e6c0*/  IMAD.WIDE.U32 R2, R12, UR20, R2 ;  /* 0x000000140c027c25 */ /* 0x001fc8000f8e0002 */
[----:B------:R-:W-:Y:S01]  /*e6d0*/  IMAD R12, R17, R12, RZ ;  /* 0x0000000c110c7224 */ /* 0x000fe200078e02ff */
[----:B------:R-:W-:Y:S01]  /*e6e0*/  IADD3 R2, P1, R2, UR46, RZ ;  /* 0x0000002e02027c10 */ /* 0x000fe2000ff3e0ff */
[----:B------:R-:W-:Y:S02]  /*e6f0*/  UIADD3 UR46, UR46, 0x40, URZ ;  /* 0x000000402e2e7890 */ /* 0x000fe4000fffe03f */
[----:B------:R-:W-:Y:S02]  /*e700*/  IMAD R13, R13, UR20, R12 ;  /* 0x000000140d0d7c24 */ /* 0x000fe4000f8e020c */
[----:B------:R-:W-:Y:S01]  /*e710*/  USHF.R.S32.HI UR6, URZ, 0x1f, UR46 ;  /* 0x0000001f3f067899 */ /* 0x000fe2000801142e */
[----:B------:R-:W-:Y:S01]  /*e720*/  IMAD.MOV.U32 R12, RZ, RZ, RZ ;  /* 0x000000ffff0c7224 */ /* 0x000fe200078e00ff */
[----:B------:R-:W-:Y:S01]  /*e730*/  UIADD3 UR46, UP0, UR46, UR4, URZ ;  /* 0x000000042e2e7290 */ /* 0x000fe2000ff1e03f */
[----:B------:R-:W-:Y:S01]  /*e740*/  IMAD.X R3, R3, 0x1, R13, P1 ;  /* 0x0000000103037824 */ /* 0x000fe200008e060d */
[----:B-1----:R-:W-:Y:S01]  /*e750*/  LEA R14, P1, R2, R14, 0x2 ;  /* 0x0000000e020e7211 */ /* 0x002fe200078210ff */
[----:B------:R-:W-:Y:S01]  /*e760*/  IMAD.MOV.U32 R13, RZ, RZ, 0x1 ;  /* 0x00000001ff0d7424 */ /* 0x000fe200078e00ff */
[----:B------:R-:W-:-:S02]  /*e770*/  UIADD3.X UR6, UR6, UR31, UR5, UP0, !UPT ;  /* 0x0000001f06067290 */ /* 0x000fc400087fe405 */
[----:B------:R-:W-:Y:S01]  /*e780*/  ULEA UR22, UP0, UR46, UR22, 0x2 ;  /* 0x000000162e167291 */ /* 0x000fe2000f80103f */
[----:B------:R-:W-:Y:S01]  /*e790*/  LEA.HI.X R15, R2, R15, R3, 0x2, P1 ;  /* 0x0000000f020f7211 */ /* 0x000fe200008f1403 */
[----:B------:R-:W-:Y:S02]  /*e7a0*/  IMAD.U32 R3, RZ, RZ, UR19 ;  /* 0x00000013ff037e24 */ /* 0x000fe4000f8e00ff */
[----:B------:R-:W-:Y:S02]  /*e7b0*/  ULEA.HI.X UR23, UR46, UR23, UR6, 0x2, UP0 ;  /* 0x000000172e177291 */ /* 0x000fe400080f1406 */
[----:B------:R-:W-:-:S04]  /*e7c0*/  IMAD.U32 R18, RZ, RZ, UR22 ;  /* 0x00000016ff127e24 */ /* 0x000fc8000f8e00ff */
[----:B------:R-:W-:-:S07]  /*e7d0*/  IMAD.U32 R19, RZ, RZ, UR23 ;  /* 0x00000017ff137e24 */ /* 0x000fce000f8e00ff */
.L_x_601:
[----:B------:R-:W-:-:S04]  /*e7e0*/  SHF.L.U32 R5, R13, 0x1f, RZ ;  /* 0x0000001f0d057819 */ /* 0x000fc800000006ff */
[----:B------:R-:W0:Y:S02]  /*e7f0*/  SYNCS.PHASECHK.TRANS64.TRYWAIT P1, [R6+URZ+0x31638], R5 ;  /* 0x03163805060075a7 */ /* 0x000e24000802017f */
[----:B0-----:R-:W-:Y:S05]  /*e800*/  @!P1 BRA `(.L_x_597) ;  /* 0x0000000c00d89947 */ /* 0x001fea0003800000 */
.L_x_610:
[----:B------:R-:W-:Y:S05]  /*e810*/  @P0 BRA `(.L_x_598) ;  /* 0x0000000000140947 */ /* 0x000fea0003800000 */
[----:B------:R-:W-:Y:S01]  /*e820*/  ISETP.NE.AND P1, PT, R16, RZ, PT ;  /* 0x000000ff1000720c */ /* 0x000fe20003f25270 */
[----:B0-----:R-:W-:-:S04]  /*e830*/  IMAD.MOV.U32 R5, RZ, RZ, 0x8100 ;  /* 0x00008100ff057424 */ /* 0x001fc800078e00ff */
[----:B------:R1:W-:Y:S08]  /*e840*/  SYNCS.ARRIVE.TRANS64 RZ, [R6+URZ+0x31630], R5 ;  /* 0x0316300506ff79a7 */ /* 0x0003f0000800003f */
[----:B------:R-:W-:Y:S05]  /*e850*/  @!P1 BRA `(.L_x_598) ;  /* 0x0000000000049947 */ /* 0x000fea0003800000 */
[----:B------:R-:W-:Y:S01]  /*e860*/  BPT.TRAP 0x1 ;  /* 0x000000040000795c */ /* 0x000fe20000300000 */
.L_x_598:
[----:B01----:R-:W-:Y:S01]  /*e870*/  IMAD.MOV.U32 R5, RZ, RZ, R8 ;  /* 0x000000ffff057224 */ /* 0x003fe200078e0008 */
        /* <DEDUP_REMOVED lines=10> */
[----:B------:R-:W-:Y:S01]  /*e920*/  ISETP.NE.AND P1, PT, R12, 0x2, PT ;  /* 0x000000020c00780c */ /* 0x000fe20003f25270 */
[----:B------:R-:W-:Y:S01]  /*e930*/  UMOV UR34, 0x40 ;  /* 0x0000004000227882 */ /* 0x000fe20000000000 */
[----:B------:R-:W-:Y:S01]  /*e940*/  R2UR UR4, R14 ;  /* 0x000000000e0472ca */ /* 0x000fe200000e0000 */
[----:B------:R-:W-:Y:S01]  /*e950*/  UIADD3 UR16, UR14, 0x24100, URZ ;  /* 0x000241000e107890 */ /* 0x000fe2000fffe03f */
[----:B------:R-:W-:Y:S01]  /*e960*/  R2UR UR7, R2 ;  /* 0x00000000020772ca */ /* 0x000fe200000e0000 */
[----:B------:R-:W-:Y:S01]  /*e970*/  UIADD3 UR17, UR14, 0x31630, URZ ;  /* 0x000316300e117890 */ /* 0x000fe2000fffe03f */
[----:B------:R-:W-:Y:S01]  /*e980*/  R2UR UR5, R15 ;  /* 0x000000000f0572ca */ /* 0x000fe200000e0000 */
[----:B------:R-:W-:Y:S01]  /*e990*/  UIADD3 UR32, UR14, 0x26100, URZ ;  /* 0x000261000e207890 */ /* 0x000fe2000fffe03f */
[----:B------:R-:W-:Y:S01]  /*e9a0*/  SEL R2, RZ, 0x1, P1 ;  /* 0x00000001ff027807 */ /* 0x000fe20000800000 */
[----:B------:R-:W-:Y:S01]  /*e9b0*/  UIADD3 UR24, UR14, 0x28100, URZ ;  /* 0x000281000e187890 */ /* 0x000fe2000fffe03f */
[----:B------:R-:W-:Y:S01]  /*e9c0*/  SEL R12, R12, RZ, P1 ;  /* 0x000000ff0c0c7207 */ /* 0x000fe20000800000 */
[----:B------:R-:W-:Y:S01]  /*e9d0*/  UMOV UR36, UR20 ;  /* 0x0000001400247c82 */ /* 0x000fe20008000000 */
[----:B------:R-:W-:Y:S01]  /*e9e0*/  LOP3.LUT R4, R4, R2, RZ, 0x3c, !PT ;  /* 0x0000000204047212 */ /* 0x000fe200078e3cff */
[----:B------:R-:W-:Y:S01]  /*e9f0*/  UMOV UR37, UR21 ;  /* 0x0000001500257c82 */ /* 0x000fe20008000000 */
[----:B------:R-:W-:Y:S01]  /*ea00*/  UMOV UR35, UR19 ;  /* 0x0000001300237c82 */ /* 0x000fe20008000000 */
[----:B------:R-:W-:Y:S01]  /*ea10*/  UMOV UR33, UR17 ;  /* 0x0000001100217c82 */ /* 0x000fe20008000000 */
[----:B------:R-:W-:Y:S01]  /*ea20*/  UMOV UR26, 0x80 ;  /* 0x00000080001a7882 */ /* 0x000fe20000000000 */
[----:B------:R0:W-:Y:S01]  /*ea30*/  UTMALDG.4D [UR16], [UR6], desc[UR8] ;  /* 0x00000810060075b4 */ /* 0x0001e20008019000 */
[----:B------:R-:W-:Y:S01]  /*ea40*/  UMOV UR28, UR20 ;  /* 0x00000014001c7c82 */ /* 0x000fe20008000000 */
[----:B------:R-:W-:Y:S01]  /*ea50*/  UMOV UR29, UR21 ;  /* 0x00000015001d7c82 */ /* 0x000fe20008000000 */
[----:B------:R-:W-:Y:S01]  /*ea60*/  UMOV UR27, UR19 ;  /* 0x00000013001b7c82 */ /* 0x000fe20008000000 */
[----:B------:R-:W-:Y:S01]  /*ea70*/  UMOV UR25, UR17 ;  /* 0x0000001100197c82 */ /* 0x000fe20008000000 */
[----:B------:R-:W-:Y:S01]  /*ea80*/  IMAD R20, R12, 0x8, R6 ;  /* 0x000000080c147824 */ /* 0x000fe200078e0206 */
[----:B------:R-:W-:Y:S01]  /*ea90*/  SHF.L.U32 R2, R4, 0x1f, RZ ;  /* 0x0000001f04027819 */ /* 0x000fe200000006ff */
[----:B------:R-:W-:Y:S01]  /*eaa0*/  UMOV UR10, 0x10 ;  /* 0x00000010000a7882 */ /* 0x000fe20000000000 */
[----:B------:R1:W-:Y:S01]  /*eab0*/  UTMALDG.4D [UR32], [UR6], desc[UR8] ;  /* 0x00000820060075b4 */ /* 0x0003e20008019000 */
[----:B------:R-:W-:Y:S01]  /*eac0*/  UMOV UR15, UR17 ;  /* 0x00000011000f7c82 */ /* 0x000fe20008000000 */
[----:B------:R-:W-:Y:S01]  /*ead0*/  ISETP.NE.AND P2, PT, R11, RZ, PT ;  /* 0x000000ff0b00720c */ /* 0x000fe20003f45270 */
[----:B------:R1:W-:Y:S01]  /*eae0*/  UTMALDG.4D [UR24], [UR6], desc[UR8] ;  /* 0x00000818060075b4 */ /* 0x0003e20008019000 */
[----:B0-----:R-:W-:-:S02]  /*eaf0*/  UIADD3 UR16, UR14, 0x2a100, URZ ;  /* 0x0002a1000e107890 */ /* 0x001fc4000fffe03f */
[----:B------:R-:W-:Y:S01]  /*eb00*/  UIADD3 UR14, UR14, 0x2c300, URZ ;  /* 0x0002c3000e0e7890 */ /* 0x000fe2000fffe03f */
[----:B------:R-:W-:-:S06]  /*eb10*/  UMOV UR18, 0xc0 ;  /* 0x000000c000127882 */ /* 0x000fcc0000000000 */
[----:B------:R1:W-:Y:S02]  /*eb20*/  UTMALDG.4D [UR16], [UR6], desc[UR8] ;  /* 0x00000810060075b4 */ /* 0x0003e40008019000 */
[----:B------:R1:W-:Y:S01]  /*eb30*/  UBLKCP.S.G [UR14], [UR4], UR10 ;  /* 0x0000000e040073ba */ /* 0x0003e2000800020a */
[----:B------:R-:W0:Y:S02]  /*eb40*/  SYNCS.PHASECHK.TRANS64.TRYWAIT P1, [R20+URZ+0x31620], R2 ;  /* 0x03162002140075a7 */ /* 0x000e24000802017f */
[----:B01----:R-:W-:Y:S05]  /*eb50*/  @!P1 BRA `(.L_x_599) ;  /* 0x0000000c00189947 */ /* 0x003fea0003800000 */
.L_x_612:
[----:B------:R-:W-:Y:S01]  /*eb60*/  LOP3.LUT R13, R13, 0x1, RZ, 0x3c, !PT ;  /* 0x000000010d0d7812 */ /* 0x000fe200078e3cff */
[----:B------:R-:W-:Y:S06]  /*eb70*/  @P2 BRA `(.L_x_600) ;  /* 0x0000000000142947 */ /* 0x000fec0003800000 */
[----:B------:R-:W-:Y:S01]  /*eb80*/  ISETP.NE.AND P1, PT, R16, RZ, PT ;  /* 0x000000ff1000720c */ /* 0x000fe20003f25270 */
[----:B0-----:R-:W-:-:S04]  /*eb90*/  IMAD.MOV.U32 R2, RZ, RZ, 0x8100 ;  /* 0x00008100ff027424 */ /* 0x001fc800078e00ff */
[----:B------:R1:W-:Y:S08]  /*eba0*/  SYNCS.ARRIVE.TRANS64 RZ, [R20+URZ+0x31610], R2 ;  /* 0x0316100214ff79a7 */ /* 0x0003f0000800003f */
[----:B------:R-:W-:Y:S05]  /*ebb0*/  @!P1 BRA `(.L_x_600) ;  /* 0x0000000000049947 */ /* 0x000fea0003800000 */
[----:B------:R-:W-:Y:S01]  /*ebc0*/  BPT.TRAP 0x1 ;  /* 0x000000040000795c */ /* 0x000fe20000300000 */
.L_x_600:
[--C-:B01----:R-:W-:Y:S01]  /*ebd0*/  IMAD R2, R12, 0x8000, R6.reuse ;  /* 0x000080000c027824 */ /* 0x103fe200078e0206 */
        /* <DEDUP_REMOVED lines=15> */
[----:B------:R-:W-:Y:S01]  /*ecd0*/  UIADD3 UR41, UR41, 0x31610, URZ ;  /* 0x0003161029297890 */ /* 0x000fe2000fffe03f */
        /* <DEDUP_REMOVED lines=9> */
[----:B------:R-:W-:Y:S01]  /*ed70*/  IMAD.U32 R3, RZ, RZ, UR43 ;  /* 0x0000002bff037e24 */ /* 0x000fe2000f8e00ff */
[----:B------:R-:W-:Y:S01]  /*ed80*/  UMOV UR45, UR21 ;  /* 0x00000015002d7c82 */ /* 0x000fe20008000000 */
        /* <DEDUP_REMOVED lines=8> */
[----:B------:R0:W-:Y:S01]  /*ee10*/  UTMALDG.4D [UR40], [UR4], desc[UR6] ;  /* 0x00000628040075b4 */ /* 0x0001e20008019000 */
[----:B------:R-:W-:Y:S01]  /*ee20*/  UIADD3 UR8, UR8, 0x2c100, URZ ;  /* 0x0002c10008087890 */ /* 0x000fe2000fffe03f */
[----:B------:R-:W-:Y:S01]  /*ee30*/  IMAD.X R15, RZ, RZ, R15, P2 ;  /* 0x000000ffff0f7224 */ /* 0x000fe200010e060f */
[----:B------:R-:W-:Y:S01]  /*ee40*/  UMOV UR25, UR41 ;  /* 0x0000002900197c82 */ /* 0x000fe20008000000 */
[----:B------:R-:W-:Y:S01]  /*ee50*/  UMOV UR27, UR43 ;  /* 0x0000002b001b7c82 */ /* 0x000fe20008000000 */
[----:B------:R-:W-:Y:S01]  /*ee60*/  UMOV UR18, 0xc0 ;  /* 0x000000c000127882 */ /* 0x000fe20000000000 */
[----:B------:R-:W-:Y:S01]  /*ee70*/  UMOV UR17, UR41 ;  /* 0x0000002900117c82 */ /* 0x000fe20008000000 */
[----:B------:R-:W-:Y:S01]  /*ee80*/  UMOV UR19, UR43 ;  /* 0x0000002b00137c82 */ /* 0x000fe20008000000 */
[----:B------:R0:W-:Y:S01]  /*ee90*/  UTMALDG.4D [UR32], [UR4], desc[UR6] ;  /* 0x00000620040075b4 */ /* 0x0001e20008019000 */
[----:B------:R-:W-:Y:S01]  /*eea0*/  UMOV UR10, 0x10 ;  /* 0x00000010000a7882 */ /* 0x000fe20000000000 */
[----:B------:R-:W-:Y:S01]  /*eeb0*/  UMOV UR9, UR41 ;  /* 0x0000002900097c82 */ /* 0x000fe20008000000 */
[----:B------:R-:W-:Y:S01]  /*eec0*/  IMAD.X R19, RZ, RZ, R19, P3 ;  /* 0x000000ffff137224 */ /* 0x000fe200018e0613 */
[----:B------:R0:W-:Y:S01]  /*eed0*/  UTMALDG.4D [UR24], [UR4], desc[UR6] ;  /* 0x00000618040075b4 */ /* 0x0001e20008019000 */
[----:B------:R0:W-:Y:S01]  /*eee0*/  UTMALDG.4D [UR16], [UR4], desc[UR6] ;  /* 0x00000610040075b4 */ /* 0x0001e20008019000 */
[----:B------:R0:W-:Y:S02]  /*eef0*/  UBLKCP.S.G [UR8], [UR14], UR10 ;  /* 0x000000080e0073ba */ /* 0x0001e4000800020a */
[----:B0-----:R-:W-:Y:S05]  /*ef00*/  @!P1 BRA `(.L_x_601) ;  /* 0xfffffff800349947 */ /* 0x001fea000383ffff */
[----:B------:R-:W-:-:S07]  /*ef10*/  VIADD R12, R12, 0x1 ;  /* 0x000000010c0c7836 */ /* 0x000fce0000000000 */
.L_x_596:
[----:B------:R-:W-:Y:S01]  /*ef20*/  SHF.L.U32 R16, R13, 0x1f, RZ ;  /* 0x0000001f0d107819 */ /* 0x000fe200000006ff */
[----:B------:R-:W0:Y:S01]  /*ef30*/  LDC.64 R10, c[0x0][0x730] ;  /* 0x0001cc00ff0a7b82 */ /* 0x000e220000000a00 */
[----:B------:R-:W-:Y:S02]  /*ef40*/  IMAD.U32 R14, RZ, RZ, UR38 ;  /* 0x00000026ff0e7e24 */ /* 0x000fe4000f8e00ff */
[----:B------:R-:W-:Y:S02]  /*ef50*/  IMAD.U32 R2, RZ, RZ, UR38 ;  /* 0x00000026ff027e24 */ /* 0x000fe4000f8e00ff */
[----:B------:R-:W-:Y:S02]  /*ef60*/  IMAD.MOV.U32 R2, RZ, RZ, R14 ;  /* 0x000000ffff027224 */ /* 0x000fe400078e000e */
[----:B------:R-:W-:Y:S01]  /*ef70*/  IMAD.U32 R3, RZ, RZ, UR39 ;  /* 0x00000027ff037e24 */ /* 0x000fe2000f8e00ff */
[----:B------:R-:W1:Y:S01]  /*ef80*/  SYNCS.PHASECHK.TRANS64.TRYWAIT P1, [R6+URZ+0x31638], R16 ;  /* 0x03163810060075a7 */ /* 0x000e62000802017f */
[----:B------:R-:W-:Y:S01]  /*ef90*/  IMAD.U32 R15, RZ, RZ, UR39 ;  /* 0x00000027ff0f7e24 */ /* 0x000fe2000f8e00ff */
[----:B------:R-:W2:Y:S01]  /*efa0*/  LDC.64 R8, c[0x0][0x738] ;  /* 0x0001ce00ff087b82 */ /* 0x000ea20000000a00 */
[----:B0-----:R-:W-:-:S02]  /*efb0*/  IMAD R14, R17, R10, RZ ;  /* 0x0000000a110e7224 */ /* 0x001fc400078e02ff */
[----:B------:R-:W-:-:S04]  /*efc0*/  IMAD.WIDE.U32 R2, R10, UR20, R2 ;  /* 0x000000140a027c25 */ /* 0x000fc8000f8e0002 */
[----:B------:R-:W-:-:S04]  /*efd0*/  IMAD R11, R11, UR20, R14 ;  /* 0x000000140b0b7c24 */ /* 0x000fc8000f8e020e */
[----:B------:R-:W-:Y:S02]  /*efe0*/  IMAD.IADD R3, R11, 0x1, R3 ;  /* 0x000000010b037824 */ /* 0x000fe400078e0203 */
[C---:B--2---:R-:W-:Y:S02]  /*eff0*/  IMAD R10, R8.reuse, UR47, RZ ;  /* 0x0000002f080a7c24 */ /* 0x044fe4000f8e02ff */
[----:B------:R-:W-:-:S04]  /*f000*/  IMAD.WIDE.U32 R2, R8, UR21, R2 ;  /* 0x0000001508027c25 */ /* 0x000fc8000f8e0002 */
[----:B------:R-:W-:Y:S01]  /*f010*/  IMAD R9, R9, UR21, R10 ;  /* 0x0000001509097c24 */ /* 0x000fe2000f8e020a */
[----:B-1----:R-:W-:Y:S06]  /*f020*/  @!P1 BRA `(.L_x_602) ;  /* 0x0000000400fc9947 */ /* 0x002fec0003800000 */
.L_x_613:
[----:B------:R-:W-:Y:S01]  /*f030*/  IMAD.IADD R8, R9, 0x1, R3 ;  /* 0x0000000109087824 */ /* 0x000fe200078e0203 */
[----:B------:R-:W-:Y:S06]  /*f040*/  @P0 BRA `(.L_x_603) ;  /* 0x0000000000140947 */ /* 0x000fec0003800000 */
[----:B------:R-:W-:Y:S01]  /*f050*/  LOP3.LUT P0, RZ, R21, 0x1f, RZ, 0xc0, !PT ;  /* 0x0000001f15ff7812 */ /* 0x000fe2000780c0ff */
[----:B------:R-:W-:-:S04]  /*f060*/  IMAD.MOV.U32 R9, RZ, RZ, 0x8100 ;  /* 0x00008100ff097424 */ /* 0x000fc800078e00ff */
[----:B------:R1:W-:Y:S08]  /*f070*/  SYNCS.ARRIVE.TRANS64 RZ, [R6+URZ+0x31630], R9 ;  /* 0x0316300906ff79a7 */ /* 0x0003f0000800003f */
[----:B------:R-:W-:Y:S05]  /*f080*/  @!P0 BRA `(.L_x_603) ;  /* 0x0000000000048947 */ /* 0x000fea0003800000 */
[----:B------:R-:W-:Y:S01]  /*f090*/  BPT.TRAP 0x1 ;  /* 0x000000040000795c */ /* 0x000fe20000300000 */
.L_x_603:
[----:B------:R-:W-:Y:S01]  /*f0a0*/  R2UR UR43, R0 ;  /* 0x00000000002b72ca */ /* 0x000fe200000e0000 */
[----:B------:R-:W-:Y:S01]  /*f0b0*/  ULDC.64 UR14, c[0x0][0x728] ;  /* 0x0001ca00000e7ab9 */ /* 0x000fe20000000a00 */
[----:B------:R-:W-:Y:S01]  /*f0c0*/  R2UR UR6, R2 ;  /* 0x00000000020672ca */ /* 0x000fe200000e0000 */
[----:B------:R-:W-:Y:S01]  /*f0d0*/  UMOV UR9, 0x14f00000 ;  /* 0x14f0000000097882 */ /* 0x000fe20000000000 */
[----:B------:R-:W-:Y:S01]  /*f0e0*/  R2UR UR7, R3 ;  /* 0x00000000030772ca */ /* 0x000fe200000e0000 */
[----:B------:R-:W-:Y:S01]  /*f0f0*/  UMOV UR42, URZ ;  /* 0x0000003f002a7c82 */ /* 0x000fe20008000000 */
[----:B------:R-:W-:Y:S01]  /*f100*/  R2UR UR8, R8 ;  /* 0x00000000080872ca */ /* 0x000fe200000e0000 */
[----:B------:R-:W-:Y:S01]  /*f110*/  UMOV UR44, UR20 ;  /* 0x00000014002c7c82 */ /* 0x000fe20008000000 */
[----:B------:R-:W-:Y:S01]  /*f120*/  IADD3 R5, P0, R5, 0x1f0, RZ ;  /* 0x000001f005057810 */ /* 0x000fe20007f1e0ff */
[----:B------:R-:W-:Y:S01]  /*f130*/  UMOV UR45, UR21 ;  /* 0x00000015002d7c82 */ /* 0x000fe20008000000 */
[----:B------:R-:W-:Y:S01]  /*f140*/  R2UR UR10, R6 ;  /* 0x00000000060a72ca */ /* 0x000fe200000e0000 */
[----:B------:R-:W-:Y:S01]  /*f150*/  UMOV UR34, 0x40 ;  /* 0x0000004000227882 */ /* 0x000fe20000000000 */
[----:B------:R-:W-:Y:S01]  /*f160*/  R2UR UR4, R5 ;  /* 0x00000000050472ca */ /* 0x000fe200000e0000 */
[----:B------:R-:W-:Y:S01]  /*f170*/  USHF.L.U32 UR43, UR43, 0x6, URZ ;  /* 0x000000062b2b7899 */ /* 0x000fe2000800063f */
[----:B------:R-:W-:Y:S01]  /*f180*/  IMAD.X R7, RZ, RZ, R7, P0 ;  /* 0x000000ffff077224 */ /* 0x000fe200000e0607 */
[----:B------:R-:W-:Y:S01]  /*f190*/  UMOV UR36, UR20 ;  /* 0x0000001400247c82 */ /* 0x000fe20008000000 */
[----:B------:R-:W-:Y:S01]  /*f1a0*/  UMOV UR37, UR21 ;  /* 0x0000001500257c82 */ /* 0x000fe20008000000 */
[----:B------:R-:W-:Y:S01]  /*f1b0*/  UIADD3 UR7, UP0, UR43, UR6, URZ ;  /* 0x000000062b077290 */ /* 0x000fe2000ff1e03f */
[----:B------:R-:W-:Y:S01]  /*f1c0*/  ISETP.NE.AND P0, PT, R12, 0x2, PT ;  /* 0x000000020c00780c */ /* 0x000fe20003f05270 */
[----:B------:R-:W-:Y:S01]  /*f1d0*/  UMOV UR26, 0x80 ;  /* 0x00000080001a7882 */ /* 0x000fe20000000000 */
[----:B------:R-:W-:Y:S01]  /*f1e0*/  R2UR UR5, R7 ;  /* 0x00000000070572ca */ /* 0x000fe200000e0000 */
[----:B------:R-:W-:Y:S01]  /*f1f0*/  ULEA.HI.X.SX32 UR8, UR43, UR8, 0x1, UP0 ;  /* 0x000000082b087291 */ /* 0x000fe200080f0e3f */
[----:B------:R-:W-:Y:S01]  /*f200*/  SEL R3, RZ, 0x1, P0 ;  /* 0x00000001ff037807 */ /* 0x000fe20000000000 */
[----:B------:R-:W-:Y:S01]  /*f210*/  ULEA UR6, UP0, UR7, UR14, 0x2 ;  /* 0x0000000e07067291 */ /* 0x000fe2000f80103f */
[----:B------:R-:W-:Y:S01]  /*f220*/  LOP3.LUT R13, R13, 0x1, RZ, 0x3c, !PT ;  /* 0x000000010d0d7812 */ /* 0x000fe200078e3cff */
[----:B------:R-:W-:Y:S01]  /*f230*/  UIADD3 UR40, UR10, 0x24100, URZ ;  /* 0x000241000a287890 */ /* 0x000fe2000fffe03f */
[----:B------:R-:W-:Y:S01]  /*f240*/  LOP3.LUT R4, R4, R3, RZ, 0x3c, !PT ;  /* 0x0000000304047212 */ /* 0x000fe200078e3cff */
[----:B------:R-:W-:Y:S01]  /*f250*/  UIADD3 UR41, UR10, 0x31630, URZ ;  /* 0x000316300a297890 */ /* 0x000fe2000fffe03f */
[----:B------:R-:W-:Y:S01]  /*f260*/  SEL R12, R12, RZ, P0 ;  /* 0x000000ff0c0c7207 */ /* 0x000fe20000000000 */
[----:B------:R-:W-:-:S02]  /*f270*/  UIADD3 UR43, UR43, UR54, URZ ;  /* 0x000000362b2b7290 */ /* 0x000fc4000fffe03f */
[----:B------:R-:W-:Y:S02]  /*f280*/  UIADD3 UR32, UR10, 0x26100, URZ ;  /* 0x000261000a207890 */ /* 0x000fe4000fffe03f */
[----:B------:R-:W-:Y:S02]  /*f290*/  UIADD3 UR24, UR10, 0x28100, URZ ;  /* 0x000281000a187890 */ /* 0x000fe4000fffe03f */
[----:B------:R-:W-:Y:S02]  /*f2a0*/  UIADD3 UR16, UR10, 0x2a100, URZ ;  /* 0x0002a1000a107890 */ /* 0x000fe4000fffe03f */
[----:B------:R-:W-:Y:S02]  /*f2b0*/  ULEA.HI.X UR7, UR7, UR15, UR8, 0x2, UP0 ;  /* 0x0000000f07077291 */ /* 0x000fe400080f1408 */
[----:B------:R-:W-:Y:S01]  /*f2c0*/  UIADD3 UR14, UR10, 0x2c300, URZ ;  /* 0x0002c3000a0e7890 */ /* 0x000fe2000fffe03f */
[----:B------:R-:W-:Y:S01]  /*f2d0*/  UMOV UR8, 0x0 ;  /* 0x0000000000087882 */ /* 0x000fe20000000000 */
[----:B------:R-:W-:Y:S01]  /*f2e0*/  UMOV UR33, UR41 ;  /* 0x0000002900217c82 */ /* 0x000fe20008000000 */
        /* <DEDUP_REMOVED lines=15> */
[----:B---3--:R-:W-:Y:S01]  /*f3e0*/  NOP ;  /* 0x0000000000007918 */ /* 0x008fe20000000000 */
.L_x_589:
[----:B------:R-:W-:Y:S05]  /*f3f0*/  WARPSYNC.ALL ;  /* 0x0000000000007948 */ /* 0x000fea0003800000 */
[----:B------:R-:W-:-:S13]  /*f400*/  ELECT P0, URZ, PT ;  /* 0x00000000003f782f */ /* 0x000fda0003800000 */
[----:B------:R-:W-:Y:S05]  /*f410*/  @!P0 BRA `(.L_x_480) ;  /* 0x00000000007c8947 */ /* 0x000fea0003800000 */
[----:B------:R-:W3:Y:S02]  /*f420*/  LDL R0, [R1] ;  /* 0x0000000001007983 */ /* 0x000ee40000100800 */
[----:B---3--:R-:W-:-:S13]  /*f430*/  R2UR UR4, R0 ;  /* 0x00000000000472ca */ /* 0x008fda00000e0000 */
[----:B------:R-:W-:-:S06]  /*f440*/  ULOP3.LUT UR4, UR4, 0x2, URZ, 0xfc, !UPT ;  /* 0x0000000204047892 */ /* 0x000fcc000f8efc3f */
[----:B------:R-:W-:-:S05]  /*f450*/  IMAD.U32 R0, RZ, RZ, UR4 ;  /* 0x00000004ff007e24 */ /* 0x000fca000f8e00ff */
[----:B------:R-:W-:-:S13]  /*f460*/  ISETP.NE.AND P1, PT, R0, 0x3, PT ;  /* 0x000000030000780c */ /* 0x000fda0003f25270 */
[----:B------:R-:W-:Y:S05]  /*f470*/  @!P1 BRA `(.L_x_604) ;  /* 0x0000000000049947 */ /* 0x000fea0003800000 */
[----:B--2---:R-:W-:Y:S01]  /*f480*/  BPT.TRAP 0x1 ;  /* 0x000000040000795c */ /* 0x004fe20000300000 */
.L_x_604:
        /* <DEDUP_REMOVED lines=8> */
.L_x_614:
        /* <DEDUP_REMOVED lines=9> */
.L_x_615:
[----:B------:R-:W-:Y:S05]  /*f5a0*/  @!P1 BRA `(.L_x_607) ;  /* 0x0000000000049947 */ /* 0x000fea0003800000 */
[----:B--2---:R-:W-:Y:S01]  /*f5b0*/  BPT.TRAP 0x1 ;  /* 0x000000040000795c */ /* 0x004fe20000300000 */
.L_x_607:
[----:B------:R-:W-:-:S07]  /*f5c0*/  SHF.L.U32 R13, R13, 0x1f, RZ ;  /* 0x0000001f0d0d7819 */ /* 0x000fce00000006ff */
.L_x_608:
[----:B----4-:R4:W0:Y:S02]  /*f5d0*/  SYNCS.PHASECHK.TRANS64.TRYWAIT P0, [R2+URZ+0x31638], R13 ;  /* 0x0316380d020075a7 */ /* 0x010824000800017f */
[----:B0-----:R-:W-:Y:S05]  /*f5e0*/  @!P0 NANOSLEEP.SYNCS 0x989680 ;  /* 0x009896800000895d */ /* 0x001fea0003900000 */
[----:B------:R-:W0:Y:S02]  /*f5f0*/  @!P0 SYNCS.PHASECHK.TRANS64 P0, [R2+URZ+0x31638], R13 ;  /* 0x0316380d020085a7 */ /* 0x000e24000800007f */
[----:B0-----:R-:W-:Y:S05]  /*f600*/  @!P0 BRA `(.L_x_608) ;  /* 0xfffffffc00f08947 */ /* 0x001fea000383ffff */
.L_x_480:
[----:B--2---:R-:W-:Y:S05]  /*f610*/  BSYNC B0 ;  /* 0x0000000000007941 */ /* 0x004fea0003800000 */
.L_x_474:
[----:B------:R-:W-:Y:S05]  /*f620*/  EXIT ;  /* 0x000000000000794d */ /* 0x000fea0003800000 */
.L_x_487:
[----:B0-----:R0:W1:Y:S02]  /*f630*/  SYNCS.PHASECHK.TRANS64.TRYWAIT P0, [R17+URZ+0x31600], R12 ;  /* 0x0316000c110075a7 */ /* 0x001064000800017f */
[----:B-1----:R-:W-:Y:S05]  /*f640*/  @!P0 NANOSLEEP.SYNCS 0x989680 ;  /* 0x009896800000895d */ /* 0x002fea0003900000 */
[----:B------:R-:W1:Y:S02]  /*f650*/  @!P0 SYNCS.PHASECHK.TRANS64 P0, [R17+URZ+0x31600], R12 ;  /* 0x0316000c110085a7 */ /* 0x000e64000800007f */
[----:B-1----:R-:W-:Y:S05]  /*f660*/  @!P0 BRA `(.L_x_487) ;  /* 0xfffffffc00f08947 */ /* 0x002fea000383ffff */
[----:B------:R-:W-:Y:S05]  /*f670*/  BRA `(.L_x_486) ;  /* 0xffffff1800e87947 */ /* 0x000fea000383ffff */
.L_x_491:
[----:B-1----:R1:W2:Y:S02]  /*f680*/  SYNCS.PHASECHK.TRANS64.TRYWAIT P0, [R16+URZ+0x31610], R9 ;  /* 0x03161009100075a7 */ /* 0x0022a4000800017f */
[----:B--2---:R-:W-:Y:S05]  /*f690*/  @!P0 NANOSLEEP.SYNCS 0x989680 ;  /* 0x009896800000895d */ /* 0x004fea0003900000 */
[----:B------:R-:W2:Y:S02]  /*f6a0*/  @!P0 SYNCS.PHASECHK.TRANS64 P0, [R16+URZ+0x31610], R9 ;  /* 0x03161009100085a7 */ /* 0x000ea4000800007f */
[----:B--2---:R-:W-:Y:S05]  /*f6b0*/  @!P0 BRA `(.L_x_491) ;  /* 0xfffffffc00f08947 */ /* 0x004fea000383ffff */
[----:B------:R-:W-:Y:S05]  /*f6c0*/  BRA `(.L_x_490) ;  /* 0xffffff24007c7947 */ /* 0x000fea000383ffff */
.L_x_495:
[----:B---3--:R3:W4:Y:S02]  /*f6d0*/  SYNCS.PHASECHK.TRANS64.TRYWAIT P0, [R17+URZ+0x31630], R8 ;  /* 0x03163008110075a7 */ /* 0x008724000800017f */
[----:B----4-:R-:W-:Y:S05]  /*f6e0*/  @!P0 NANOSLEEP.SYNCS 0x989680 ;  /* 0x009896800000895d */ /* 0x010fea0003900000 */
[----:B------:R-:W4:Y:S02]  /*f6f0*/  @!P0 SYNCS.PHASECHK.TRANS64 P0, [R17+URZ+0x31630], R8 ;  /* 0x03163008110085a7 */ /* 0x000f24000800007f */
[----:B----4-:R-:W-:Y:S05]  /*f700*/  @!P0 BRA `(.L_x_495) ;  /* 0xfffffffc00f08947 */ /* 0x010fea000383ffff */
[----:B------:R-:W-:Y:S05]  /*f710*/  BRA `(.L_x_494) ;  /* 0xffffff4000887947 */ /* 0x000fea000383ffff */
.L_x_594:
[----:B0-----:R0:W1:Y:S02]  /*f720*/  SYNCS.PHASECHK.TRANS64.TRYWAIT P1, [R6+URZ+0x31620], R3 ;  /* 0x03162003060075a7 */ /* 0x001064000802017f */
[----:B-1----:R-:W-:Y:S05]  /*f730*/  @!P1 NANOSLEEP.SYNCS 0x989680 ;  /* 0x009896800000995d */ /* 0x002fea0003900000 */
[----:B------:R-:W1:Y:S02]  /*f740*/  @!P1 SYNCS.PHASECHK.TRANS64 P1, [R6+URZ+0x31620], R3 ;  /* 0x03162003060095a7 */ /* 0x000e64000802007f */
[----:B-1----:R-:W-:Y:S05]  /*f750*/  @!P1 BRA `(.L_x_594) ;  /* 0xfffffffc00f09947 */ /* 0x002fea000383ffff */
[----:B------:R-:W-:Y:S05]  /*f760*/  BRA `(.L_x_609) ;  /* 0xffffffe400987947 */ /* 0x000fea000383ffff */
.L_x_597:
[----:B0-----:R0:W1:Y:S02]  /*f770*/  SYNCS.PHASECHK.TRANS64.TRYWAIT P1, [R6+URZ+0x31638], R5 ;  /* 0x03163805060075a7 */ /* 0x001064000802017f */
[----:B-1----:R-:W-:Y:S05]  /*f780*/  @!P1 NANOSLEEP.SYNCS 0x989680 ;  /* 0x009896800000995d */ /* 0x002fea0003900000 */
[----:B------:R-:W1:Y:S02]  /*f790*/  @!P1 SYNCS.PHASECHK.TRANS64 P1, [R6+URZ+0x31638], R5 ;  /* 0x03163805060095a7 */ /* 0x000e64000802007f */
[----:B-1----:R-:W-:Y:S05]  /*f7a0*/  @!P1 BRA `(.L_x_597) ;  /* 0xfffffffc00f09947 */ /* 0x002fea000383ffff */
[----:B------:R-:W-:Y:S05]  /*f7b0*/  BRA `(.L_x_610) ;  /* 0xfffffff000147947 */ /* 0x000fea000383ffff */
.L_x_599:
[----:B------:R-:W-:-:S07]  /*f7c0*/  SHF.L.U32 R2, R4, 0x1f, RZ ;  /* 0x0000001f04027819 */ /* 0x000fce00000006ff */
.L_x_611:
[----:B0-----:R0:W1:Y:S02]  /*f7d0*/  SYNCS.PHASECHK.TRANS64.TRYWAIT P1, [R20+URZ+0x31620], R2 ;  /* 0x03162002140075a7 */ /* 0x001064000802017f */
[----:B-1----:R-:W-:Y:S05]  /*f7e0*/  @!P1 NANOSLEEP.SYNCS 0x989680 ;  /* 0x009896800000995d */ /* 0x002fea0003900000 */
[----:B------:R-:W1:Y:S02]  /*f7f0*/  @!P1 SYNCS.PHASECHK.TRANS64 P1, [R20+URZ+0x31620], R2 ;  /* 0x03162002140095a7 */ /* 0x000e64000802007f */
[----:B-1----:R-:W-:Y:S05]  /*f800*/  @!P1 BRA `(.L_x_611) ;  /* 0xfffffffc00f09947 */ /* 0x002fea000383ffff */
[----:B------:R-:W-:Y:S05]  /*f810*/  BRA `(.L_x_612) ;  /* 0xfffffff000d07947 */ /* 0x000fea000383ffff */
.L_x_602:
[----:B0-----:R0:W1:Y:S02]  /*f820*/  SYNCS.PHASECHK.TRANS64.TRYWAIT P1, [R6+URZ+0x31638], R16 ;  /* 0x03163810060075a7 */ /* 0x001064000802017f */
[----:B-1----:R-:W-:Y:S05]  /*f830*/  @!P1 NANOSLEEP.SYNCS 0x989680 ;  /* 0x009896800000995d */ /* 0x002fea0003900000 */
[----:B------:R-:W1:Y:S02]  /*f840*/  @!P1 SYNCS.PHASECHK.TRANS64 P1, [R6+URZ+0x31638], R16 ;  /* 0x03163810060095a7 */ /* 0x000e64000802007f */
[----:B-1----:R-:W-:Y:S05]  /*f850*/  @!P1 BRA `(.L_x_602) ;  /* 0xfffffffc00f09947 */ /* 0x002fea000383ffff */
[----:B------:R-:W-:Y:S05]  /*f860*/  BRA `(.L_x_613) ;  /* 0xfffffff400f07947 */ /* 0x000fea000383ffff */
.L_x_605:
[----:B---3--:R3:W4:Y:S02]  /*f870*/  SYNCS.PHASECHK.TRANS64.TRYWAIT P0, [R5+URZ], R0 ;  /* 0x00000000050075a7 */ /* 0x008724000800017f */
[----:B----4-:R-:W-:Y:S05]  /*f880*/  @!P0 NANOSLEEP.SYNCS 0x989680 ;  /* 0x009896800000895d */ /* 0x010fea0003900000 */
[----:B------:R-:W4:Y:S02]  /*f890*/  @!P0 SYNCS.PHASECHK.TRANS64 P0, [R5+URZ], R0 ;  /* 0x00000000050085a7 */ /* 0x000f24000800007f */
[----:B----4-:R-:W-:Y:S05]  /*f8a0*/  @!P0 BRA `(.L_x_605) ;  /* 0xfffffffc00f08947 */ /* 0x010fea000383ffff */
[----:B------:R-:W-:Y:S05]  /*f8b0*/  BRA `(.L_x_614) ;  /* 0xfffffffc00147947 */ /* 0x000fea000383ffff */
.L_x_606:
[----:B---3--:R3:W4:Y:S02]  /*f8c0*/  SYNCS.PHASECHK.TRANS64.TRYWAIT P0, [R3+URZ], R0 ;  /* 0x00000000030075a7 */ /* 0x008724000800017f */
[----:B----4-:R-:W-:Y:S05]  /*f8d0*/  @!P0 NANOSLEEP.SYNCS 0x989680 ;  /* 0x009896800000895d */ /* 0x010fea0003900000 */
[----:B------:R-:W4:Y:S02]  /*f8e0*/  @!P0 SYNCS.PHASECHK.TRANS64 P0, [R3+URZ], R0 ;  /* 0x00000000030085a7 */ /* 0x000f24000800007f */
[----:B----4-:R-:W-:Y:S05]  /*f8f0*/  @!P0 BRA `(.L_x_606) ;  /* 0xfffffffc00f08947 */ /* 0x010fea000383ffff */
[----:B------:R-:W-:Y:S05]  /*f900*/  BRA `(.L_x_615) ;  /* 0xfffffffc00247947 */ /* 0x000fea000383ffff */
.L_x_616:
        /* <DEDUP_REMOVED lines=15> */
.L_x_1151:


//--------------------- .text._ZN7cutlass13device_kernelIN5flash11enable_sm90INS1_16FlashAttnBwdSm90INS1_25CollectiveMainloopBwdSm90ILi2ELi1ELi1EN4cute5tupleIJNS5_1CILi1EEES8_S8_EEENS6_IJNS7_ILi64EEENS7_ILi80EEENS7_ILi256EEEEEENS_10bfloat16_tEfNS_4arch4Sm90ELb0ELb1ELb0ELb1ELb0ELb0ELb1ELb1ELi2ELi1ELi1ELi1ELb0EEENS1_24CollectiveEpilogueBwdGQAISD_fSG_Li256ELb1ELb0EEENS1_19SingleTileSchedulerILb1ELb0ELb0ELi80EEEEEEEEEvNT_6ParamsE --------------------------
	.section	.text._ZN7cutlass13device_kernelIN5flash11enable_sm90INS1_16FlashAttnBwdSm90INS1_25CollectiveMainloopBwdSm90ILi2ELi1ELi1EN4cute5tupleIJNS5_1CILi1EEES8_S8_EEENS6_IJNS7_ILi64EEENS7_ILi80EEENS7_ILi256EEEEEENS_10bfloat16_tEfNS_4arch4Sm90ELb0ELb1ELb0ELb1ELb0ELb0ELb1ELb1ELi2ELi1ELi1ELi1ELb0EEENS1_24CollectiveEpilogueBwdGQAISD_fSG_Li256ELb1ELb0EEENS1_19SingleTileSchedulerILb1ELb0ELb0ELi80EEEEEEEEEvNT_6ParamsE,"ax",@progbits
	.align	128
.text._ZN7cutlass13device_kernelIN5flash11enable_sm90INS1_16FlashAttnBwdSm90INS1_25CollectiveMainloopBwdSm90ILi2ELi1ELi1EN4cute5tupleIJNS5_1CILi1EEES8_S8_EEENS6_IJNS7_ILi64EEENS7_ILi80EEENS7_ILi256EEEEEENS_10bfloat16_tEfNS_4arch4Sm90ELb0ELb1ELb0ELb1ELb0ELb0ELb1ELb1ELi2ELi1ELi1ELi1ELb0EEENS1_24CollectiveEpilogueBwdGQAISD_fSG_Li256ELb1ELb0EEENS1_19SingleTileSchedulerILb1ELb0ELb0ELi80EEEEEEEEEvNT_6ParamsE:
        .type           _ZN7cutlass13device_kernelIN5flash11enable_sm90INS1_16FlashAttnBwdSm90INS1_25CollectiveMainloopBwdSm90ILi2ELi1ELi1EN4cute5tupleIJNS5_1CILi1EEES8_S8_EEENS6_IJNS7_ILi64EEENS7_ILi80EEENS7_ILi256EEEEEENS_10bfloat16_tEfNS_4arch4Sm90ELb0ELb1ELb0ELb1ELb0ELb0ELb1ELb1ELi2ELi1ELi1ELi1ELb0EEENS1_24CollectiveEpilogueBwdGQAISD_fSG_Li256ELb1ELb0EEENS1_19SingleTileSchedulerILb1ELb0ELb0ELi80EEEEEEEEEvNT_6ParamsE,@function
        .size           _ZN7cutlass13device_kernelIN5flash11enable_sm90INS1_16FlashAttnBwdSm90INS1_25CollectiveMainloopBwdSm90ILi2ELi1ELi1EN4cute5tupleIJNS5_1CILi1EEES8_S8_EEENS6_IJNS7_ILi64EEENS7_ILi80EEENS7_ILi256EEEEEENS_10bfloat16_tEfNS_4arch4Sm90ELb0ELb1ELb0ELb1ELb0ELb0ELb1ELb1ELi2ELi1ELi1ELi1ELb0EEENS1_24CollectiveEpilogueBwdGQAISD_fSG_Li256ELb1ELb0EEENS1_19SingleTileSchedulerILb1ELb0ELb0ELi80EEEEEEEEEvNT_6ParamsE,(.L_x_1152 - _ZN7cutlass13device_kernelIN5flash11enable_sm90INS1_16FlashAttnBwdSm90INS1_25CollectiveMainloopBwdSm90ILi2ELi1ELi1EN4cute5tupleIJNS5_1CILi1EEES8_S8_EEENS6_IJNS7_ILi64EEENS7_ILi80EEENS7_ILi256EEEEEENS_10bfloat16_tEfNS_4arch4Sm90ELb0ELb1ELb0ELb1ELb0ELb0ELb1ELb1ELi2ELi1ELi1ELi1ELb0EEENS1_24CollectiveEpilogueBwdGQAISD_fSG_Li256ELb1ELb0EEENS1_19SingleTileSchedulerILb1ELb0ELb0ELi80EEEEEEEEEvNT_6ParamsE)
        .other          _ZN7cutlass13device_kernelIN5flash11enable_sm90INS1_16FlashAttnBwdSm90INS1_25CollectiveMainloopBwdSm90ILi2ELi1ELi1EN4cute5tupleIJNS5_1CILi1EEES8_S8_EEENS6_IJNS7_ILi64EEENS7_ILi80EEENS7_ILi256EEEEEENS_10bfloat16_tEfNS_4arch4Sm90ELb0ELb1ELb0ELb1ELb0ELb0ELb1ELb1ELi2ELi1ELi1ELi1ELb0EEENS1_24CollectiveEpilogueBwdGQAISD_fSG_Li256ELb1ELb0EEENS1_19SingleTileSchedulerILb1ELb0ELb0ELi80EEEEEEEEEvNT_6ParamsE,@"STO_CUDA_ENTRY STV_DEFAULT"
_ZN7cutlass13device_kernelIN5flash11enable_sm90INS1_16FlashAttnBwdSm90INS1_25CollectiveMainloopBwdSm90ILi2ELi1ELi1EN4cute5tupleIJNS5_1CILi1EEES8_S8_EEENS6_IJNS7_ILi64EEENS7_ILi80EEENS7_ILi256EEEEEENS_10bfloat16_tEfNS_4arch4Sm90ELb0ELb1ELb0ELb1ELb0ELb0ELb1ELb1ELi2ELi1ELi1ELi1ELb0EEENS1_24CollectiveEpilogueBwdGQAISD_fSG_Li256ELb1ELb0EEENS1_19SingleTileSchedulerILb1ELb0ELb0ELi80EEEEEEEEEvNT_6ParamsE:
        /* <DEDUP_REMOVED lines=24> */
.L_x_618:
[----:B------:R-:W-:Y:S05]  /*0180*/  BSYNC B0 ;  /* 0x0000000000007941 */ /* 0x000fea0003800000 */
.L_x_617:
        /* <DEDUP_REMOVED lines=19> */
[----:B------:R1:W-:Y:S01]  /*02c0*/  STL [R1+0x4], R2 ;  /* 0x0000040201007387 */ /* 0x0003e20000100800 */
        /* <DEDUP_REMOVED lines=19> */
.L_x_619:
        /* <DEDUP_REMOVED lines=20> */
.L_x_620:
[----:B------:R-:W-:Y:S01]  /*0540*/  PLOP3.LUT P0, PT, PT, PT, UP0, 0x80, 0x0 ;  /* 0x000000000000781c */ /* 0x000fe20003f0f008 */
[----:B------:R-:W-:Y:S01]  /*0550*/  NOP ;  /* 0x0000000000007918 */ /* 0x000fe20000000000 */
[----:B------:R-:W-:Y:S01]  /*0560*/  BSSY B0, `(.L_x_621) ;  /* 0x0000b76000007945 */ /* 0x000fe20003800000 */
[----:B------:R-:W-:Y:S01]  /*0570*/  LOP3.LUT R11, R18, 0x7f, RZ, 0xc0, !PT ;  /* 0x0000007f120b7812 */ /* 0x000fe200078ec0ff */
[----:B-1234-:R-:W-:Y:S09]  /*0580*/  BAR.SYNC.DEFER_BLOCKING 0x0 ;  /* 0x0000000000007b1d */ /* 0x01eff20000010000 */
[----:B------:R-:W-:Y:S05]  /*0590*/  @!P0 BRA `(.L_x_622) ;  /* 0x0000009000f88947 */ /* 0x000fea0003800000 */
.L_x_623:
        /* <DEDUP_REMOVED lines=15> */
.L_x_624:
        /* <DEDUP_REMOVED lines=11> */
.L_x_626:
[----:B------:R-:W3:Y:S02]  /*0740*/  LDC R0, c[0x0][0x8c4] ;  /* 0x00023100ff007b82 */ /* 0x000ee40000000800 */
.L_x_625:
[----:B-1----:R-:W-:-:S05]  /*0750*/  IMAD R11, R236, 0x50, RZ ;  /* 0x00000050ec0b7824 */ /* 0x002fca00078e02ff */
[----:B---3-5:R-:W-:-:S04]  /*0760*/  ISETP.GE.AND P0, PT, R11, R0, PT ;  /* 0x000000000b00720c */ /* 0x028fc80003f06270 */
[----:B--2---:R-:W-:-:S04]  /*0770*/  SEL R10, R7, 0xffffffff, !P0 ;  /* 0xffffffff070a7807 */ /* 0x004fc80004000000 */
        /* <DEDUP_REMOVED lines=35> */
.L_x_628:
[----:B------:R-:W-:Y:S02]  /*09b0*/  @P1 IMAD.MOV.U32 R2, RZ, RZ, R4 ;  /* 0x000000ffff021224 */ /* 0x000fe400078e0004 */
[----:B------:R-:W-:Y:S01]  /*09c0*/  @P1 IMAD.MOV.U32 R3, RZ, RZ, R7 ;  /* 0x000000ffff031224 */ /* 0x000fe200078e0007 */
[----:B------:R-:W-:Y:S06]  /*09d0*/  @!P2 BRA `(.L_x_629) ;  /* 0x000000000014a947 */ /* 0x000fec0003800000 */
[----:B------:R-:W1:Y:S01]  /*09e0*/  LDC.64 R4, c[0x0][0x788] ;  /* 0x0001e200ff047b82 */ /* 0x000e620000000a00 */
[----:B------:R-:W-:Y:S01]  /*09f0*/  ULDC.64 UR4, c[0x0][0x208] ;  /* 0x0000820000047ab9 */ /* 0x000fe20000000a00 */
[----:B-1----:R-:W-:-:S06]  /*0a00*/  IMAD.WIDE R4, R10, 0x4, R4 ;  /* 0x000000040a047825 */ /* 0x002fcc00078e0204 */
[----:B------:R1:W5:Y:S01]  /*0a10*/  LDG.E R5, desc[UR4][R4.64] ;  /* 0x0000000404057981 */ /* 0x000362000c1e1900 */
[----:B------:R-:W-:Y:S05]  /*0a20*/  BRA `(.L_x_630) ;  /* 0x0000000000287947 */ /* 0x000fea0003800000 */
.L_x_629:
        /* <DEDUP_REMOVED lines=10> */
.L_x_630:
[----:B-1---5:R-:W-:Y:S01]  /*0ad0*/  VIADD R4, R0, 0x3f ;  /* 0x0000003f00047836 */ /* 0x022fe20000000000 */
[----:B------:R-:W-:Y:S01]  /*0ae0*/  ISETP.GE.AND P2, PT, R236, RZ, PT ;  /* 0x000000ffec00720c */ /* 0x000fe20003f46270 */
[----:B------:R-:W-:Y:S01]  /*0af0*/  ULDC UR4, c[0x0][0x74c] ;  /* 0x0001d30000047ab9 */ /* 0x000fe20000000800 */
[----:B------:R-:W-:Y:S02]  /*0b00*/  IADD3 R6, R11, R0, -R5 ;  /* 0x000000000b067210 */ /* 0x000fe40007ffe805 */
        /* <DEDUP_REMOVED lines=18> */
.L_x_631:
        /* <DEDUP_REMOVED lines=84> */
[----:B------:R-:W1:Y:S01]  /*1170*/  S2R R4, SR_CgaCtaId ;  /* 0x0000000000047919 */ /* 0x000e620000008800 */
[----:B------:R-:W-:Y:S01]  /*1180*/  MOV R17, 0x400 ;  /* 0x0000040000117802 */ /* 0x000fe20000000f00 */
[----:B------:R-:W-:Y:S01]  /*1190*/  VIADD R18, R18, 0xffffff80 ;  /* 0xffffff8012127836 */ /* 0x000fe20000000000 */
[----:B------:R-:W-:-:S04]  /*11a0*/  SHF.L.U32 R12, RZ, 0x1f, RZ ;  /* 0x0000001fff0c7819 */ /* 0x000fc800000006ff */
[----:B------:R-:W-:-:S04]  /*11b0*/  SHF.R.S32.HI R7, RZ, 0x1f, R18 ;  /* 0x0000001fff077819 */ /* 0x000fc80000011412 */
[CC--:B------:R-:W-:Y:S02]  /*11c0*/  LEA.HI R10, R7.reuse, R18.reuse, RZ, 0x5 ;  /* 0x00000012070a7211 */ /* 0x0c0fe400078f28ff */
[CC--:B------:R-:W-:Y:S02]  /*11d0*/  LEA.HI R11, R7.reuse, R18.reuse, RZ, 0x4 ;  /* 0x00000012070b7211 */ /* 0x0c0fe400078f20ff */
[----:B-1----:R-:W-:Y:S02]  /*11e0*/  LEA R17, R4, R17, 0x18 ;  /* 0x0000001104117211 */ /* 0x002fe400078ec0ff */
[----:B------:R-:W-:Y:S02]  /*11f0*/  LEA.HI R4, R7, R18, RZ, 0x7 ;  /* 0x0000001207047211 */ /* 0x000fe400078f38ff */
[----:B------:R-:W1:Y:S02]  /*1200*/  SYNCS.PHASECHK.TRANS64.TRYWAIT P0, [R17+URZ+0x31800], R12 ;  /* 0x0318000c110075a7 */ /* 0x000e64000800017f */
[----:B------:R-:W-:-:S05]  /*1210*/  SHF.R.S32.HI R6, RZ, 0x7, R4 ;  /* 0x00000007ff067819 */ /* 0x000fca0000011404 */
[----:B------:R2:W3:Y:S02]  /*1220*/  SHFL.IDX PT, R8, R6, RZ, 0x1f ;  /* 0x00001fff06087589 */ /* 0x0004e400000e0000 */
[----:B-123--:R-:W-:Y:S05]  /*1230*/  @P0 BRA `(.L_x_633) ;  /* 0x0000000000080947 */ /* 0x00efea0003800000 */
[----:B------:R-:W1:Y:S02]  /*1240*/  SYNCS.PHASECHK.TRANS64.TRYWAIT P0, [R17+URZ+0x31800], R12 ;  /* 0x0318000c110075a7 */ /* 0x000e64000800017f */
[----:B-1----:R-:W-:Y:S05]  /*1250*/  @!P0 BRA `(.L_x_634) ;  /* 0x000000a800a08947 */ /* 0x002fea0003800000 */
.L_x_633:
[----:B------:R-:W2:Y:S04]  /*1260*/  LDL R7, [R1+0x4] ;  /* 0x0000040001077983 */ /* 0x000ea80000100800 */
[----:B------:R-:W3:Y:S01]  /*1270*/  LDL R16, [R1] ;  /* 0x0000000001107983 */ /* 0x000ee20000100800 */
[----:B------:R-:W4:Y:S01]  /*1280*/  S2UR UR4, SR_CTAID.Y ;  /* 0x00000000000479c3 */ /* 0x000f220000002600 */
[----:B------:R-:W-:-:S07]  /*1290*/  LOP3.LUT R15, R11, 0xffffff0, RZ, 0xc0, !PT ;  /* 0x0ffffff00b0f7812 */ /* 0x000fce00078ec0ff */
[----:B------:R-:W5:Y:S01]  /*12a0*/  LDC.64 R20, c[0x0][0x2d8] ;  /* 0x0000b600ff147b82 */ /* 0x000f620000000a00 */
[----:B------:R-:W-:Y:S01]  /*12b0*/  IMAD.IADD R15, R18, 0x1, -R15 ;  /* 0x00000001120f7824 */ /* 0x000fe200078e0a0f */
[--C-:B-1----:R-:W-:Y:S02]  /*12c0*/  SHF.R.S32.HI R12, RZ, 0x5, R10.reuse ;  /* 0x00000005ff0c7819 */ /* 0x102fe4000001140a */
[----:B------:R-:W-:Y:S01]  /*12d0*/  SHF.R.S32.HI R13, RZ, 0x1f, R10 ;  /* 0x0000001fff0d7819 */ /* 0x000fe2000001140a */
[----:B------:R-:W-:-:S03]  /*12e0*/  IMAD R14, R6, 0x40, R15 ;  /* 0x00000040060e7824 */ /* 0x000fc600078e020f */
[----:B------:R-:W-:-:S04]  /*12f0*/  LEA.HI R13, R13, R12, RZ, 0x2 ;  /* 0x0000000c0d0d7211 */ /* 0x000fc800078f10ff */
[----:B------:R-:W-:Y:S01]  /*1300*/  LOP3.LUT R13, R13, 0xfffffc, RZ, 0xc0, !PT ;  /* 0x00fffffc0d0d7812 */ /* 0x000fe200078ec0ff */
[----:B----4-:R-:W-:-:S04]  /*1310*/  USHF.R.S32.HI UR5, URZ, 0x1f, UR4 ;  /* 0x0000001f3f057899 */ /* 0x010fc80008011404 */
[----:B------:R-:W-:Y:S02]  /*1320*/  IMAD.IADD R13, R12, 0x1, -R13 ;  /* 0x000000010c0d7824 */ /* 0x000fe400078e0a0d */
[----:B------:R-:W-:Y:S02]  /*1330*/  IMAD R236, R236, -0x50, RZ ;  /* 0xffffffb0ecec7824 */ /* 0x000fe400078e02ff */
[----:B-----5:R-:W-:Y:S02]  /*1340*/  IMAD R12, R20, UR5, RZ ;  /* 0x00000005140c7c24 */ /* 0x020fe4000f8e02ff */
[----:B------:R-:W-:Y:S02]  /*1350*/  IMAD.IADD R230, R5, 0x1, -R0 ;  /* 0x0000000105e67824 */ /* 0x000fe400078e0a00 */
[----:B------:R-:W-:Y:S02]  /*1360*/  IMAD.IADD R5, R236, 0x1, R5 ;  /* 0x00000001ec057824 */ /* 0x000fe400078e0205 */
[----:B------:R-:W-:Y:S01]  /*1370*/  IMAD R13, R13, 0x10, R14 ;  /* 0x000000100d0d7824 */ /* 0x000fe200078e020e */
        /* <DEDUP_REMOVED lines=79> */
[----:B------:R-:W-:Y:S01]  /*1870*/  CS2R R56, SRZ ;  /* 0x0000000000387805 */ /* 0x000fe2000001ff00 */
[----:B------:R-:W-:Y:S01]  /*1880*/  UMOV UR60, URZ ;  /* 0x0000003f003c7c82 */ /* 0x000fe20008000000 */
[----:B--2---:R-:W-:Y:S02]  /*1890*/  R2UR UR6, R7 ;  /* 0x00000000070672ca */ /* 0x004fe400000e0000 */
[----:B------:R-:W-:Y:S02]  /*18a0*/  LOP3.LUT R7, R4, 0xffffff80, RZ, 0xc0, !PT ;  /* 0xffffff8004077812 */ /* 0x000fe400078ec0ff */
[----:B------:R-:W-:-:S03]  /*18b0*/  LEA.HI R4, R6, R6, RZ, 0x1 ;  /* 0x0000000606047211 */ /* 0x000fc600078f08ff */
[----:B------:R-:W-:Y:S01]  /*18c0*/  IMAD.IADD R11, R18, 0x1, -R7 ;  /* 0x00000001120b7824 */ /* 0x000fe200078e0a07 */
[----:B------:R-:W-:Y:S02]  /*18d0*/  LOP3.LUT R7, R4, 0x1ffffffe, RZ, 0xc0, !PT ;  /* 0x1ffffffe04077812 */ /* 0x000fe400078ec0ff */
[----:B------:R-:W-:Y:S02]  /*18e0*/  LEA.HI R4, R8, R8, RZ, 0x1 ;  /* 0x0000000808047211 */ /* 0x000fe400078f08ff */
[----:B------:R-:W-:Y:S01]  /*18f0*/  SHF.R.S32.HI R10, RZ, 0x1f, R11 ;  /* 0x0000001fff0a7819 */ /* 0x000fe2000001140b */
[----:B------:R-:W-:Y:S01]  /*1900*/  IMAD.IADD R15, R6, 0x1, -R7 ;  /* 0x00000001060f7824 */ /* 0x000fe200078e0a07 */
[----:B------:R-:W-:Y:S01]  /*1910*/  LOP3.LUT R7, R4, 0xfffffffe, RZ, 0xc0, !PT ;  /* 0xfffffffe04077812 */ /* 0x000fe200078ec0ff */
[----:B------:R-:W-:Y:S01]  /*1920*/  IMAD R19, R6, 0x800, R11 ;  /* 0x0000080006137824 */ /* 0x000fe200078e020b */
[----:B------:R-:W-:-:S03]  /*1930*/  LEA.HI R6, R10, R11, RZ, 0x2 ;  /* 0x0000000b0a067211 */ /* 0x000fc600078f10ff */
[----:B------:R-:W-:Y:S02]  /*1940*/  IMAD.SHL.U32 R19, R19, 0x4, RZ ;  /* 0x0000000413137824 */ /* 0x000fe400078e00ff */
[----:B------:R-:W-:Y:S01]  /*1950*/  IMAD.IADD R4, R8, 0x1, -R7 ;  /* 0x0000000108047824 */ /* 0x000fe200078e0a07 */
[--C-:B------:R-:W-:Y:S02]  /*1960*/  SHF.R.S32.HI R7, RZ, 0x2, R6.reuse ;  /* 0x00000002ff077819 */ /* 0x100fe40000011406 */
[----:B------:R-:W-:Y:S02]  /*1970*/  SHF.R.S32.HI R8, RZ, 0x1f, R6 ;  /* 0x0000001fff087819 */ /* 0x000fe40000011406 */
[----:B------:R-:W-:Y:S02]  /*1980*/  LOP3.LUT R6, R6, 0x7ffffffc, RZ, 0xc0, !PT ;  /* 0x7ffffffc06067812 */ /* 0x000fe400078ec0ff */
[----:B------:R-:W-:Y:S02]  /*1990*/  IADD3 R2, P0, R19, R2, RZ ;  /* 0x0000000213027210 */ /* 0x000fe40007f1e0ff */
[----:B------:R-:W-:Y:S01]  /*19a0*/  LEA.HI R10, R10, R11, RZ, 0x5 ;  /* 0x0000000b0a0a7211 */ /* 0x000fe200078f28ff */
[----:B------:R-:W-:Y:S01]  /*19b0*/  IMAD.IADD R6, R11, 0x1, -R6 ;  /* 0x000000010b067824 */ /* 0x000fe200078e0a06 */
[----:B------:R-:W-:-:S02]  /*19c0*/  LEA.HI R8, R8, R7, RZ, 0x3 ;  /* 0x0000000708087211 */ /* 0x000fc400078f18ff */
[----:B---3--:R-:W-:Y:S02]  /*19d0*/  SHF.R.S32.HI R11, RZ, 0x1f, R16 ;  /* 0x0000001fff0b7819 */ /* 0x008fe40000011410 */
[----:B------:R-:W-:Y:S02]  /*19e0*/  LEA.HI.X.SX32 R3, R19, R3, 0x1, P0 ;  /* 0x0000000313037211 */ /* 0x000fe400000f0eff */
[----:B------:R-:W-:Y:S02]  /*19f0*/  LOP3.LUT R8, R8, 0xfffffff8, RZ, 0xc0, !PT ;  /* 0xfffffff808087812 */ /* 0x000fe400078ec0ff */
[----:B------:R-:W-:Y:S01]  /*1a00*/  SEL R11, R11, RZ, !P1 ;  /* 0x000000ff0b0b7207 */ /* 0x000fe20004800000 */
[----:B------:R-:W-:Y:S01]  /*1a10*/  IMAD.WIDE.U32 R2, R20, UR4, R2 ;  /* 0x0000000414027c25 */ /* 0x000fe2000f8e0002 */
[----:B------:R-:W-:-:S03]  /*1a20*/  SHF.R.S32.HI R10, RZ, 0x5, R10 ;  /* 0x00000005ff0a7819 */ /* 0x000fc6000001140a */
[----:B------:R-:W-:Y:S01]  /*1a30*/  IMAD R19, R21, UR4, R12 ;  /* 0x0000000415137c24 */ /* 0x000fe2000f8e020c */
[----:B------:R-:W-:Y:S01]  /*1a40*/  ULDC.64 UR4, c[0x0][0x2e0] ;  /* 0x0000b80000047ab9 */ /* 0x000fe20000000a00 */
[----:B------:R-:W-:Y:S01]  /*1a50*/  IMAD.IADD R7, R7, 0x1, -R8 ;  /* 0x0000000107077824 */ /* 0x000fe200078e0a08 */
[----:B------:R-:W-:Y:S01]  /*1a60*/  SEL R229, R16, RZ, !P1 ;  /* 0x000000ff10e57207 */ /* 0x000fe20004800000 */
[----:B------:R-:W-:Y:S02]  /*1a70*/  IMAD R8, R11, UR4, RZ ;  /* 0x000000040b087c24 */ /* 0x000fe4000f8e02ff */
[----:B------:R-:W-:Y:S02]  /*1a80*/  IMAD.IADD R3, R3, 0x1, R19 ;  /* 0x0000000103037824 */ /* 0x000fe400078e0213 */
[----:B------:R-:W-:Y:S02]  /*1a90*/  IMAD R15, R15, 0x4, R6 ;  /* 0x000000040f0f7824 */ /* 0x000fe400078e0206 */
[----:B------:R-:W-:-:S02]  /*1aa0*/  IMAD R18, R10, 0x10, R7 ;  /* 0x000000100a127824 */ /* 0x000fc400078e0207 */
[C---:B------:R-:W-:Y:S01]  /*1ab0*/  IMAD R7, R229.reuse, UR5, R8 ;  /* 0x00000005e5077c24 */ /* 0x040fe2000f8e0208 */
[----:B------:R-:W-:Y:S01]  /*1ac0*/  IADD3 R8, -R0, 0x1, R5 ;  /* 0x0000000100087810 */ /* 0x000fe20007ffe105 */
[----:B------:R-:W-:Y:S01]  /*1ad0*/  IMAD.WIDE.U32 R228, R229, UR4, R2 ;  /* 0x00000004e5e47c25 */ /* 0x000fe2000f8e0002 */
[----:B------:R-:W-:-:S03]  /*1ae0*/  ULOP3.LUT UR4, UR6, 0x1, URZ, 0xfc, !UPT ;  /* 0x0000000106047892 */ /* 0x000fc6000f8efc3f */
[----:B------:R-:W-:Y:S02]  /*1af0*/  IMAD.SHL.U32 R233, R15, 0x2, RZ ;  /* 0x000000020fe97824 */ /* 0x000fe400078e00ff */
[----:B------:R-:W-:Y:S02]  /*1b00*/  IMAD.SHL.U32 R6, R13, 0x8, RZ ;  /* 0x000000080d067824 */ /* 0x000fe400078e00ff */
[--C-:B------:R-:W-:Y:S02]  /*1b10*/  IMAD.IADD R232, R5, 0x1, -R233.reuse ;  /* 0x0000000105e87824 */ /* 0x100fe400078e0ae9 */
[----:B------:R-:W-:Y:S02]  /*1b20*/  IMAD.IADD R231, R8, 0x1, -R233 ;  /* 0x0000000108e77824 */ /* 0x000fe400078e0ae9 */
[----:B------:R-:W-:Y:S02]  /*1b30*/  IMAD.MOV.U32 R3, RZ, RZ, R9 ;  /* 0x000000ffff037224 */ /* 0x000fe400078e0009 */
[----:B------:R-:W-:-:S02]  /*1b40*/  IMAD.MOV.U32 R19, RZ, RZ, RZ ;  /* 0x000000ffff137224 */ /* 0x000fc400078e00ff */
[----:B------:R-:W-:Y:S02]  /*1b50*/  IMAD.U32 R235, RZ, RZ, UR4 ;  /* 0x00000004ffeb7e24 */ /* 0x000fe4000f8e00ff */
[----:B------:R-:W-:Y:S02]  /*1b60*/  IMAD.MOV.U32 R2, RZ, RZ, RZ ;  /* 0x000000ffff027224 */ /* 0x000fe400078e00ff */
[----:B------:R-:W-:Y:S02]  /*1b70*/  IMAD R0, R6, 0x2, R17 ;  /* 0x0000000206007824 */ /* 0x000fe400078e0211 */
[----:B------:R-:W-:Y:S02]  /*1b80*/  IMAD.IADD R233, R236, 0x1, -R233 ;  /* 0x00000001ece97824 */ /* 0x000fe400078e0ae9 */
[----:B------:R-:W-:-:S07]  /*1b90*/  IMAD.IADD R234, R229, 0x1, R7 ;  /* 0x00000001e5ea7824 */ /* 0x000fce00078e0207 */
.L_x_653:
[----:B------:R-:W-:-:S13]  /*1ba0*/  R2UR UR4, R235 ;  /* 0x00000000eb0472ca */ /* 0x000fda00000e0000 */
[----:B------:R-:W-:-:S06]  /*1bb0*/  UISETP.NE.AND UP0, UPT, UR4, 0x3, UPT ;  /* 0x000000030400788c */ /* 0x000fcc000bf05270 */
[----:B------:R-:W-:-:S13]  /*1bc0*/  PLOP3.LUT P0, PT, PT, PT, UP0, 0x40, 0x0 ;  /* 0x000000000000781c */ /* 0x000fda0003f0e808 */
[----:B-1----:R-:W-:Y:S05]  /*1bd0*/  @P0 BRA `(.L_x_635) ;  /* 0x0000000000040947 */ /* 0x002fea0003800000 */
[----:B------:R-:W-:Y:S01]  /*1be0*/  BPT.TRAP 0x1 ;  /* 0x000000040000795c */ /* 0x000fe20000300000 */
.L_x_635:
[----:B------:R-:W-:Y:S01]  /*1bf0*/  PLOP3.LUT P1, PT, PT, PT, UP0, 0x40, 0x0 ;  /* 0x000000000000781c */ /* 0x000fe20003f2e808 */
[----:B------:R-:W-:Y:S01]  /*1c00*/  IMAD R16, R2, 0x8, R17 ;  /* 0x0000000802107824 */ /* 0x000fe200078e0211 */
[----:B------:R-:W-:-:S04]  /*1c10*/  SHF.L.U32 R9, R19, 0x1f, RZ ;  /* 0x0000001f13097819 */ /* 0x000fc800000006ff */
[----:B------:R1:W2:Y:S07]  /*1c20*/  SYNCS.PHASECHK.TRANS64.TRYWAIT P0, [R16+URZ+0x31810], R9 ;  /* 0x03181009100075a7 */ /* 0x0002ae000800017f */
[----:B------:R-:W-:Y:S05]  /*1c30*/  @P1 BRA `(.L_x_636) ;  /* 0x0000000000041947 */ /* 0x000fea0003800000 */
[----:B------:R-:W-:Y:S01]  /*1c40*/  BPT.TRAP 0x1 ;  /* 0x000000040000795c */ /* 0x000fe20000300000 */
.L_x_636:
        /* <DEDUP_REMOVED lines=11> */
.L_x_637:
        /* <DEDUP_REMOVED lines=439> */
.L_x_639:
[----:B------:R-:W-:Y:S01]  /*3870*/  PLOP3.LUT P1, PT, PT, PT, UP0, 0x40, 0x0 ;  /* 0x000000000000781c */ /* 0x000fe20003f2e808 */
[----:B------:R-:W-:-:S05]  /*3880*/  IMAD.U32 R8, RZ, RZ, UR60 ;  /* 0x0000003cff087e24 */ /* 0x000fca000f8e00ff */
[----:B------:R-:W-:-:S04]  /*3890*/  SHF.L.U32 R8, R8, 0x1f, RZ ;  /* 0x0000001f08087819 */ /* 0x000fc800000006ff */
[----:B------:R1:W4:Y:S03]  /*38a0*/  SYNCS.PHASECHK.TRANS64.TRYWAIT P0, [R17+URZ+0x31830], R8 ;  /* 0x03183008110075a7 */ /* 0x000326000800017f */
[----:B------:R-:W-:Y:S05]  /*38b0*/  @P1 BRA `(.L_x_640) ;  /* 0x0000000000041947 */ /* 0x000fea0003800000 */
[----:B------:R-:W-:Y:S01]  /*38c0*/  BPT.TRAP 0x1 ;  /* 0x000000040000795c */ /* 0x000fe20000300000 */
.L_x_640:
        /* <DEDUP_REMOVED lines=11> */
.L_x_641:
[C---:B-1--4-:R-:W-:Y:S01]  /*3980*/  VIADD R8, R6.reuse, 0x80 ;  /* 0x0000008006087836 */ /* 0x052fe20000000000 */
        /* <DEDUP_REMOVED lines=455> */
.L_x_645:
[----:B------:R-:W-:-:S06]  /*5600*/  UISETP.NE.AND UP1, UPT, UR6, 0x1, UPT ;  /* 0x000000010600788c */ /* 0x000fcc000bf25270 */
[----:B------:R-:W-:-:S05]  /*5610*/  PLOP3.LUT P0, PT, PT, PT, UP1, 0x80, 0x0 ;  /* 0x000000000000781c */ /* 0x000fca0003f0f018 */
[----:B------:R-:W-:-:S08]  /*5620*/  @UP1 ULDC UR4, c[0x0][0x754] ;  /* 0x0001d50000041ab9 */ /* 0x000fd00000000800 */
[----:B------:R-:W-:Y:S01]  /*5630*/  @P0 IMAD.HI.U32 R8, R6, UR4, RZ ;  /* 0x0000000406080c27 */ /* 0x000fe2000f8e00ff */
[----:B------:R-:W-:-:S04]  /*5640*/  @UP1 ULDC UR4, c[0x0][0x758] ;  /* 0x0001d60000041ab9 */ /* 0x000fc80000000800 */
[----:B------:R-:W-:-:S07]  /*5650*/  @P0 SHF.R.U32.HI R6, RZ, UR4, R8 ;  /* 0x00000004ff060c19 */ /* 0x000fce0008011608 */
.L_x_646:
[----:B------:R-:W-:Y:S05]  /*5660*/  BSYNC B1 ;  /* 0x0000000000017941 */ /* 0x000fea0003800000 */
.L_x_644:
[----:B------:R-:W-:-:S05]  /*5670*/  IMAD R6, R6, UR6, R233 ;  /* 0x0000000606067c24 */ /* 0x000fca000f8e02e9 */
[----:B------:R-:W-:Y:S02]  /*5680*/  VIMNMX R11, R11, R6, !PT ;  /* 0x000000060b0b7248 */ /* 0x000fe40007fe0100 */
[----:B------:R-:W-:-:S07]  /*5690*/  VIADDMNMX R15, R6, UR6, R15, PT ;  /* 0x00000006060f7c46 */ /* 0x000fce000b80010f */
.L_x_643:
[----:B------:R-:W-:Y:S01]  /*56a0*/  ISETP.GE.AND P0, PT, R236, 0x1, PT ;  /* 0x00000001ec00780c */ /* 0x000fe20003f06270 */
[----:B------:R-:W-:Y:S01]  /*56b0*/  VIADD R10, R10, 0x8 ;  /* 0x000000080a0a7836 */ /* 0x000fe20000000000 */
[C---:B------:R-:W-:Y:S02]  /*56c0*/  ISETP.GE.AND P1, PT, R236.reuse, 0x2, PT ;  /* 0x00000002ec00780c */ /* 0x040fe40003f26270 */
[C---:B------:R-:W-:Y:S02]  /*56d0*/  ISETP.GT.AND P4, PT, R11.reuse, RZ, !P0 ;  /* 0x000000ff0b00720c */ /* 0x040fe40004784270 */
[----:B------:R-:W-:Y:S02]  /*56e0*/  ISETP.GE.AND P2, PT, R236, 0x11, PT ;  /* 0x00000011ec00780c */ /* 0x000fe40003f46270 */
[----:B------:R-:W-:Y:S02]  /*56f0*/  ISETP.GT.AND P5, PT, R11, 0x1, !P1 ;  /* 0x000000010b00780c */ /* 0x000fe40004fa4270 */
[----:B------:R-:W-:-:S02]  /*5700*/  ISETP.LT.OR P4, PT, R15, 0x1, P4 ;  /* 0x000000010f00780c */ /* 0x000fc40002781670 */
[----:B------:R-:W-:Y:S02]  /*5710*/  ISETP.GT.AND P6, PT, R11, 0x10, !P2 ;  /* 0x000000100b00780c */ /* 0x000fe400057c4270 */
[C---:B------:R-:W-:Y:S02]  /*5720*/  ISETP.LT.OR P5, PT, R15.reuse, 0x2, P5 ;  /* 0x000000020f00780c */ /* 0x040fe40002fa1670 */
        /* <DEDUP_REMOVED lines=13> */
[----:B------:R-:W-:Y:S02]  /*5800*/  ISETP.GT.AND P6, PT, R11, 0x21, !P5 ;  /* 0x000000210b00780c */ /* 0x000fe40006fc4270 */
[----:B------:R-:W-:Y:S02]  /*5810*/  VIADDMNMX R20, R10, R9, R232, PT ;  /* 0x000000090a147246 */ /* 0x000fe400038001e8 */
        /* <DEDUP_REMOVED lines=35> */
.L_x_649:
[----:B------:R-:W-:-:S06]  /*5a50*/  UISETP.NE.AND UP1, UPT, UR6, 0x1, UPT ;  /* 0x000000010600788c */ /* 0x000fcc000bf25270 */
[----:B------:R-:W-:-:S05]  /*5a60*/  PLOP3.LUT P6, PT, PT, PT, UP1, 0x80, 0x0 ;  /* 0x000000000000781c */ /* 0x000fca0003fcf018 */
[----:B------:R-:W-:-:S08]  /*5a70*/  @UP1 ULDC UR4, c[0x0][0x754] ;  /* 0x0001d50000041ab9 */ /* 0x000fd00000000800 */
[----:B------:R-:W-:Y:S01]  /*5a80*/  @P6 IMAD.HI.U32 R7, R10, UR4, RZ ;  /* 0x000000040a076c27 */ /* 0x000fe2000f8e00ff */
[----:B------:R-:W-:Y:S01]  /*5a90*/  PLOP3.LUT P6, PT, PT, PT, UP1, 0x80, 0x0 ;  /* 0x000000000000781c */ /* 0x000fe20003fcf018 */
[----:B------:R-:W-:-:S12]  /*5aa0*/  @UP1 ULDC UR4, c[0x0][0x758] ;  /* 0x0001d60000041ab9 */ /* 0x000fd80000000800 */
[----:B------:R-:W-:-:S07]  /*5ab0*/  @P6 SHF.R.U32.HI R10, RZ, UR4, R7 ;  /* 0x00000004ff0a6c19 */ /* 0x000fce0008011607 */
.L_x_650:
[----:B------:R-:W-:Y:S05]  /*5ac0*/  BSYNC B1 ;  /* 0x0000000000017941 */ /* 0x000fea0003800000 */
.L_x_648:
[----:B------:R-:W-:-:S05]  /*5ad0*/  IMAD R10, R10, UR6, R233 ;  /* 0x000000060a0a7c24 */ /* 0x000fca000f8e02e9 */
[----:B------:R-:W-:Y:S02]  /*5ae0*/  VIMNMX R15, R15, R10, !PT ;  /* 0x0000000a0f0f7248 */ /* 0x000fe40007fe0100 */
[----:B------:R-:W-:-:S07]  /*5af0*/  VIADDMNMX R20, R10, UR6, R20, PT ;  /* 0x000000060a147c46 */ /* 0x000fce000b800114 */
.L_x_647:
[C---:B------:R-:W-:Y:S01]  /*5b00*/  ISETP.GT.AND P3, PT, R15.reuse, 0x11, !P3 ;  /* 0x000000110f00780c */ /* 0x040fe20005f64270 */
[----:B------:R-:W-:Y:S01]  /*5b10*/  IMAD R29, R18, 0x4, R17 ;  /* 0x00000004121d7824 */ /* 0x000fe200078e0211 */
[C---:B------:R-:W-:Y:S01]  /*5b20*/  ISETP.GT.AND P2, PT, R15.reuse, 0x10, !P2 ;  /* 0x000000100f00780c */ /* 0x040fe20005744270 */
[----:B------:R-:W-:Y:S01]  /*5b30*/  ULDC UR4, c[0x0][0x744] ;  /* 0x0001d10000047ab9 */ /* 0x000fe20000000800 */
[----:B------:R-:W-:Y:S01]  /*5b40*/  ISETP.GT.AND P4, PT, R15, 0x20, !P4 ;  /* 0x000000200f00780c */ /* 0x000fe20006784270 */
[--C-:B--2---:R-:W-:Y:S01]  /*5b50*/  FFMA.FTZ R10, R6, UR4, -R13.reuse ;  /* 0x00000004060a7c23 */ /* 0x104fe2000801080d */
[C---:B------:R-:W-:Y:S01]  /*5b60*/  ISETP.LT.OR P3, PT, R20.reuse, 0x12, P3 ;  /* 0x000000121400780c */ /* 0x040fe20001f61670 */
[----:B------:R-:W1:Y:S01]  /*5b70*/  LDS R21, [R29+0x2c300] ;  /* 0x02c300001d157984 */ /* 0x000e620000000800 */
        /* <DEDUP_REMOVED lines=11> */
[----:B------:R-:W-:Y:S01]  /*5c30*/  FFMA.FTZ R14, R14, UR4, -R13 ;  /* 0x000000040e0e7c23 */ /* 0x000fe2000801080d */
[C---:B------:R-:W-:Y:S01]  /*5c40*/  ISETP.GT.AND P3, PT, R15.reuse, 0x31, !P6 ;  /* 0x000000310f00780c */ /* 0x040fe20007764270 */
[--C-:B---3--:R-:W-:Y:S01]  /*5c50*/  FFMA.FTZ R31, R30, UR4, -R5.reuse ;  /* 0x000000041e1f7c23 */ /* 0x108fe20008010805 */
[----:B------:R-:W-:Y:S01]  /*5c60*/  ISETP.GE.AND P2, PT, R236, 0x31, PT ;  /* 0x00000031ec00780c */ /* 0x000fe20003f46270 */
[--C-:B------:R-:W-:Y:S01]  /*5c70*/  FFMA.FTZ R224, R224, UR4, -R5.reuse ;  /* 0x00000004e0e07c23 */ /* 0x100fe20008010805 */
[----:B------:R-:W-:Y:S01]  /*5c80*/  ISETP.GE.AND P4, PT, R236, 0x41, PT ;  /* 0x00000041ec00780c */ /* 0x000fe20003f86270 */
[----:B------:R-:W-:Y:S01]  /*5c90*/  FFMA.FTZ R37, R34, UR4, -R5 ;  /* 0x0000000422257c23 */ /* 0x000fe20008010805 */
[----:B------:R-:W-:Y:S01]  /*5ca0*/  ISETP.GE.AND P6, PT, R236, 0x42, PT ;  /* 0x00000042ec00780c */ /* 0x000fe20003fc6270 */
[--C-:B------:R-:W-:Y:S01]  /*5cb0*/  FFMA.FTZ R40, R40, UR4, -R13.reuse ;  /* 0x0000000428287c23 */ /* 0x100fe2000801080d */
[C---:B------:R-:W-:Y:S01]  /*5cc0*/  ISETP.GT.AND P1, PT, R15.reuse, 0x1, !P1 ;  /* 0x000000010f00780c */ /* 0x040fe20004f24270 */
[--C-:B------:R-:W-:Y:S01]  /*5cd0*/  FFMA.FTZ R11, R12, UR4, -R13.reuse ;  /* 0x000000040c0b7c23 */ /* 0x100fe2000801080d */
        /* <DEDUP_REMOVED lines=27> */
[----:B------:R-:W3:Y:S01]  /*5e90*/  MUFU.EX2 R10, R10 ;  /* 0x0000000a000a7308 */ /* 0x000ee20000000800 */
[----:B------:R-:W-:Y:S01]  /*5ea0*/  FSEL R24, R35, -INF , !P5 ;  /* 0xff80000023187808 */ /* 0x000fe20006800000 */
[--C-:B------:R-:W-:Y:S01]  /*5eb0*/  FFMA.FTZ R27, R20, UR4, -R5.reuse ;  /* 0x00000004141b7c23 */ /* 0x100fe20008010805 */
[----:B------:R-:W-:Y:S01]  /*5ec0*/  FSEL R38, R38, -INF , !P2 ;  /* 0xff80000026267808 */ /* 0x000fe20005000000 */
[----:B------:R4:W5:Y:S01]  /*5ed0*/  LDS R20, [R29+0x2c320] ;  /* 0x02c320001d147984 */ /* 0x0009620000000800 */
        /* <DEDUP_REMOVED lines=8> */
[----:B------:R-:W3:Y:S01]  /*5f60*/  MUFU.EX2 R13, R40 ;  /* 0x00000028000d7308 */ /* 0x000ee20000000800 */
[----:B------:R-:W-:Y:S01]  /*5f70*/  FFMA.FTZ R25, R32, UR4, -R5 ;  /* 0x0000000420197c23 */ /* 0x000fe20008010805 */
[----:B------:R-:W-:Y:S01]  /*5f80*/  VIADD R5, R17, 0x2c500 ;  /* 0x0002c50011057836 */ /* 0x000fe20000000000 */
[----:B------:R-:W-:-:S02]  /*5f90*/  WARPGROUP.DEPBAR.LE gsb0, 0x0 ;  /* 0x00008000000079c5 */ /* 0x000fc40000010000 */
[--C-:B-1----:R-:W-:Y:S01]  /*5fa0*/  FADD.FTZ R44, R44, -R21.reuse ;  /* 0x800000152c2c7221 */ /* 0x102fe20000010000 */
[----:B------:R-:W-:Y:S01]  /*5fb0*/  FADD.FTZ R45, R45, -R21 ;  /* 0x800000152d2d7221 */ /* 0x000fe20000010000 */
[----:B--2---:R-:W-:Y:S01]  /*5fc0*/  SHF.R.U32.HI R23, RZ, 0x4, R5 ;  /* 0x00000004ff177819 */ /* 0x004fe20000011605 */
[----:B------:R-:W-:Y:S01]  /*5fd0*/  MUFU.EX2 R27, R27 ;  /* 0x0000001b001b7308 */ /* 0x000fe20000000800 */
[--C-:B----4-:R-:W-:Y:S01]  /*5fe0*/  FADD.FTZ R29, R48, -R21.reuse ;  /* 0x80000015301d7221 */ /* 0x110fe20000010000 */
        /* <DEDUP_REMOVED lines=9> */
[----:B---3--:R-:W-:Y:S01]  /*6080*/  FMUL.FTZ R45, R10, R45 ;  /* 0x0000002d0a2d7220 */ /* 0x008fe20000410000 */
[----:B------:R-:W-:Y:S01]  /*6090*/  FMUL.FTZ R44, R7, R44 ;  /* 0x0000002c072c7220 */ /* 0x000fe20000410000 */
[----:B------:R-:W-:Y:S01]  /*60a0*/  FMUL.FTZ R220, R13, R220 ;  /* 0x000000dc0ddc7220 */ /* 0x000fe20000410000 */
        /* <DEDUP_REMOVED lines=9> */
[----:B-----5:R-:W-:Y:S01]  /*6140*/  FADD.FTZ R41, R46, -R20 ;  /* 0x800000142e297221 */ /* 0x020fe20000010000 */
[----:B------:R2:W3:Y:S01]  /*6150*/  MUFU.EX2 R23, R37 ;  /* 0x0000002500177308 */ /* 0x0004e20000000800 */
[----:B-1----:R-:W-:Y:S01]  /*6160*/  FADD.FTZ R31, R52, -R21 ;  /* 0x80000015341f7221 */ /* 0x002fe20000010000 */
[----:B------:R-:W-:-:S02]  /*6170*/  VIADD R21, R24, 0x80 ;  /* 0x0000008018157836 */ /* 0x000fc40000000000 */
[--C-:B------:R-:W-:Y:S01]  /*6180*/  FADD.FTZ R42, R47, -R20.reuse ;  /* 0x800000142f2a7221 */ /* 0x100fe20000010000 */
[--C-:B------:R-:W-:Y:S01]  /*6190*/  FADD.FTZ R38, R51, -R20.reuse ;  /* 0x8000001433267221 */ /* 0x100fe20000010000 */
[--C-:B------:R-:W-:Y:S01]  /*61a0*/  FADD.FTZ R54, R54, -R20.reuse ;  /* 0x8000001436367221 */ /* 0x100fe20000010000 */
[--C-:B------:R-:W-:Y:S01]  /*61b0*/  FADD.FTZ R55, R55, -R20.reuse ;  /* 0x8000001437377221 */ /* 0x100fe20000010000 */
[----:B------:R-:W-:Y:S01]  /*61c0*/  R2UR UR4, R21 ;  /* 0x00000000150472ca */ /* 0x000fe200000e0000 */
[C---:B------:R-:W-:Y:S01]  /*61d0*/  VIADD R21, R24.reuse, 0x100 ;  /* 0x0000010018157836 */ /* 0x040fe20000000000 */
[----:B------:R-:W1:Y:S01]  /*61e0*/  MUFU.EX2 R6, R6 ;  /* 0x0000000600067308 */ /* 0x000e620000000800 */
[----:B--2---:R-:W-:Y:S02]  /*61f0*/  VIADD R37, R24, 0x180 ;  /* 0x0000018018257836 */ /* 0x004fe40000000000 */
[--C-:B------:R-:W-:Y:S01]  /*6200*/  FADD.FTZ R218, R218, -R20.reuse ;  /* 0x80000014dada7221 */ /* 0x100fe20000010000 */
[--C-:B------:R-:W-:Y:S01]  /*6210*/  FADD.FTZ R219, R219, -R20.reuse ;  /* 0x80000014dbdb7221 */ /* 0x100fe20000010000 */
[--C-:B------:R-:W-:Y:S01]  /*6220*/  FADD.FTZ R222, R222, -R20.reuse ;  /* 0x80000014dede7221 */ /* 0x100fe20000010000 */
[--C-:B------:R-:W-:Y:S01]  /*6230*/  FADD.FTZ R223, R223, -R20.reuse ;  /* 0x80000014dfdf7221 */ /* 0x100fe20000010000 */
[----:B------:R-:W-:Y:S01]  /*6240*/  R2UR UR6, R37 ;  /* 0x00000000250672ca */ /* 0x000fe200000e0000 */
[----:B------:R-:W-:Y:S01]  /*6250*/  FADD.FTZ R37, R50, -R20 ;  /* 0x8000001432257221 */ /* 0x000fe20000010000 */
[----:B------:R-:W2:Y:S01]  /*6260*/  MUFU.EX2 R9, R9 ;  /* 0x0000000900097308 */ /* 0x000ea20000000800 */
[----:B------:R-:W-:Y:S01]  /*6270*/  R2UR UR5, R21 ;  /* 0x00000000150572ca */ /* 0x000fe200000e0000 */
[----:B---3--:R-:W-:Y:S01]  /*6280*/  FMUL.FTZ R54, R23, R54 ;  /* 0x0000003617367220 */ /* 0x008fe20000410000 */
[----:B------:R-:W-:Y:S01]  /*6290*/  F2FP.BF16.F32.PACK_AB R20, R10, R7 ;  /* 0x000000070a14723e */ /* 0x000fe200000010ff */
[----:B------:R-:W-:Y:S01]  /*62a0*/  FMUL.FTZ R10, R40, R41 ;  /* 0x00000029280a7220 */ /* 0x000fe20000410000 */
[C---:B------:R-:W-:Y:S01]  /*62b0*/  F2FP.BF16.F32.PACK_AB R21, R27.reuse, R40 ;  /* 0x000000281b15723e */ /* 0x040fe200000010ff */
[----:B------:R-:W-:Y:S01]  /*62c0*/  BAR.SYNC.DEFER_BLOCKING 0x9, 0x100 ;  /* 0x0244000000007b1d */ /* 0x000fe20000010000 */
[----:B------:R-:W-:Y:S01]  /*62d0*/  FMUL.FTZ R37, R22, R37 ;  /* 0x0000002516257220 */ /* 0x000fe20000410000 */
[----:B------:R-:W-:Y:S01]  /*62e0*/  FMUL.FTZ R27, R27, R42 ;  /* 0x0000002a1b1b7220 */ /* 0x000fe20000410000 */
[----:B-1----:R-:W-:-:S03]  /*62f0*/  FMUL.FTZ R29, R6, R29 ;  /* 0x0000001d061d7220 */ /* 0x002fc60000410000 */
[----:B------:R-:W1:Y:S01]  /*6300*/  MUFU.EX2 R8, R8 ;  /* 0x0000000800087308 */ /* 0x000e620000000800 */
[----:B------:R-:W-:Y:S01]  /*6310*/  F2FP.BF16.F32.PACK_AB R27, R27, R10 ;  /* 0x0000000a1b1b723e */ /* 0x000fe200000010ff */
[----:B------:R-:W-:Y:S01]  /*6320*/  UMOV UR10, UR4 ;  /* 0x00000004000a7c82 */ /* 0x000fe20008000000 */
[----:B------:R-:W-:Y:S01]  /*6330*/  UMOV UR18, UR6 ;  /* 0x0000000600127c82 */ /* 0x000fe20008000000 */
[----:B------:R-:W-:Y:S01]  /*6340*/  UMOV UR12, UR10 ;  /* 0x0000000a000c7c82 */ /* 0x000fe20008000000 */
[C---:B--2---:R-:W-:Y:S01]  /*6350*/  FMUL.FTZ R32, R9.reuse, R32 ;  /* 0x0000002009207220 */ /* 0x044fe20000410000 */
[----:B------:R-:W-:Y:S01]  /*6360*/  F2FP.BF16.F32.PACK_AB R6, R9, R6 ;  /* 0x000000060906723e */ /* 0x000fe200000010ff */
[----:B------:R-:W-:Y:S01]  /*6370*/  UMOV UR47, 0x40 ;  /* 0x00000040002f7882 */ /* 0x000fe20000000000 */
[----:B------:R-:W2:Y:S01]  /*6380*/  MUFU.EX2 R5, R224 ;  /* 0x000000e000057308 */ /* 0x000ea20000000800 */
[----:B------:R-:W-:Y:S01]  /*6390*/  UMOV UR29, 0x40000040 ;  /* 0x40000040001d7882 */ /* 0x000fe20000000000 */
[----:B------:R-:W-:Y:S01]  /*63a0*/  F2FP.BF16.F32.PACK_AB R32, R32, R29 ;  /* 0x0000001d2020723e */ /* 0x000fe200000010ff */
[----:B------:R-:W-:Y:S01]  /*63b0*/  UMOV UR31, 0x40 ;  /* 0x00000040001f7882 */ /* 0x000fe20000000000 */
[----:B------:R-:W-:Y:S01]  /*63c0*/  UMOV UR41, UR29 ;  /* 0x0000001d00297c82 */ /* 0x000fe20008000000 */
[----:B------:R-:W-:Y:S01]  /*63d0*/  UMOV UR43, 0x40 ;  /* 0x00000040002b7882 */ /* 0x000fe20000000000 */
[----:B------:R-:W-:Y:S01]  /*63e0*/  UMOV UR37, UR29 ;  /* 0x0000001d00257c82 */ /* 0x000fe20008000000 */
[----:B------:R-:W-:Y:S01]  /*63f0*/  UMOV UR39, 0x40 ;  /* 0x0000004000277882 */ /* 0x000fe20000000000 */
[----:B------:R-:W3:Y:S01]  /*6400*/  MUFU.EX2 R11, R11 ;  /* 0x0000000b000b7308 */ /* 0x000ee20000000800 */
[----:B-1----:R-:W-:Y:S01]  /*6410*/  FMUL.FTZ R31, R8, R31 ;  /* 0x0000001f081f7220 */ /* 0x002fe20000410000 */
[----:B------:R-:W-:Y:S01]  /*6420*/  STSM.16.M88.2 [R0+0x2c500], R20 ;  /* 0x02c5001400007844 */ /* 0x000fe20000000100 */
[----:B------:R-:W-:Y:S01]  /*6430*/  UMOV UR33, UR29 ;  /* 0x0000001d00217c82 */ /* 0x000fe20008000000 */
[----:B------:R-:W-:Y:S01]  /*6440*/  UMOV UR35, 0x40 ;  /* 0x0000004000237882 */ /* 0x000fe20000000000 */
[----:B------:R-:W-:Y:S01]  /*6450*/  UMOV UR25, UR29 ;  /* 0x0000001d00197c82 */ /* 0x000fe20008000000 */
[----:B------:R-:W-:Y:S01]  /*6460*/  UMOV UR27, 0x40 ;  /* 0x00000040001b7882 */ /* 0x000fe20000000000 */
[----:B------:R-:W-:Y:S01]  /*6470*/  UMOV UR23, 0x40 ;  /* 0x0000004000177882 */ /* 0x000fe20000000000 */
[----:B------:R-:W1:Y:S01]  /*6480*/  MUFU.EX2 R12, R12 ;  /* 0x0000000c000c7308 */ /* 0x000e620000000800 */
[----:B--2---:R-:W-:Y:S01]  /*6490*/  F2FP.BF16.F32.PACK_AB R7, R5, R22 ;  /* 0x000000160507723e */ /* 0x004fe200000010ff */
[----:B------:R-:W-:-:S02]  /*64a0*/  IMAD R22, R4, 0x2000, R17 ;  /* 0x0000200004167824 */ /* 0x000fc400078e0211 */
[----:B------:R-:W-:Y:S01]  /*64b0*/  FMUL.FTZ R38, R5, R38 ;  /* 0x0000002605267220 */ /* 0x000fe20000410000 */
[----:B------:R-:W-:Y:S01]  /*64c0*/  UMOV UR15, 0x40 ;  /* 0x00000040000f7882 */ /* 0x000fe20000000000 */
[----:B------:R2:W-:Y:S01]  /*64d0*/  STSM.16.M88.2 [R0+0x2cd00], R6 ;  /* 0x02cd000600007844 */ /* 0x0005e20000000100 */
[----:B------:R-:W-:Y:S01]  /*64e0*/  VIADD R5, R22, 0x24100 ;  /* 0x0002410016057836 */ /* 0x000fe20000000000 */
[----:B------:R-:W4:Y:S01]  /*64f0*/  MUFU.EX2 R30, R30 ;  /* 0x0000001e001e7308 */ /* 0x000f220000000800 */
[C---:B---3--:R-:W-:Y:S01]  /*6500*/  F2FP.BF16.F32.PACK_AB R8, R11.reuse, R8 ;  /* 0x000000080b08723e */ /* 0x048fe200000010ff */
[----:B------:R-:W-:Y:S02]  /*6510*/  FMUL.FTZ R34, R11, R34 ;  /* 0x000000220b227220 */ /* 0x000fe40000410000 */
[----:B------:R-:W-:-:S03]  /*6520*/  SHF.R.U32.HI R5, RZ, 0x4, R5 ;  /* 0x00000004ff057819 */ /* 0x000fc60000011605 */
[----:B------:R-:W-:Y:S01]  /*6530*/  F2FP.BF16.F32.PACK_AB R34, R34, R31 ;  /* 0x0000001f2222723e */ /* 0x000fe200000010ff */
[----:B------:R-:W3:Y:S01]  /*6540*/  MUFU.EX2 R35, R35 ;  /* 0x0000002300237308 */ /* 0x000ee20000000800 */
[----:B-1----:R-:W-:Y:S01]  /*6550*/  FMUL.FTZ R33, R12, R33 ;  /* 0x000000210c217220 */ /* 0x002fe20000410000 */
[----:B------:R-:W-:Y:S01]  /*6560*/  F2FP.BF16.F32.PACK_AB R12, R15, R12 ;  /* 0x0000000c0f0c723e */ /* 0x000fe200000010ff */
[----:B--2---:R-:W-:-:S03]  /*6570*/  VIADD R6, R24, 0x10 ;  /* 0x0000001018067836 */ /* 0x004fc60000000000 */
[----:B------:R-:W-:Y:S02]  /*6580*/  F2FP.BF16.F32.PACK_AB R20, R36, R33 ;  /* 0x000000212414723e */ /* 0x000fe400000010ff */
[----:B------:R-:W1:Y:S01]  /*6590*/  MUFU.EX2 R28, R28 ;  /* 0x0000001c001c7308 */ /* 0x000e620000000800 */
[C---:B----4-:R-:W-:Y:S01]  /*65a0*/  F2FP.BF16.F32.PACK_AB R9, R30.reuse, R23 ;  /* 0x000000171e09723e */ /* 0x050fe200000010ff */
[----:B------:R-:W-:Y:S01]  /*65b0*/  FMUL.FTZ R55, R30, R55 ;  /* 0x000000371e377220 */ /* 0x000fe20000410000 */
[----:B------:R-:W-:Y:S01]  /*65c0*/  LOP3.LUT R23, R5, 0x3fff, RZ, 0xc0, !PT ;  /* 0x00003fff05177812 */ /* 0x000fe200078ec0ff */
[----:B------:R-:W-:Y:S01]  /*65d0*/  VIADD R5, R24, 0x200 ;  /* 0x0000020018057836 */ /* 0x000fe20000000000 */
[----:B------:R-:W-:Y:S01]  /*65e0*/  F2FP.BF16.F32.PACK_AB R33, R38, R37 ;  /* 0x000000252621723e */ /* 0x000fe200000010ff */
[----:B------:R2:W-:Y:S01]  /*65f0*/  STSM.16.M88.2 [R0+0x2d500], R8 ;  /* 0x02d5000800007844 */ /* 0x0005e20000000100 */
[----:B------:R-:W-:Y:S01]  /*6600*/  R2UR UR56, R23 ;  /* 0x00000000173872ca */ /* 0x000fe200000e0000 */
[----:B------:R4:W5:Y:S01]  /*6610*/  MUFU.EX2 R39, R26 ;  /* 0x0000001a00277308 */ /* 0x0009620000000800 */
[----:B---3--:R-:W-:Y:S01]  /*6620*/  FMUL.FTZ R21, R35, R218 ;  /* 0x000000da23157220 */ /* 0x008fe20000410000 */
[----:B------:R-:W-:Y:S01]  /*6630*/  R2UR UR7, R5 ;  /* 0x00000000050772ca */ /* 0x000fe200000e0000 */
[----:B------:R-:W-:Y:S01]  /*6640*/  VIADD R5, R23, 0x80 ;  /* 0x0000008017057836 */ /* 0x000fe20000000000 */
[----:B------:R-:W-:Y:S01]  /*6650*/  R2UR UR50, R6 ;  /* 0x00000000063272ca */ /* 0x000fe200000e0000 */
[----:B------:R-:W-:-:S03]  /*6660*/  VIADD R6, R24, 0x110 ;  /* 0x0000011018067836 */ /* 0x000fc60000000000 */
[----:B------:R-:W3:Y:S01]  /*6670*/  MUFU.EX2 R40, R25 ;  /* 0x0000001900287308 */ /* 0x000ee20000000800 */
[C---:B-1----:R-:W-:Y:S01]  /*6680*/  F2FP.BF16.F32.PACK_AB R13, R28.reuse, R35 ;  /* 0x000000231c0d723e */ /* 0x042fe200000010ff */
[----:B------:R-:W-:Y:S01]  /*6690*/  FMUL.FTZ R30, R28, R219 ;  /* 0x000000db1c1e7220 */ /* 0x000fe20000410000 */
[----:B----4-:R-:W-:Y:S01]  /*66a0*/  F2FP.BF16.F32.PACK_AB R26, R45, R44 ;  /* 0x0000002c2d1a723e */ /* 0x010fe200000010ff */
[----:B------:R-:W-:Y:S01]  /*66b0*/  UMOV UR8, UR56 ;  /* 0x0000003800087c82 */ /* 0x000fe20008000000 */
[----:B------:R-:W-:Y:S01]  /*66c0*/  F2FP.BF16.F32.PACK_AB R35, R55, R54 ;  /* 0x000000363723723e */ /* 0x000fe200000010ff */
[----:B------:R-:W-:Y:S01]  /*66d0*/  STSM.16.M88.2 [R0+0x2dd00], R12 ;  /* 0x02dd000c00007844 */ /* 0x000fe20000000100 */
[----:B------:R-:W-:Y:S01]  /*66e0*/  F2FP.BF16.F32.PACK_AB R21, R30, R21 ;  /* 0x000000151e15723e */ /* 0x000fe200000010ff */
[----:B------:R-:W-:Y:S01]  /*66f0*/  UMOV UR16, UR56 ;  /* 0x0000003800107c82 */ /* 0x000fe20008000000 */
[----:B-----5:R-:W-:Y:S01]  /*6700*/  FMUL.FTZ R222, R39, R222 ;  /* 0x000000de27de7220 */ /* 0x020fe20000410000 */
[----:B------:R-:W-:Y:S01]  /*6710*/  R2UR UR48, R5 ;  /* 0x00000000053072ca */ /* 0x000fe200000e0000 */
[----:B------:R-:W-:Y:S01]  /*6720*/  VIADD R5, R24, 0x90 ;  /* 0x0000009018057836 */ /* 0x000fe20000000000 */
[----:B--2---:R-:W-:-:S02]  /*6730*/  MOV R8, UR58 ;  /* 0x0000003a00087c02 */ /* 0x004fc40008000f00 */
[----:B------:R-:W-:Y:S02]  /*6740*/  MOV R9, UR59 ;  /* 0x0000003b00097c02 */ /* 0x000fe40008000f00 */
[----:B------:R-:W-:Y:S01]  /*6750*/  R2UR UR4, R5 ;  /* 0x00000000050472ca */ /* 0x000fe200000e0000 */
[C---:B---3--:R-:W-:Y:S01]  /*6760*/  FMUL.FTZ R223, R40.reuse, R223 ;  /* 0x000000df28df7220 */ /* 0x048fe20000410000 */
        /* <DEDUP_REMOVED lines=8> */
[----:B--2---:R-:W2:Y:S01]  /*67f0*/  FENCE.VIEW.ASYNC.S ;  /* 0x00000000000073c6 */ /* 0x004ea20000000000 */
[----:B------:R-:W-:Y:S01]  /*6800*/  UMOV UR44, UR48 ;  /* 0x00000030002c7c82 */ /* 0x000fe20008000000 */
[----:B------:R-:W-:Y:S01]  /*6810*/  R2UR UR46, R5 ;  /* 0x00000000052e72ca */ /* 0x000fe200000e0000 */
[----:B------:R-:W-:-:S02]  /*6820*/  VIADD R5, R23, 0x100 ;  /* 0x0000010017057836 */ /* 0x000fc40000000000 */
[----:B-1----:R-:W-:-:S03]  /*6830*/  VIADD R14, R23, 0x180 ;  /* 0x00000180170e7836 */ /* 0x002fc60000000000 */
        /* <DEDUP_REMOVED lines=8> */
[----:B--2---:R-:W-:Y:S03]  /*68c0*/  BAR.SYNC.DEFER_BLOCKING 0x9, 0x100 ;  /* 0x0244000000007b1d */ /* 0x004fe60000010000 */
        /* <DEDUP_REMOVED lines=14> */
[----:B-1----:R-:W-:-:S03]  /*69b0*/  VIADD R20, R24, 0xb0 ;  /* 0x000000b018147836 */ /* 0x002fc60000000000 */
        /* <DEDUP_REMOVED lines=75> */
[----:B--2---:R-:W-:Y:S01]  /*6e70*/  MOV R220, UR58 ;  /* 0x0000003a00dc7c02 */ /* 0x004fe20008000f00 */
        /* <DEDUP_REMOVED lines=107> */
[----:B------:R-:W-:-:S02]  /*7530*/  VIADD R8, R23, 0x480 ;  /* 0x0000048017087836 */ /* 0x000fc40000000000 */
[----:B------:R-:W-:-:S10]  /*7540*/  IMAD.SHL.U32 R9, R3, 0x4000, RZ ;  /* 0x0000400003097824 */ /* 0x000fd400078e00ff */
        /* <DEDUP_REMOVED lines=21> */
[----:B------:R-:W-:Y:S02]  /*76a0*/  R2UR UR28, R8 ;  /* 0x00000000081c72ca */ /* 0x000fe400000e0000 */
[----:B------:R-:W-:Y:S02]  /*76b0*/  R2UR UR8, R23 ;  /* 0x00000000170872ca */ /* 0x000fe400000e0000 */
[----:B------:R-:W-:-:S04]  /*76c0*/  IADD3 R23, P0, R9, R228, RZ ;  /* 0x000000e409177210 */ /* 0x000fc80007f1e0ff */
[----:B------:R-:W-:Y:S02]  /*76d0*/  LEA.HI.X.SX32 R218, R9, R234, 0x1, P0 ;  /* 0x000000ea09da7211 */ /* 0x000fe400000f0eff */
[----:B------:R-:W-:-:S03]  /*76e0*/  LEA R8, P0, R23, UR4, 0x2 ;  /* 0x0000000417087c11 */ /* 0x000fc6000f8010ff */
        /* <DEDUP_REMOVED lines=195> */
.L_x_651:
        /* <DEDUP_REMOVED lines=113> */
.L_x_652:
        /* <DEDUP_REMOVED lines=94> */
.L_x_632:
        /* <DEDUP_REMOVED lines=103> */
.L_x_656:
[----:B------:R-:W-:Y:S01]  /*9680*/  @P0 ELECT P1, URZ, PT ;  /* 0x00000000003f082f */ /* 0x000fe20003820000 */
[----:B------:R1:W-:-:S12]  /*9690*/  UBLKRED.G.S.ADD.F32.RN [UR6], [UR4], UR5, desc[UR8] ;  /* 0x00000806040073bb */ /* 0x0003d800080a1405 */
[----:B------:R-:W-:Y:S02]  /*96a0*/  @P1 PLOP3.LUT P0, PT, P1, PT, PT, 0x8, 0x0 ;  /* 0x000000000000181c */ /* 0x000fe40000f0e170 */
[----:B------:R-:W-:-:S11]  /*96b0*/  PLOP3.LUT P1, PT, PT, PT, PT, 0x8, 0x0 ;  /* 0x000000000000781c */ /* 0x000fd60003f2e170 */
[----:B-1----:R-:W-:Y:S05]  /*96c0*/  @P0 BRA.U.ANY `(.L_x_656) ;  /* 0xfffffffd00ec0947 */ /* 0x002fea000393ffff */
[----:B------:R0:W-:Y:S01]  /*96d0*/  UTMACMDFLUSH ;  /* 0x00000000000079b7 */ /* 0x0001e20000000000 */
[----:B------:R-:W-:-:S04]  /*96e0*/  DEPBAR.LE SB0, 0x0 ;  /* 0x000080000000791a */ /* 0x000fc80000000000 */
.L_x_655:
[----:B------:R-:W-:Y:S05]  /*96f0*/  BSYNC B1 ;  /* 0x0000000000017941 */ /* 0x000fea0003800000 */
.L_x_654:
        /* <DEDUP_REMOVED lines=32> */
.L_x_657:
        /* <DEDUP_REMOVED lines=8> */
.L_x_622:
[----:B------:R-:W-:-:S08]  /*9980*/  NOP ;  /* 0x0000000000007918 */ /* 0x000fd00000000000 */
[----:B------:R-:W1:-:S00]  /*9990*/  USETMAXREG.DEALLOC.CTAPOOL 0x18 ;  /* 0x00000018000079c8 */ /* 0x000e4000080e0500 */
[----:B-1----:R-:W-:-:S06]  /*99a0*/  LOP3.LUT R0, R0, 0x3, RZ, 0xc0, !PT ;  /* 0x0000000300007812 */ /* 0x002fcc00078ec0ff */
[----:B------:R-:W1:Y:S02]  /*99b0*/  SHFL.IDX PT, R0, R0, RZ, 0x1f ;  /* 0x00001fff00007589 */ /* 0x000e6400000e0000 */
[----:B-1----:R-:W-:-:S13]  /*99c0*/  ISETP.NE.AND P0, PT, R0, RZ, PT ;  /* 0x000000ff0000720c */ /* 0x002fda0003f05270 */
[----:B------:R-:W-:Y:S05]  /*99d0*/  @P0 BRA `(.L_x_627) ;  /* 0x0000002000b80947 */ /* 0x000fea0003800000 */
[----:B------:R-:W-:Y:S01]  /*99e0*/  ULDC.64 UR4, c[0x0][0x8e0] ;  /* 0x0002380000047ab9 */ /* 0x000fe20000000a00 */
[----:B------:R-:W1:Y:S01]  /*99f0*/  S2UR UR10, SR_CTAID.X ;  /* 0x00000000000a79c3 */ /* 0x000e620000002500 */
[----:B------:R-:W-:-:S04]  /*9a00*/  ISETP.NE.U32.AND P0, PT, RZ, UR4, PT ;  /* 0x00000004ff007c0c */ /* 0x000fc8000bf05070 */
[----:B------:R-:W-:-:S03]  /*9a10*/  ISETP.NE.AND.EX P0, PT, RZ, UR5, PT, P0 ;  /* 0x00000005ff007c0c */ /* 0x000fc6000bf05300 */
[----:B------:R-:W2:Y:S08]  /*9a20*/  S2UR UR21, SR_CTAID.Z ;  /* 0x00000000001579c3 */ /* 0x000eb00000002700 */
[----:B------:R-:W3:Y:S02]  /*9a30*/  S2UR UR20, SR_CTAID.Y ;  /* 0x00000000001479c3 */ /* 0x000ee40000002600 */
[----:B------:R-:W-:Y:S05]  /*9a40*/  @!P0 BRA `(.L_x_658) ;  /* 0x0000000000208947 */ /* 0x000fea0003800000 */
[----:B------:R-:W-:Y:S01]  /*9a50*/  ULDC.64 UR4, c[0x0][0x8e0] ;  /* 0x0002380000047ab9 */ /* 0x000fe20000000a00 */
[----:B------:R-:W-:Y:S01]  /*9a60*/  ULDC.64 UR6, c[0x0][0x208] ;  /* 0x0000820000067ab9 */ /* 0x000fe20000000a00 */
[----:B--2---:R-:W-:-:S06]  /*9a70*/  UIMAD.WIDE UR4, UR21, 0x4, UR4 ;  /* 0x00000004150478a5 */ /* 0x004fcc000f8e0204 */
[----:B------:R-:W-:Y:S02]  /*9a80*/  IMAD.U32 R2, RZ, RZ, UR4 ;  /* 0x00000004ff027e24 */ /* 0x000fe4000f8e00ff */
[----:B------:R-:W-:-:S05]  /*9a90*/  IMAD.U32 R3, RZ, RZ, UR5 ;  /* 0x00000005ff037e24 */ /* 0x000fca000f8e00ff */
[----:B------:R-:W2:Y:S02]  /*9aa0*/  LDG.E R2, desc[UR6][R2.64] ;  /* 0x0000000602027981 */ /* 0x000ea4000c1e1900 */
[----:B--2---:R-:W-:Y:S01]  /*9ab0*/  R2UR UR5, R2 ;  /* 0x00000000020572ca */ /* 0x004fe200000e0000 */
[----:B------:R-:W-:-:S14]  /*9ac0*/  BRA `(.L_x_659) ;  /* 0x0000000000407947 */ /* 0x000fdc0003800000 */
.L_x_658:
[----:B------:R-:W-:Y:S02]  /*9ad0*/  ULDC.64 UR4, c[0x0][0x8d8] ;  /* 0x0002360000047ab9 */ /* 0x000fe40000000a00 */
[----:B------:R-:W-:-:S04]  /*9ae0*/  ISETP.NE.U32.AND P0, PT, RZ, UR4, PT ;  /* 0x00000004ff007c0c */ /* 0x000fc8000bf05070 */
[----:B------:R-:W-:-:S13]  /*9af0*/  ISETP.NE.AND.EX P0, PT, RZ, UR5, PT, P0 ;  /* 0x00000005ff007c0c */ /* 0x000fda000bf05300 */
[----:B------:R-:W-:Y:S05]  /*9b00*/  @!P0 BRA `(.L_x_660) ;  /* 0x00000000002c8947 */ /* 0x000fea0003800000 */
[----:B------:R-:W-:Y:S01]  /*9b10*/  ULDC.64 UR4, c[0x0][0x8d8] ;  /* 0x0002360000047ab9 */ /* 0x000fe20000000a00 */
[----:B------:R-:W-:Y:S01]  /*9b20*/  ULDC.64 UR6, c[0x0][0x208] ;  /* 0x0000820000067ab9 */ /* 0x000fe20000000a00 */
[----:B--2---:R-:W-:-:S06]  /*9b30*/  UIMAD.WIDE UR4, UR21, 0x4, UR4 ;  /* 0x00000004150478a5 */ /* 0x004fcc000f8e0204 */
[----:B------:R-:W-:Y:S02]  /*9b40*/  IMAD.U32 R2, RZ, RZ, UR4 ;  /* 0x00000004ff027e24 */ /* 0x000fe4000f8e00ff */
[----:B------:R-:W-:-:S05]  /*9b50*/  IMAD.U32 R3, RZ, RZ, UR5 ;  /* 0x00000005ff037e24 */ /* 0x000fca000f8e00ff */
[----:B------:R-:W2:Y:S04]  /*9b60*/  LDG.E R0, desc[UR6][R2.64] ;  /* 0x0000000602007981 */ /* 0x000ea8000c1e1900 */
[----:B------:R-:W4:Y:S01]  /*9b70*/  LDG.E R4, desc[UR6][R2.64+0x4] ;  /* 0x0000040602047981 */ /* 0x000f22000c1e1900 */
[----:B--2---:R-:W-:Y:S02]  /*9b80*/  R2UR UR5, R0 ;  /* 0x00000000000572ca */ /* 0x004fe400000e0000 */
[----:B----4-:R-:W-:-:S13]  /*9b90*/  R2UR UR4, R4 ;  /* 0x00000000040472ca */ /* 0x010fda00000e0000 */
[----:B------:R-:W-:Y:S01]  /*9ba0*/  UIADD3 UR5, -UR5, UR4, URZ ;  /* 0x0000000405057290 */ /* 0x000fe2000fffe13f */
[----:B------:R-:W-:Y:S11]  /*9bb0*/  BRA `(.L_x_659) ;  /* 0x0000000000047947 */ /* 0x000ff60003800000 */
.L_x_660:
[----:B------:R-:W-:-:S05]  /*9bc0*/  ULDC UR5, c[0x0][0x8c4] ;  /* 0x0002310000057ab9 */ /* 0x000fca0000000800 */
.L_x_659:
[----:B-1----:R-:W-:Y:S01]  /*9bd0*/  UIMAD UR4, UR10, 0x50, URZ ;  /* 0x000000500a0478a4 */ /* 0x002fe2000f8e023f */
[----:B------:R-:W-:Y:S02]  /*9be0*/  IMAD.MOV.U32 R4, RZ, RZ, 0x1 ;  /* 0x00000001ff047424 */ /* 0x000fe400078e00ff */
[----:B------:R-:W-:Y:S01]  /*9bf0*/  IMAD.MOV.U32 R12, RZ, RZ, RZ ;  /* 0x000000ffff0c7224 */ /* 0x000fe200078e00ff */
[----:B------:R-:W-:Y:S01]  /*9c00*/  UISETP.GE.AND UP0, UPT, UR4, UR5, UPT ;  /* 0x000000050400728c */ /* 0x000fe2000bf06270 */
[----:B------:R-:W-:-:S03]  /*9c10*/  IMAD.MOV.U32 R13, RZ, RZ, 0x1 ;  /* 0x00000001ff0d7424 */ /* 0x000fc600078e00ff */
[----:B--2---:R-:W-:-:S06]  /*9c20*/  USEL UR21, UR21, 0xffffffff, !UP0 ;  /* 0xffffffff15157887 */ /* 0x004fcc000c000000 */
        /* <DEDUP_REMOVED lines=18> */
[----:B------:R-:W2:Y:S01]  /*9d50*/  @P1 LDG.E R7, desc[UR16][R2.64] ;  /* 0x0000001002071981 */ /* 0x000ea2000c1e1900 */
[----:B------:R-:W-:Y:S01]  /*9d60*/  PLOP3.LUT P2, PT, PT, PT, UP0, 0x80, 0x0 ;  /* 0x000000000000781c */ /* 0x000fe20003f4f008 */
[----:B------:R-:W-:Y:S01]  /*9d70*/  UIMAD.WIDE UR12, UR21, 0x4, UR12 ;  /* 0x00000004150c78a5 */ /* 0x000fe2000f8e020c */
[----:B------:R-:W-:Y:S01]  /*9d80*/  PLOP3.LUT P3, PT, PT, PT, UP2, 0x80, 0x0 ;  /* 0x000000000000781c */ /* 0x000fe20003f6f028 */
[----:B------:R1:W4:Y:S02]  /*9d90*/  @P1 LDG.E R0, desc[UR16][R2.64] ;  /* 0x0000001002001981 */ /* 0x000324000c1e1900 */
[----:B------:R-:W-:Y:S02]  /*9da0*/  @UP2 ULDC.64 UR6, c[0x0][0x780] ;  /* 0x0001e00000062ab9 */ /* 0x000fe40000000a00 */
[----:B------:R-:W-:Y:S01]  /*9db0*/  @UP2 UIMAD.WIDE UR6, UR21, 0x4, UR6 ;  /* 0x00000004150628a5 */ /* 0x000fe2000f8e0206 */
[----:B-1----:R-:W-:-:S02]  /*9dc0*/  IMAD.U32 R2, RZ, RZ, UR12 ;  /* 0x0000000cff027e24 */ /* 0x002fc4000f8e00ff */
[----:B------:R-:W-:-:S05]  /*9dd0*/  IMAD.U32 R3, RZ, RZ, UR13 ;  /* 0x0000000dff037e24 */ /* 0x000fca000f8e00ff */
[----:B------:R1:W5:Y:S02]  /*9de0*/  @P2 LDG.E R5, desc[UR16][R2.64] ;  /* 0x0000001002052981 */ /* 0x000364000c1e1900 */
[----:B-1----:R-:W-:Y:S02]  /*9df0*/  IMAD.U32 R2, RZ, RZ, UR6 ;  /* 0x00000006ff027e24 */ /* 0x002fe4000f8e00ff */
[----:B------:R-:W-:-:S05]  /*9e00*/  IMAD.U32 R3, RZ, RZ, UR7 ;  /* 0x00000007ff037e24 */ /* 0x000fca000f8e00ff */
[----:B------:R-:W3:Y:S01]  /*9e10*/  @P3 LDG.E R6, desc[UR16][R2.64] ;  /* 0x0000001002063981 */ /* 0x000ee2000c1e1900 */
[----:B------:R-:W-:Y:S01]  /*9e20*/  ULDC.64 UR16, c[0x0][0x788] ;  /* 0x0001e20000107ab9 */ /* 0x000fe20000000a00 */
[----:B------:R-:W-:Y:S01]  /*9e30*/  UMOV UR54, URZ ;  /* 0x0000003f00367c82 */ /* 0x000fe20008000000 */
[----:B------:R-:W-:Y:S01]  /*9e40*/  ISETP.NE.U32.AND P0, PT, RZ, UR16, PT ;  /* 0x00000010ff007c0c */ /* 0x000fe2000bf05070 */
[----:B------:R-:W-:-:S03]  /*9e50*/  UMOV UR11, URZ ;  /* 0x0000003f000b7c82 */ /* 0x000fc60008000000 */
[----:B------:R-:W-:Y:S02]  /*9e60*/  ISETP.NE.AND.EX P0, PT, RZ, UR17, PT, P0 ;  /* 0x00000011ff007c0c */ /* 0x000fe4000bf05300 */
[----:B--2---:R-:W-:Y:S02]  /*9e70*/  @P1 R2UR UR5, R7 ;  /* 0x00000000070512ca */ /* 0x004fe400000e0000 */
        /* <DEDUP_REMOVED lines=8> */
[----:B---3--:R-:W-:Y:S01]  /*9f00*/  @P3 R2UR UR5, R6 ;  /* 0x00000000060532ca */ /* 0x008fe200000e0000 */
        /* <DEDUP_REMOVED lines=10> */
.L_x_662:
        /* <DEDUP_REMOVED lines=14> */
.L_x_663:
        /* <DEDUP_REMOVED lines=9> */
.L_x_664:
        /* <DEDUP_REMOVED lines=22> */
.L_x_665:
        /* <DEDUP_REMOVED lines=23> */
[----:B------:R-:W1:Y:S01]  /*a3f0*/  S2R R3, SR_CgaCtaId ;  /* 0x0000000000037919 */ /* 0x000e620000008800 */
[----:B------:R-:W-:Y:S02]  /*a400*/  MOV R6, 0x400 ;  /* 0x0000040000067802 */ /* 0x000fe40000000f00 */
[----:B------:R-:W-:Y:S01]  /*a410*/  ISETP.NE.AND P0, PT, R11, RZ, PT ;  /* 0x000000ff0b00720c */ /* 0x000fe20003f05270 */
[----:B------:R-:W2:Y:S01]  /*a420*/  S2R R21, SR_CTAID.Y ;  /* 0x0000000000157919 */ /* 0x000ea20000002600 */
[----:B-1----:R-:W-:Y:S01]  /*a430*/  LEA R6, R3, R6, 0x18 ;  /* 0x0000000603067211 */ /* 0x002fe200078ec0ff */
[----:B------:R-:W-:-:S05]  /*a440*/  IMAD.MOV.U32 R3, RZ, RZ, 0x1 ;  /* 0x00000001ff037424 */ /* 0x000fca00078e00ff */
[----:B------:R-:W-:-:S04]  /*a450*/  SHF.L.U32 R3, R3, 0x1f, RZ ;  /* 0x0000001f03037819 */ /* 0x000fc800000006ff */
[----:B------:R-:W1:Y:S02]  /*a460*/  SYNCS.PHASECHK.TRANS64.TRYWAIT P1, [R6+URZ+0x31820], R3 ;  /* 0x03182003060075a7 */ /* 0x000e64000802017f */
[----:B-12---:R-:W-:Y:S05]  /*a470*/  @!P1 BRA `(.L_x_666) ;  /* 0x0000001800549947 */ /* 0x006fea0003800000 */
.L_x_681:
[----:B------:R-:W-:Y:S01]  /*a480*/  SHF.R.S32.HI R21, RZ, 0x1f, R21 ;  /* 0x0000001fff157819 */ /* 0x000fe20000011415 */
[----:B------:R-:W-:Y:S01]  /*a490*/  IMAD.MOV.U32 R4, RZ, RZ, 0x1 ;  /* 0x00000001ff047424 */ /* 0x000fe200078e00ff */
[----:B------:R-:W-:Y:S06]  /*a4a0*/  @P0 BRA `(.L_x_667) ;  /* 0x0000000000140947 */ /* 0x000fec0003800000 */
[----:B------:R-:W-:Y:S01]  /*a4b0*/  LOP3.LUT P1, RZ, R18, 0x1f, RZ, 0xc0, !PT ;  /* 0x0000001f12ff7812 */ /* 0x000fe2000782c0ff */
[----:B-1----:R-:W-:-:S04]  /*a4c0*/  IMAD.MOV.U32 R3, RZ, RZ, 0x8100 ;  /* 0x00008100ff037424 */ /* 0x002fc800078e00ff */
[----:B------:R2:W-:Y:S08]  /*a4d0*/  SYNCS.ARRIVE.TRANS64 RZ, [R6+URZ+0x31810], R3 ;  /* 0x0318100306ff79a7 */ /* 0x0005f0000800003f */
[----:B------:R-:W-:Y:S05]  /*a4e0*/  @!P1 BRA `(.L_x_667) ;  /* 0x0000000000049947 */ /* 0x000fea0003800000 */
[----:B------:R-:W-:Y:S01]  /*a4f0*/  BPT.TRAP 0x1 ;  /* 0x000000040000795c */ /* 0x000fe20000300000 */
.L_x_667:
[----:B------:R-:W3:Y:S01]  /*a500*/  LDC.64 R8, c[0x0][0x198] ;  /* 0x00006600ff087b82 */ /* 0x000ee20000000a00 */
        /* <DEDUP_REMOVED lines=8> */
[----:B-12---:R-:W-:Y:S01]  /*a590*/  IMAD.MOV.U32 R3, RZ, RZ, 0x14000 ;  /* 0x00014000ff037424 */ /* 0x006fe200078e00ff */
        /* <DEDUP_REMOVED lines=11> */
[----:B---3--:R-:W-:Y:S01]  /*a650*/  IMAD.MOV.U32 R5, RZ, RZ, R8 ;  /* 0x000000ffff057224 */ /* 0x008fe200078e0008 */
        /* <DEDUP_REMOVED lines=51> */
[----:B-1----:R-:W-:Y:S01]  /*a990*/  UMOV UR16, 0x0 ;  /* 0x0000000000107882 */ /* 0x002fe20000000000 */
[----:B------:R-:W-:Y:S01]  /*a9a0*/  UMOV UR17, 0x10000000 ;  /* 0x1000000000117882 */ /* 0x000fe20000000000 */
[----:B--2---:R-:W-:Y:S01]  /*a9b0*/  ULEA UR40, UP0, UR10, UR22, 0x2 ;  /* 0x000000160a287291 */ /* 0x004fe2000f80103f */
[----:B------:R-:W-:Y:S01]  /*a9c0*/  UMOV UR43, UR11 ;  /* 0x0000000b002b7c82 */ /* 0x000fe20008000000 */
[----:B------:R-:W-:-:S02]  /*a9d0*/  UMOV UR44, UR12 ;  /* 0x0000000c002c7c82 */ /* 0x000fc40008000000 */
[----:B------:R-:W-:Y:S01]  /*a9e0*/  ULEA.HI.X UR41, UR10, UR23, UR9, 0x2, UP0 ;  /* 0x000000170a297291 */ /* 0x000fe200080f1409 */
[----:B------:R-:W-:Y:S02]  /*a9f0*/  UMOV UR45, UR13 ;  /* 0x0000000d002d7c82 */ /* 0x000fe40008000000 */
[----:B------:R-:W-:Y:S01]  /*aa00*/  UMOV UR9, 0x10 ;  /* 0x0000001000097882 */ /* 0x000fe20000000000 */
[----:B---3--:R-:W-:Y:S01]  /*aa10*/  UIADD3 UR24, UR8, 0x2800, URZ ;  /* 0x0000280008187890 */ /* 0x008fe2000fffe03f */
[----:B------:R-:W-:Y:S01]  /*aa20*/  UMOV UR10, UR18 ;  /* 0x00000012000a7c82 */ /* 0x000fe20008000000 */
[----:B------:R-:W-:Y:S01]  /*aa30*/  UMOV UR26, 0x40 ;  /* 0x00000040001a7882 */ /* 0x000fe20000000000 */
[----:B------:R-:W-:Y:S02]  /*aa40*/  UMOV UR27, UR11 ;  /* 0x0000000b001b7c82 */ /* 0x000fe40008000000 */
[----:B------:R1:W-:Y:S01]  /*aa50*/  UBLKCP.S.G [UR48], [UR40], UR9 ;  /* 0x00000030280073ba */ /* 0x0003e20008000209 */
[----:B------:R2:W-:Y:S01]  /*aa60*/  SYNCS.ARRIVE.TRANS64 RZ, [R6+URZ+0x31800], R3 ;  /* 0x0318000306ff79a7 */ /* 0x0005e2000800003f */
[----:B------:R-:W-:Y:S01]  /*aa70*/  UMOV UR28, UR12 ;  /* 0x0000000c001c7c82 */ /* 0x000fe20008000000 */
[----:B----4-:R-:W-:Y:S01]  /*aa80*/  UIADD3 UR56, UR8, 0x5000, URZ ;  /* 0x0000500008387890 */ /* 0x010fe2000fffe03f */
        /* <DEDUP_REMOVED lines=9> */
[----:B-1----:R-:W-:-:S02]  /*ab20*/  UIADD3 UR9, UR8, 0x31800, URZ ;  /* 0x0003180008097890 */ /* 0x002fc4000fffe03f */
        /* <DEDUP_REMOVED lines=11> */
[----:B-1----:R-:W-:Y:S01]  /*abe0*/  UMOV UR10, 0xc0 ;  /* 0x000000c0000a7882 */ /* 0x002fe20000000000 */
[----:B------:R2:W-:Y:S01]  /*abf0*/  UTMALDG.4D [UR40], [UR6], desc[UR16] ;  /* 0x00001028060075b4 */ /* 0x0005e20008019000 */
[----:B---3--:R-:W-:-:S02]  /*ac00*/  UIADD3 UR24, UR8, 0xf000, URZ ;  /* 0x0000f00008187890 */ /* 0x008fc4000fffe03f */
[----:B------:R-:W-:Y:S01]  /*ac10*/  UIADD3 UR8, UR8, 0x11800, URZ ;  /* 0x0001180008087890 */ /* 0x000fe2000fffe03f */
[----:B------:R-:W-:Y:S01]  /*ac20*/  UMOV UR26, 0x80 ;  /* 0x00000080001a7882 */ /* 0x000fe20000000000 */
[----:B------:R2:W-:Y:S05]  /*ac30*/  UTMALDG.4D [UR32], [UR6], desc[UR16] ;  /* 0x00001020060075b4 */ /* 0x0005ea0008019000 */
[----:B------:R2:W-:Y:S02]  /*ac40*/  UTMALDG.4D [UR24], [UR6], desc[UR16] ;  /* 0x00001018060075b4 */ /* 0x0005e40008019000 */
[----:B------:R2:W-:Y:S02]  /*ac50*/  UTMALDG.4D [UR8], [UR6], desc[UR16] ;  /* 0x00001008060075b4 */ /* 0x0005e40008019000 */
[----:B--2---:R-:W-:Y:S05]  /*ac60*/  @P1 BRA `(.L_x_668) ;  /* 0x0000000800581947 */ /* 0x004fea0003800000 */
[----:B------:R-:W1:Y:S01]  /*ac70*/  LDC.64 R12, c[0x0][0x730] ;  /* 0x0001cc00ff0c7b82 */ /* 0x000e620000000a00 */
[----:B------:R-:W-:Y:S01]  /*ac80*/  ULDC.64 UR8, c[0x0][0x738] ;  /* 0x0001ce0000087ab9 */ /* 0x000fe20000000a00 */
[----:B------:R-:W-:Y:S01]  /*ac90*/  LOP3.LUT R16, R18, 0x1f, RZ, 0xc0, !PT ;  /* 0x0000001f12107812 */ /* 0x000fe200078ec0ff */
[----:B------:R-:W-:Y:S02]  /*aca0*/  UIMAD UR6, UR47, UR8, URZ ;  /* 0x000000082f0672a4 */ /* 0x000fe4000f8e023f */
[----:B------:R-:W-:Y:S02]  /*acb0*/  UIMAD.WIDE.U32 UR4, UR21, UR8, UR38 ;  /* 0x00000008150472a5 */ /* 0x000fe4000f8e0026 */
[----:B------:R-:W-:Y:S01]  /*acc0*/  UIMAD UR6, UR21, UR9, UR6 ;  /* 0x00000009150672a4 */ /* 0x000fe2000f8e0206 */
[----:B------:R-:W2:Y:S03]  /*acd0*/  LDC.64 R14, c[0x0][0x728] ;  /* 0x0001ca00ff0e7b82 */ /* 0x000ea60000000a00 */
        /* <DEDUP_REMOVED lines=9> */
[----:B-1----:R-:W-:-:S04]  /*ad70*/  IMAD.WIDE.U32 R2, R12, UR20, R2 ;  /* 0x000000140c027c25 */ /* 0x002fc8000f8e0002 */
        /* <DEDUP_REMOVED lines=8> */
[----:B--2---:R-:W-:Y:S01]  /*ae00*/  LEA R14, P1, R2, R14, 0x2 ;  /* 0x0000000e020e7211 */ /* 0x004fe200078210ff */
        /* <DEDUP_REMOVED lines=8> */
.L_x_673:
[----:B------:R-:W-:-:S04]  /*ae90*/  SHF.L.U32 R5, R13, 0x1f, RZ ;  /* 0x0000001f0d057819 */ /* 0x000fc800000006ff */
[----:B------:R-:W1:Y:S02]  /*aea0*/  SYNCS.PHASECHK.TRANS64.TRYWAIT P1, [R6+URZ+0x31838], R5 ;  /* 0x03183805060075a7 */ /* 0x000e64000802017f */
[----:B-1----:R-:W-:Y:S05]  /*aeb0*/  @!P1 BRA `(.L_x_669) ;  /* 0x0000000c00d89947 */ /* 0x002fea0003800000 */
.L_x_682:
[----:B------:R-:W-:Y:S05]  /*aec0*/  @P0 BRA `(.L_x_670) ;  /* 0x0000000000140947 */ /* 0x000fea0003800000 */
[----:B------:R-:W-:Y:S01]  /*aed0*/  ISETP.NE.AND P1, PT, R16, RZ, PT ;  /* 0x000000ff1000720c */ /* 0x000fe20003f25270 */
[----:B-1----:R-:W-:-:S04]  /*aee0*/  IMAD.MOV.U32 R5, RZ, RZ, 0x8100 ;  /* 0x00008100ff057424 */ /* 0x002fc800078e00ff */
[----:B------:R2:W-:Y:S08]  /*aef0*/  SYNCS.ARRIVE.TRANS64 RZ, [R6+URZ+0x31830], R5 ;  /* 0x0318300506ff79a7 */ /* 0x0005f0000800003f */
[----:B------:R-:W-:Y:S05]  /*af00*/  @!P1 BRA `(.L_x_670) ;  /* 0x0000000000049947 */ /* 0x000fea0003800000 */
[----:B------:R-:W-:Y:S01]  /*af10*/  BPT.TRAP 0x1 ;  /* 0x000000040000795c */ /* 0x000fe20000300000 */
.L_x_670:
        /* <DEDUP_REMOVED lines=47> */
.L_x_684:
[----:B------:R-:W-:Y:S01]  /*b210*/  LOP3.LUT R13, R13, 0x1, RZ, 0x3c, !PT ;  /* 0x000000010d0d7812 */ /* 0x000fe200078e3cff */
[----:B------:R-:W-:Y:S06]  /*b220*/  @P2 BRA `(.L_x_672) ;  /* 0x0000000000142947 */ /* 0x000fec0003800000 */
[----:B------:R-:W-:Y:S01]  /*b230*/  ISETP.NE.AND P1, PT, R16, RZ, PT ;  /* 0x000000ff1000720c */ /* 0x000fe20003f25270 */
[----:B-1----:R-:W-:-:S04]  /*b240*/  IMAD.MOV.U32 R2, RZ, RZ, 0x8100 ;  /* 0x00008100ff027424 */ /* 0x002fc800078e00ff */
[----:B------:R2:W-:Y:S08]  /*b250*/  SYNCS.ARRIVE.TRANS64 RZ, [R20+URZ+0x31810], R2 ;  /* 0x0318100214ff79a7 */ /* 0x0005f0000800003f */
[----:B------:R-:W-:Y:S05]  /*b260*/  @!P1 BRA `(.L_x_672) ;  /* 0x0000000000049947 */ /* 0x000fea0003800000 */
[----:B------:R-:W-:Y:S01]  /*b270*/  BPT.TRAP 0x1 ;  /* 0x000000040000795c */ /* 0x000fe20000300000 */
.L_x_672:
[--C-:B-12---:R-:W-:Y:S01]  /*b280*/  IMAD R2, R12, 0x8000, R6.reuse ;  /* 0x000080000c027824 */ /* 0x106fe200078e0206 */
        /* <DEDUP_REMOVED lines=50> */
[----:B-1----:R-:W-:Y:S05]  /*b5b0*/  @!P1 BRA `(.L_x_673) ;  /* 0xfffffff800349947 */ /* 0x002fea000383ffff */
[----:B------:R-:W-:-:S07]  /*b5c0*/  VIADD R12, R12, 0x1 ;  /* 0x000000010c0c7836 */ /* 0x000fce0000000000 */
.L_x_668:
[----:B------:R-:W-:Y:S01]  /*b5d0*/  SHF.L.U32 R16, R13, 0x1f, RZ ;  /* 0x0000001f0d107819 */ /* 0x000fe200000006ff */
[----:B------:R-:W1:Y:S01]  /*b5e0*/  LDC.64 R10, c[0x0][0x730] ;  /* 0x0001cc00ff0a7b82 */ /* 0x000e620000000a00 */
[----:B------:R-:W-:Y:S02]  /*b5f0*/  IMAD.U32 R14, RZ, RZ, UR38 ;  /* 0x00000026ff0e7e24 */ /* 0x000fe4000f8e00ff */
[----:B------:R-:W-:Y:S02]  /*b600*/  IMAD.U32 R2, RZ, RZ, UR38 ;  /* 0x00000026ff027e24 */ /* 0x000fe4000f8e00ff */
[----:B------:R-:W-:Y:S02]  /*b610*/  IMAD.MOV.U32 R2, RZ, RZ, R14 ;  /* 0x000000ffff027224 */ /* 0x000fe400078e000e */
[----:B------:R-:W-:Y:S01]  /*b620*/  IMAD.U32 R3, RZ, RZ, UR39 ;  /* 0x00000027ff037e24 */ /* 0x000fe2000f8e00ff */
[----:B------:R-:W2:Y:S01]  /*b630*/  SYNCS.PHASECHK.TRANS64.TRYWAIT P1, [R6+URZ+0x31838], R16 ;  /* 0x03183810060075a7 */ /* 0x000ea2000802017f */
[----:B------:R-:W-:Y:S01]  /*b640*/  IMAD.U32 R15, RZ, RZ, UR39 ;  /* 0x00000027ff0f7e24 */ /* 0x000fe2000f8e00ff */
[----:B------:R-:W3:Y:S01]  /*b650*/  LDC.64 R8, c[0x0][0x738] ;  /* 0x0001ce00ff087b82 */ /* 0x000ee20000000a00 */
[----:B-1----:R-:W-:-:S02]  /*b660*/  IMAD R14, R21, R10, RZ ;  /* 0x0000000a150e7224 */ /* 0x002fc400078e02ff */
[----:B------:R-:W-:-:S04]  /*b670*/  IMAD.WIDE.U32 R2, R10, UR20, R2 ;  /* 0x000000140a027c25 */ /* 0x000fc8000f8e0002 */
[----:B------:R-:W-:-:S04]  /*b680*/  IMAD R11, R11, UR20, R14 ;  /* 0x000000140b0b7c24 */ /* 0x000fc8000f8e020e */
[----:B------:R-:W-:Y:S02]  /*b690*/  IMAD.IADD R3, R11, 0x1, R3 ;  /* 0x000000010b037824 */ /* 0x000fe400078e0203 */
[C---:B---3--:R-:W-:Y:S02]  /*b6a0*/  IMAD R10, R8.reuse, UR47, RZ ;  /* 0x0000002f080a7c24 */ /* 0x048fe4000f8e02ff */
[----:B------:R-:W-:-:S04]  /*b6b0*/  IMAD.WIDE.U32 R2, R8, UR21, R2 ;  /* 0x0000001508027c25 */ /* 0x000fc8000f8e0002 */
[----:B------:R-:W-:Y:S01]  /*b6c0*/  IMAD R9, R9, UR21, R10 ;  /* 0x0000001509097c24 */ /* 0x000fe2000f8e020a */
[----:B--2---:R-:W-:Y:S06]  /*b6d0*/  @!P1 BRA `(.L_x_674) ;  /* 0x0000000400fc9947 */ /* 0x004fec0003800000 */
.L_x_685:
[----:B------:R-:W-:Y:S01]  /*b6e0*/  IMAD.IADD R8, R9, 0x1, R3 ;  /* 0x0000000109087824 */ /* 0x000fe200078e0203 */
[----:B------:R-:W-:Y:S06]  /*b6f0*/  @P0 BRA `(.L_x_675) ;  /* 0x0000000000140947 */ /* 0x000fec0003800000 */
[----:B------:R-:W-:Y:S01]  /*b700*/  LOP3.LUT P0, RZ, R18, 0x1f, RZ, 0xc0, !PT ;  /* 0x0000001f12ff7812 */ /* 0x000fe2000780c0ff */
[----:B------:R-:W-:-:S04]  /*b710*/  IMAD.MOV.U32 R9, RZ, RZ, 0x8100 ;  /* 0x00008100ff097424 */ /* 0x000fc800078e00ff */
[----:B------:R2:W-:Y:S08]  /*b720*/  SYNCS.ARRIVE.TRANS64 RZ, [R6+URZ+0x31830], R9 ;  /* 0x0318300906ff79a7 */ /* 0x0005f0000800003f */
[----:B------:R-:W-:Y:S05]  /*b730*/  @!P0 BRA `(.L_x_675) ;  /* 0x0000000000048947 */ /* 0x000fea0003800000 */
[----:B------:R-:W-:Y:S01]  /*b740*/  BPT.TRAP 0x1 ;  /* 0x000000040000795c */ /* 0x000fe20000300000 */
.L_x_675:
        /* <DEDUP_REMOVED lines=52> */
[----:B----4-:R-:W-:Y:S01]  /*ba90*/  NOP ;  /* 0x0000000000007918 */ /* 0x010fe20000000000 */
.L_x_661:
[----:B------:R-:W-:Y:S05]  /*baa0*/  WARPSYNC.ALL ;  /* 0x0000000000007948 */ /* 0x000fea0003800000 */
[----:B------:R-:W-:-:S13]  /*bab0*/  ELECT P0, URZ, PT ;  /* 0x00000000003f782f */ /* 0x000fda0003800000 */
[----:B------:R-:W-:Y:S05]  /*bac0*/  @!P0 BRA `(.L_x_627) ;  /* 0x00000000007c8947 */ /* 0x000fea0003800000 */
[----:B------:R-:W4:Y:S02]  /*bad0*/  LDL R0, [R1+0x4] ;  /* 0x0000040001007983 */ /* 0x000f240000100800 */
[----:B----4-:R-:W-:-:S13]  /*bae0*/  R2UR UR4, R0 ;  /* 0x00000000000472ca */ /* 0x010fda00000e0000 */
[----:B------:R-:W-:-:S06]  /*baf0*/  ULOP3.LUT UR4, UR4, 0x2, URZ, 0xfc, !UPT ;  /* 0x0000000204047892 */ /* 0x000fcc000f8efc3f */
[----:B------:R-:W-:-:S05]  /*bb00*/  IMAD.U32 R0, RZ, RZ, UR4 ;  /* 0x00000004ff007e24 */ /* 0x000fca000f8e00ff */
[----:B------:R-:W-:-:S13]  /*bb10*/  ISETP.NE.AND P1, PT, R0, 0x3, PT ;  /* 0x000000030000780c */ /* 0x000fda0003f25270 */
[----:B------:R-:W-:Y:S05]  /*bb20*/  @!P1 BRA `(.L_x_676) ;  /* 0x0000000000049947 */ /* 0x000fea0003800000 */
[----:B---3--:R-:W-:Y:S01]  /*bb30*/  BPT.TRAP 0x1 ;  /* 0x000000040000795c */ /* 0x008fe20000300000 */
.L_x_676:
        /* <DEDUP_REMOVED lines=8> */
.L_x_686:
        /* <DEDUP_REMOVED lines=9> */
.L_x_687:
[----:B------:R-:W-:Y:S05]  /*bc50*/  @!P1 BRA `(.L_x_679) ;  /* 0x0000000000049947 */ /* 0x000fea0003800000 */
[----:B---3--:R-:W-:Y:S01]  /*bc60*/  BPT.TRAP 0x1 ;  /* 0x000000040000795c */ /* 0x008fe20000300000 */
.L_x_679:
[----:B------:R-:W-:-:S07]  /*bc70*/  SHF.L.U32 R13, R13, 0x1f, RZ ;  /* 0x0000001f0d0d7819 */ /* 0x000fce00000006ff */
.L_x_680:
[----:B------:R1:W1:Y:S02]  /*bc80*/  SYNCS.PHASECHK.TRANS64.TRYWAIT P0, [R2+URZ+0x31838], R13 ;  /* 0x0318380d020075a7 */ /* 0x000264000800017f */
[----:B-1----:R-:W-:Y:S05]  /*bc90*/  @!P0 NANOSLEEP.SYNCS 0x989680 ;  /* 0x009896800000895d */ /* 0x002fea0003900000 */
[----:B------:R-:W1:Y:S02]  /*bca0*/  @!P0 SYNCS.PHASECHK.TRANS64 P0, [R2+URZ+0x31838], R13 ;  /* 0x0318380d020085a7 */ /* 0x000e64000800007f */
[----:B-1----:R-:W-:Y:S05]  /*bcb0*/  @!P0 BRA `(.L_x_680) ;  /* 0xfffffffc00f08947 */ /* 0x002fea000383ffff */
.L_x_627:
[----:B---3--:R-:W-:Y:S05]  /*bcc0*/  BSYNC B0 ;  /* 0x0000000000007941 */ /* 0x008fea0003800000 */
.L_x_621:
[----:B------:R-:W-:Y:S05]  /*bcd0*/  EXIT ;  /* 0x000000000000794d */ /* 0x000fea0003800000 */
.L_x_634:
[----:B-1----:R1:W2:Y:S02]  /*bce0*/  SYNCS.PHASECHK.TRANS64.TRYWAIT P0, [R17+URZ+0x31800], R12 ;  /* 0x0318000c110075a7 */ /* 0x0022a4000800017f */
[----:B--2---:R-:W-:Y:S05]  /*bcf0*/  @!P0 NANOSLEEP.SYNCS 0x989680 ;  /* 0x009896800000895d */ /* 0x004fea0003900000 */
[----:B------:R-:W2:Y:S02]  /*bd00*/  @!P0 SYNCS.PHASECHK.TRANS64 P0, [R17+URZ+0x31800], R12 ;  /* 0x0318000c110085a7 */ /* 0x000ea4000800007f */
[----:B--2---:R-:W-:Y:S05]  /*bd10*/  @!P0 BRA `(.L_x_634) ;  /* 0xfffffffc00f08947 */ /* 0x004fea000383ffff */
[----:B------:R-:W-:Y:S05]  /*bd20*/  BRA `(.L_x_633) ;  /* 0xffffff54004c7947 */ /* 0x000fea000383ffff */
.L_x_638:
[----:B--2---:R2:W3:Y:S02]  /*bd30*/  SYNCS.PHASECHK.TRANS64.TRYWAIT P0, [R16+URZ+0x31810], R9 ;  /* 0x03181009100075a7 */ /* 0x0044e4000800017f */
[----:B---3--:R-:W-:Y:S05]  /*bd40*/  @!P0 NANOSLEEP.SYNCS 0x989680 ;  /* 0x009896800000895d */ /* 0x008fea0003900000 */
[----:B------:R-:W3:Y:S02]  /*bd50*/  @!P0 SYNCS.PHASECHK.TRANS64 P0, [R16+URZ+0x31810], R9 ;  /* 0x03181009100085a7 */ /* 0x000ee4000800007f */
[----:B---3--:R-:W-:Y:S05]  /*bd60*/  @!P0 BRA `(.L_x_638) ;  /* 0xfffffffc00f08947 */ /* 0x008fea000383ffff */
[----:B------:R-:W-:Y:S05]  /*bd70*/  BRA `(.L_x_637) ;  /* 0xffffff5c00e07947 */ /* 0x000fea000383ffff */
.L_x_642:
[----:B----4-:R4:W1:Y:S02]  /*bd80*/  SYNCS.PHASECHK.TRANS64.TRYWAIT P0, [R17+URZ+0x31830], R8 ;  /* 0x03183008110075a7 */ /* 0x010864000800017f */
[----:B-1----:R-:W-:Y:S05]  /*bd90*/  @!P0 NANOSLEEP.SYNCS 0x989680 ;  /* 0x009896800000895d */ /* 0x002fea0003900000 */
[----:B------:R-:W1:Y:S02]  /*bda0*/  @!P0 SYNCS.PHASECHK.TRANS64 P0, [R17+URZ+0x31830], R8 ;  /* 0x03183008110085a7 */ /* 0x000e64000800007f */
[----:B-1----:R-:W-:Y:S05]  /*bdb0*/  @!P0 BRA `(.L_x_642) ;  /* 0xfffffffc00f08947 */ /* 0x002fea000383ffff */
[----:B------:R-:W-:Y:S05]  /*bdc0*/  BRA `(.L_x_641) ;  /* 0xffffff7800ec7947 */ /* 0x000fea000383ffff */
.L_x_666:
[----:B-1----:R1:W2:Y:S02]  /*bdd0*/  SYNCS.PHASECHK.TRANS64.TRYWAIT P1, [R6+URZ+0x31820], R3 ;  /* 0x03182003060075a7 */ /* 0x0022a4000802017f */
[----:B--2---:R-:W-:Y:S05]  /*bde0*/  @!P1 NANOSLEEP.SYNCS 0x989680 ;  /* 0x009896800000995d */ /* 0x004fea0003900000 */
[----:B------:R-:W2:Y:S02]  /*bdf0*/  @!P1 SYNCS.PHASECHK.TRANS64 P1, [R6+URZ+0x31820], R3 ;  /* 0x03182003060095a7 */ /* 0x000ea4000802007f */
[----:B--2---:R-:W-:Y:S05]  /*be00*/  @!P1 BRA `(.L_x_666) ;  /* 0xfffffffc00f09947 */ /* 0x004fea000383ffff */
[----:B------:R-:W-:Y:S05]  /*be10*/  BRA `(.L_x_681) ;  /* 0xffffffe400987947 */ /* 0x000fea000383ffff */
.L_x_669:
[----:B-1----:R1:W2:Y:S02]  /*be20*/  SYNCS.PHASECHK.TRANS64.TRYWAIT P1, [R6+URZ+0x31838], R5 ;  /* 0x03183805060075a7 */ /* 0x0022a4000802017f */
[----:B--2---:R-:W-:Y:S05]  /*be30*/  @!P1 NANOSLEEP.SYNCS 0x989680 ;  /* 0x009896800000995d */ /* 0x004fea0003900000 */
[----:B------:R-:W2:Y:S02]  /*be40*/  @!P1 SYNCS.PHASECHK.TRANS64 P1, [R6+URZ+0x31838], R5 ;  /* 0x03183805060095a7 */ /* 0x000ea4000802007f */
[----:B--2---:R-:W-:Y:S05]  /*be50*/  @!P1 BRA `(.L_x_669) ;  /* 0xfffffffc00f09947 */ /* 0x004fea000383ffff */
[----:B------:R-:W-:Y:S05]  /*be60*/  BRA `(.L_x_682) ;  /* 0xfffffff000147947 */ /* 0x000fea000383ffff */
.L_x_671:
[----:B------:R-:W-:-:S07]  /*be70*/  SHF.L.U32 R2, R4, 0x1f, RZ ;  /* 0x0000001f04027819 */ /* 0x000fce00000006ff */
.L_x_683:
[----:B-1----:R1:W2:Y:S02]  /*be80*/  SYNCS.PHASECHK.TRANS64.TRYWAIT P1, [R20+URZ+0x31820], R2 ;  /* 0x03182002140075a7 */ /* 0x0022a4000802017f */
[----:B--2---:R-:W-:Y:S05]  /*be90*/  @!P1 NANOSLEEP.SYNCS 0x989680 ;  /* 0x009896800000995d */ /* 0x004fea0003900000 */
[----:B------:R-:W2:Y:S02]  /*bea0*/  @!P1 SYNCS.PHASECHK.TRANS64 P1, [R20+URZ+0x31820], R2 ;  /* 0x03182002140095a7 */ /* 0x000ea4000802007f */
[----:B--2---:R-:W-:Y:S05]  /*beb0*/  @!P1 BRA `(.L_x_683) ;  /* 0xfffffffc00f09947 */ /* 0x004fea000383ffff */
[----:B------:R-:W-:Y:S05]  /*bec0*/  BRA `(.L_x_684) ;  /* 0xfffffff000d07947 */ /* 0x000fea000383ffff */
.L_x_674:
[----:B-1----:R1:W2:Y:S02]  /*bed0*/  SYNCS.PHASECHK.TRANS64.TRYWAIT P1, [R6+URZ+0x31838], R16 ;  /* 0x03183810060075a7 */ /* 0x0022a4000802017f */
[----:B--2---:R-:W-:Y:S05]  /*bee0*/  @!P1 NANOSLEEP.SYNCS 0x989680 ;  /* 0x009896800000995d */ /* 0x004fea0003900000 */
[----:B------:R-:W2:Y:S02]  /*bef0*/  @!P1 SYNCS.PHASECHK.TRANS64 P1, [R6+URZ+0x31838], R16 ;  /* 0x03183810060095a7 */ /* 0x000ea4000802007f */
[----:B--2---:R-:W-:Y:S05]  /*bf00*/  @!P1 BRA `(.L_x_674) ;  /* 0xfffffffc00f09947 */ /* 0x004fea000383ffff */
[----:B------:R-:W-:Y:S05]  /*bf10*/  BRA `(.L_x_685) ;  /* 0xfffffff400f07947 */ /* 0x000fea000383ffff */
.L_x_677:
[----:B----4-:R4:W1:Y:S02]  /*bf20*/  SYNCS.PHASECHK.TRANS64.TRYWAIT P0, [R5+URZ], R0 ;  /* 0x00000000050075a7 */ /* 0x010864000800017f */
[----:B-1----:R-:W-:Y:S05]  /*bf30*/  @!P0 NANOSLEEP.SYNCS 0x989680 ;  /* 0x009896800000895d */ /* 0x002fea0003900000 */
[----:B------:R-:W1:Y:S02]  /*bf40*/  @!P0 SYNCS.PHASECHK.TRANS64 P0, [R5+URZ], R0 ;  /* 0x00000000050085a7 */ /* 0x000e64000800007f */
[----:B-1----:R-:W-:Y:S05]  /*bf50*/  @!P0 BRA `(.L_x_677) ;  /* 0xfffffffc00f08947 */ /* 0x002fea000383ffff */
[----:B------:R-:W-:Y:S05]  /*bf60*/  BRA `(.L_x_686) ;  /* 0xfffffffc00147947 */ /* 0x000fea000383ffff */
.L_x_678:
[----:B----4-:R4:W1:Y:S02]  /*bf70*/  SYNCS.PHASECHK.TRANS64.TRYWAIT P0, [R3+URZ], R0 ;  /* 0x00000000030075a7 */ /* 0x010864000800017f */
[----:B-1----:R-:W-:Y:S05]  /*bf80*/  @!P0 NANOSLEEP.SYNCS 0x989680 ;  /* 0x009896800000895d */ /* 0x002fea0003900000 */
[----:B------:R-:W1:Y:S02]  /*bf90*/  @!P0 SYNCS.PHASECHK.TRANS64 P0, [R3+URZ], R0 ;  /* 0x00000000030085a7 */ /* 0x000e64000800007f */
[----:B-1----:R-:W-:Y:S05]  /*bfa0*/  @!P0 BRA `(.L_x_678) ;  /* 0xfffffffc00f08947 */ /* 0x002fea000383ffff */
[----:B------:R-:W-:Y:S05]  /*bfb0*/  BRA `(.L_x_687) ;  /* 0xfffffffc00247947 */ /* 0x000fea000383ffff */
.L_x_688:
        /* <DEDUP_REMOVED lines=12> */
.L_x_1152:


//--------------------- .text._ZN7cutlass13device_kernelIN5flash11enable_sm90INS1_16FlashAttnBwdSm90INS1_25CollectiveMainloopBwdSm90ILi2ELi1ELi1EN4cute5tupleIJNS5_1CILi1EEES8_S8_EEENS6_IJNS7_ILi64EEENS7_ILi80EEENS7_ILi256EEEEEENS_10bfloat16_tEfNS_4arch4Sm90ELb1ELb0ELb0ELb0ELb0ELb0ELb1ELb1ELi2ELi1ELi1ELi1ELb0EEENS1_21CollectiveEpilogueBwdISD_SE_SG_Li256ELb0ELb1ELi2EEENS1_25SingleTileBwdLPTSchedulerILb0ELi80ELb0EEEEEEEEEvNT_6ParamsE --------------------------
	.section	.text._ZN7cutlass13device_kernelIN5flash11enable_sm90INS1_16FlashAttnBwdSm90INS1_25CollectiveMainloopBwdSm90ILi2ELi1ELi1EN4cute5tupleIJNS5_1CILi1EEES8_S8_EEENS6_IJNS7_ILi64EEENS7_ILi80EEENS7_ILi256EEEEEENS_10bfloat16_tEfNS_4arch4Sm90ELb1ELb0ELb0ELb0ELb0ELb0ELb1ELb1ELi2ELi1ELi1ELi1ELb0EEENS1_21CollectiveEpilogueBwdISD_SE_SG_Li256ELb0ELb1ELi2EEENS1_25SingleTileBwdLPTSchedulerILb0ELi80ELb0EEEEEEEEEvNT_6ParamsE,"ax",@progbits
	.align	128
.text._ZN7cutlass13device_kernelIN5flash11enable_sm90INS1_16FlashAttnBwdSm90INS1_25CollectiveMainloopBwdSm90ILi2ELi1ELi1EN4cute5tupleIJNS5_1CILi1EEES8_S8_EEENS6_IJNS7_ILi64EEENS7_ILi80EEENS7_ILi256EEEEEENS_10bfloat16_tEfNS_4arch4Sm90ELb1ELb0ELb0ELb0ELb0ELb0ELb1ELb1ELi2ELi1ELi1ELi1ELb0EEENS1_21CollectiveEpilogueBwdISD_SE_SG_Li256ELb0ELb1ELi2EEENS1_25SingleTileBwdLPTSchedulerILb0ELi80ELb0EEEEEEEEEvNT_6ParamsE:
        .type           _ZN7cutlass13device_kernelIN5flash11enable_sm90INS1_16FlashAttnBwdSm90INS1_25CollectiveMainloopBwdSm90ILi2ELi1ELi1EN4cute5tupleIJNS5_1CILi1EEES8_S8_EEENS6_IJNS7_ILi64EEENS7_ILi80EEENS7_ILi256EEEEEENS_10bfloat16_tEfNS_4arch4Sm90ELb1ELb0ELb0ELb0ELb0ELb0ELb1ELb1ELi2ELi1ELi1ELi1ELb0EEENS1_21CollectiveEpilogueBwdISD_SE_SG_Li256ELb0ELb1ELi2EEENS1_25SingleTileBwdLPTSchedulerILb0ELi80ELb0EEEEEEEEEvNT_6ParamsE,@function
        .size           _ZN7cutlass13device_kernelIN5flash11enable_sm90INS1_16FlashAttnBwdSm90INS1_25CollectiveMainloopBwdSm90ILi2ELi1ELi1EN4cute5tupleIJNS5_1CILi1EEES8_S8_EEENS6_IJNS7_ILi64EEENS7_ILi80EEENS7_ILi256EEEEEENS_10bfloat16_tEfNS_4arch4Sm90ELb1ELb0ELb0ELb0ELb0ELb0ELb1ELb1ELi2ELi1ELi1ELi1ELb0EEENS1_21CollectiveEpilogueBwdISD_SE_SG_Li256ELb0ELb1ELi2EEENS1_25SingleTileBwdLPTSchedulerILb0ELi80ELb0EEEEEEEEEvNT_6ParamsE,(.L_x_1153 - _ZN7cutlass13device_kernelIN5flash11enable_sm90INS1_16FlashAttnBwdSm90INS1_25CollectiveMainloopBwdSm90ILi2ELi1ELi1EN4cute5tupleIJNS5_1CILi1EEES8_S8_EEENS6_IJNS7_ILi64EEENS7_ILi80EEENS7_ILi256EEEEEENS_10bfloat16_tEfNS_4arch4Sm90ELb1ELb0ELb0ELb0ELb0ELb0ELb1ELb1ELi2ELi1ELi1ELi1ELb0EEENS1_21CollectiveEpilogueBwdISD_SE_SG_Li256ELb0ELb1ELi2EEENS1_25SingleTileBwdLPTSchedulerILb0ELi80ELb0EEEEEEEEEvNT_6ParamsE)
        .other          _ZN7cutlass13device_kernelIN5flash11enable_sm90INS1_16FlashAttnBwdSm90INS1_25CollectiveMainloopBwdSm90ILi2ELi1ELi1EN4cute5tupleIJNS5_1CILi1EEES8_S8_EEENS6_IJNS7_ILi64EEENS7_ILi80EEENS7_ILi256EEEEEENS_10bfloat16_tEfNS_4arch4Sm90ELb1ELb0ELb0ELb0ELb0ELb0ELb1ELb1ELi2ELi1ELi1ELi1ELb0EEENS1_21CollectiveEpilogueBwdISD_SE_SG_Li256ELb0ELb1ELi2EEENS1_25SingleTileBwdLPTSchedulerILb0ELi80ELb0EEEEEEEEEvNT_6ParamsE,@"STO_CUDA_ENTRY STV_DEFAULT"
_ZN7cutlass13device_kernelIN5flash11enable_sm90INS1_16FlashAttnBwdSm90INS1_25CollectiveMainloopBwdSm90ILi2ELi1ELi1EN4cute5tupleIJNS5_1CILi1EEES8_S8_EEENS6_IJNS7_ILi64EEENS7_ILi80EEENS7_ILi256EEEEEENS_10bfloat16_tEfNS_4arch4Sm90ELb1ELb0ELb0ELb0ELb0ELb0ELb1ELb1ELi2ELi1ELi1ELi1ELb0EEENS1_21CollectiveEpilogueBwdISD_SE_SG_Li256ELb0ELb1ELi2EEENS1_25SingleTileBwdLPTSchedulerILb0ELi80ELb0EEEEEEEEEvNT_6ParamsE:
        /* <DEDUP_REMOVED lines=29> */
.L_x_690:
[----:B------:R-:W-:Y:S05]  /*01d0*/  BSYNC B0 ;  /* 0x0000000000007941 */ /* 0x000fea0003800000 */
.L_x_689:
        /* <DEDUP_REMOVED lines=34> */
.L_x_691:
        /* <DEDUP_REMOVED lines=20> */
.L_x_692:
[----:B-1----:R-:W-:Y:S01]  /*0540*/  ISETP.NE.AND P0, PT, R0, RZ, PT ;  /* 0x000000ff0000720c */ /* 0x002fe20003f05270 */
[----:B------:R-:W-:Y:S01]  /*0550*/  IMAD.MOV.U32 R0, RZ, RZ, 0x1 ;  /* 0x00000001ff007424 */ /* 0x000fe200078e00ff */
[----:B------:R-:W-:Y:S01]  /*0560*/  NOP ;  /* 0x0000000000007918 */ /* 0x000fe20000000000 */
[----:B------:R-:W-:-:S03]  /*0570*/  LOP3.LUT R21, R4, 0x7f, RZ, 0xc0, !PT ;  /* 0x0000007f04157812 */ /* 0x000fc600078ec0ff */
[----:B------:R-:W-:Y:S01]  /*0580*/  SEL R0, R0, 0x2, !P0 ;  /* 0x0000000200007807 */ /* 0x000fe20004000000 */
[----:B--23--:R-:W-:Y:S06]  /*0590*/  BAR.SYNC.DEFER_BLOCKING 0x0 ;  /* 0x0000000000007b1d */ /* 0x00cfec0000010000 */
[----:B------:R-:W-:Y:S05]  /*05a0*/  @!P0 BRA `(.L_x_693) ;  /* 0x000000c800cc8947 */ /* 0x000fea0003800000 */
.L_x_694:
[----:B------:R-:W-:-:S08]  /*05b0*/  NOP ;  /* 0x0000000000007918 */ /* 0x000fd00000000000 */
[----:B------:R-:W1:Y:S02]  /*05c0*/  USETMAXREG.TRY_ALLOC.CTAPOOL UP0, 0xf0 ;  /* 0x000000f0000079c8 */ /* 0x000e640008000600 */
[----:B-1----:R-:W-:-:S13]  /*05d0*/  PLOP3.LUT P0, PT, PT, PT, UP0, 0x80, 0x0 ;  /* 0x000000000000781c */ /* 0x002fda0003f0f008 */
[----:B------:R-:W-:Y:S05]  /*05e0*/  @!P0 BRA `(.L_x_694) ;  /* 0xfffffffc00f08947 */ /* 0x000fea000383ffff */
[----:B------:R-:W1:Y:S01]  /*05f0*/  S2UR UR7, SR_CTAID.X ;  /* 0x00000000000779c3 */ /* 0x000e620000002500 */
[----:B------:R-:W-:Y:S02]  /*0600*/  ULDC UR8, c[0x0][0xb50] ;  /* 0x0002d40000087ab9 */ /* 0x000fe40000000800 */
[----:B------:R-:W-:-:S05]  /*0610*/  UISETP.NE.AND UP0, UPT, UR8, 0x1, UPT ;  /* 0x000000010800788c */ /* 0x000fca000bf05270 */
[----:B------:R-:W2:Y:S06]  /*0620*/  LDC R2, c[0x0][0xb68] ;  /* 0x0002da00ff027b82 */ /* 0x000eac0000000800 */
[----:B------:R-:W-:Y:S01]  /*0630*/  @UP0 ULDC UR4, c[0x0][0xb54] ;  /* 0x0002d50000040ab9 */ /* 0x000fe20000000800 */
[----:B------:R-:W-:Y:S01]  /*0640*/  @UP0 ULDC UR9, c[0x0][0xb58] ;  /* 0x0002d60000090ab9 */ /* 0x000fe20000000800 */
[----:B-1----:R-:W-:Y:S02]  /*0650*/  UIMAD.WIDE.U32 UR4, UR7, UR4, URZ ;  /* 0x00000004070472a5 */ /* 0x002fe4000f8e003f */
[----:B------:R-:W-:-:S02]  /*0660*/  UMOV UR6, UR7 ;  /* 0x0000000700067c82 */ /* 0x000fc40008000000 */
[----:B------:R-:W-:-:S04]  /*0670*/  @UP0 USHF.R.U32.HI UR6, URZ, UR9, UR5 ;  /* 0x000000093f060299 */ /* 0x000fc80008011605 */
[----:B------:R-:W-:Y:S02]  /*0680*/  UIADD3 UR4, -UR6, URZ, URZ ;  /* 0x0000003f06047290 */ /* 0x000fe4000fffe13f */
[----:B--2---:R-:W-:Y:S02]  /*0690*/  ISETP.LE.AND P0, PT, R2, UR6, PT ;  /* 0x0000000602007c0c */ /* 0x004fe4000bf03270 */
[----:B------:R-:W-:-:S11]  /*06a0*/  UIMAD UR10, UR8, UR4, UR7 ;  /* 0x00000004080a72a4 */ /* 0x000fd6000f8e0207 */
[----:B------:R-:W-:Y:S05]  /*06b0*/  @!P0 BRA `(.L_x_695) ;  /* 0x0000000000208947 */ /* 0x000fea0003800000 */
[----:B------:R-:W-:Y:S01]  /*06c0*/  ULDC UR7, c[0x0][0xb5c] ;  /* 0x0002d70000077ab9 */ /* 0x000fe20000000800 */
[----:B------:R-:W-:Y:S01]  /*06d0*/  UMOV UR45, UR10 ;  /* 0x0000000a002d7c82 */ /* 0x000fe20008000000 */
[----:B------:R-:W-:-:S11]  /*06e0*/  UISETP.NE.AND UP0, UPT, UR7, 0x1, UPT ;  /* 0x000000010700788c */ /* 0x000fd6000bf05270 */
[----:B------:R-:W-:Y:S02]  /*06f0*/  @UP0 ULDC.64 UR8, c[0x0][0xb60] ;  /* 0x0002d80000080ab9 */ /* 0x000fe40000000a00 */
[----:B------:R-:W-:-:S04]  /*0700*/  UIMAD.WIDE.U32 UR4, UR10, UR8, URZ ;  /* 0x000000080a0472a5 */ /* 0x000fc8000f8e003f */
[----:B------:R-:W-:-:S04]  /*0710*/  @UP0 USHF.R.U32.HI UR45, URZ, UR9, UR5 ;  /* 0x000000093f2d0299 */ /* 0x000fc80008011605 */
[----:B------:R-:W-:Y:S01]  /*0720*/  UIMAD UR4, UR45, UR7, URZ ;  /* 0x000000072d0472a4 */ /* 0x000fe2000f8e023f */
[----:B------:R-:W-:Y:S11]  /*0730*/  BRA `(.L_x_696) ;  /* 0x00000000001c7947 */ /* 0x000ff60003800000 */
.L_x_695:
[----:B------:R-:W-:Y:S01]  /*0740*/  ULDC UR7, c[0x0][0xb44] ;  /* 0x0002d10000077ab9 */ /* 0x000fe20000000800 */
[----:B------:R-:W-:Y:S01]  /*0750*/  UMOV UR45, UR10 ;  /* 0x0000000a002d7c82 */ /* 0x000fe20008000000 */
[----:B------:R-:W-:-:S11]  /*0760*/  UISETP.NE.AND UP0, UPT, UR7, 0x1, UPT ;  /* 0x000000010700788c */ /* 0x000fd6000bf05270 */
[----:B------:R-:W-:Y:S02]  /*0770*/  @UP0 ULDC.64 UR8, c[0x0][0xb48] ;  /* 0x0002d20000080ab9 */ /* 0x000fe40000000a00 */
[----:B------:R-:W-:-:S04]  /*0780*/  UIMAD.WIDE.U32 UR4, UR10, UR8, URZ ;  /* 0x000000080a0472a5 */ /* 0x000fc8000f8e003f */
[----:B------:R-:W-:-:S04]  /*0790*/  @UP0 USHF.R.U32.HI UR45, URZ, UR9, UR5 ;  /* 0x000000093f2d0299 */ /* 0x000fc80008011605 */
[----:B------:R-:W-:-:S12]  /*07a0*/  UIMAD UR4, UR45, UR7, URZ ;  /* 0x000000072d0472a4 */ /* 0x000fd8000f8e023f */
.L_x_696:
[----:B------:R-:W-:Y:S01]  /*07b0*/  ULDC UR43, c[0x0][0xb38] ;  /* 0x0002ce00002b7ab9 */ /* 0x000fe20000000800 */
[----:B------:R-:W-:Y:S02]  /*07c0*/  UIADD3 UR4, UR10, -UR4, URZ ;  /* 0x800000040a047290 */ /* 0x000fe4000fffe03f */
[----:B------:R-:W-:Y:S01]  /*07d0*/  UISETP.NE.AND UP0, UPT, UR43, 0x1, UPT ;  /* 0x000000012b00788c */ /* 0x000fe2000bf05270 */
[----:B------:R-:W-:Y:S02]  /*07e0*/  ULDC UR5, c[0x0][0xb44] ;  /* 0x0002d10000057ab9 */ /* 0x000fe40000000800 */
[----:B------:R-:W-:-:S08]  /*07f0*/  UIMAD UR6, UR6, UR5, UR4 ;  /* 0x00000005060672a4 */ /* 0x000fd0000f8e0204 */
[----:B------:R-:W-:Y:S01]  /*0800*/  @UP0 ULDC UR4, c[0x0][0xb3c] ;  /* 0x0002cf0000040ab9 */ /* 0x000fe20000000800 */
[----:B------:R-:W-:Y:S01]  /*0810*/  @UP0 ULDC UR7, c[0x0][0xb40] ;  /* 0x0002d00000070ab9 */ /* 0x000fe20000000800 */
[----:B------:R-:W-:Y:S02]  /*0820*/  UIMAD.WIDE.U32 UR4, UR6, UR4, URZ ;  /* 0x00000004060472a5 */ /* 0x000fe4000f8e003f */
[----:B------:R-:W-:Y:S02]  /*0830*/  UMOV UR44, UR6 ;  /* 0x00000006002c7c82 */ /* 0x000fe40008000000 */
[----:B------:R-:W-:-:S04]  /*0840*/  @UP0 USHF.R.U32.HI UR44, URZ, UR7, UR5 ;  /* 0x000000073f2c0299 */ /* 0x000fc80008011605 */
[----:B------:R-:W-:Y:S02]  /*0850*/  UIADD3 UR4, -UR44, URZ, URZ ;  /* 0x0000003f2c047290 */ /* 0x000fe4000fffe13f */
[----:B------:R-:W-:Y:S02]  /*0860*/  ISETP.LE.AND P0, PT, RZ, UR44, PT ;  /* 0x0000002cff007c0c */ /* 0x000fe4000bf03270 */
[----:B------:R-:W-:-:S11]  /*0870*/  UIMAD UR43, UR43, UR4, UR6 ;  /* 0x000000042b2b72a4 */ /* 0x000fd6000f8e0206 */
[----:B------:R-:W-:Y:S05]  /*0880*/  @!P0 EXIT ;  /* 0x000000000000894d */ /* 0x000fea0003800000 */
[----:B------:R-:W-:Y:S01]  /*0890*/  ULDC UR8, c[0x0][0x280] ;  /* 0x0000a00000087ab9 */ /* 0x000fe20000000800 */
[----:B------:R-:W-:Y:S01]  /*08a0*/  ULDC UR9, c[0x0][0x290] ;  /* 0x0000a40000097ab9 */ /* 0x000fe20000000800 */
[----:B------:R-:W-:Y:S01]  /*08b0*/  UIMAD UR4, UR45, 0x50, UR8 ;  /* 0x000000502d0478a4 */ /* 0x000fe2000f8e0208 */
[----:B------:R-:W-:Y:S01]  /*08c0*/  PLOP3.LUT P0, PT, PT, PT, PT, 0x80, 0x0 ;  /* 0x000000000000781c */ /* 0x000fe20003f0f070 */
[----:B------:R-:W-:Y:S01]  /*08d0*/  ULDC UR6, c[0x0][0x74c] ;  /* 0x0001d30000067ab9 */ /* 0x000fe20000000800 */
[----:B------:R-:W-:Y:S01]  /*08e0*/  ULDC.64 UR46, c[0x0][0x208] ;  /* 0x00008200002e7ab9 */ /* 0x000fe20000000a00 */
[----:B------:R-:W-:Y:S01]  /*08f0*/  UIADD3 UR6, -UR6, UR4, -UR9 ;  /* 0x0000000406067290 */ /* 0x000fe2000fffe909 */
[----:B------:R-:W-:Y:S01]  /*0900*/  CS2R R134, SRZ ;  /* 0x0000000000867805 */ /* 0x000fe2000001ff00 */
[----:B------:R-:W-:Y:S01]  /*0910*/  UIADD3 UR4, UR8, 0x3f, URZ ;  /* 0x0000003f08047890 */ /* 0x000fe2000fffe03f */
[----:B------:R-:W-:Y:S01]  /*0920*/  CS2R R132, SRZ ;  /* 0x0000000000847805 */ /* 0x000fe2000001ff00 */
[----:B------:R-:W-:Y:S01]  /*0930*/  USHF.R.S32.HI UR7, URZ, 0x1f, UR6 ;  /* 0x0000001f3f077899 */ /* 0x000fe20008011406 */
[----:B------:R-:W-:Y:S01]  /*0940*/  CS2R R130, SRZ ;  /* 0x0000000000827805 */ /* 0x000fe2000001ff00 */
[----:B------:R-:W-:Y:S01]  /*0950*/  USHF.R.S32.HI UR5, URZ, 0x1f, UR4 ;  /* 0x0000001f3f057899 */ /* 0x000fe20008011404 */
[----:B------:R-:W-:Y:S01]  /*0960*/  CS2R R128, SRZ ;  /* 0x0000000000807805 */ /* 0x000fe2000001ff00 */
[----:B------:R-:W-:Y:S01]  /*0970*/  ULEA.HI UR7, UR7, UR6, URZ, 0x6 ;  /* 0x0000000607077291 */ /* 0x000fe2000f8f303f */
[----:B------:R-:W-:Y:S01]  /*0980*/  CS2R R94, SRZ ;  /* 0x00000000005e7805 */ /* 0x000fe2000001ff00 */
[----:B------:R-:W-:Y:S01]  /*0990*/  ULEA.HI UR5, UR5, UR4, URZ, 0x6 ;  /* 0x0000000405057291 */ /* 0x000fe2000f8f303f */
[----:B------:R-:W-:Y:S01]  /*09a0*/  CS2R R92, SRZ ;  /* 0x00000000005c7805 */ /* 0x000fe2000001ff00 */
[----:B------:R-:W-:Y:S01]  /*09b0*/  USHF.R.S32.HI UR7, URZ, 0x6, UR7 ;  /* 0x000000063f077899 */ /* 0x000fe20008011407 */
[----:B------:R-:W-:Y:S01]  /*09c0*/  CS2R R90, SRZ ;  /* 0x00000000005a7805 */ /* 0x000fe2000001ff00 */
[----:B------:R-:W-:Y:S01]  /*09d0*/  USHF.R.S32.HI UR40, URZ, 0x6, UR5 ;  /* 0x000000063f287899 */ /* 0x000fe20008011405 */
[----:B------:R-:W-:-:S02]  /*09e0*/  CS2R R88, SRZ ;  /* 0x0000000000587805 */ /* 0x000fc4000001ff00 */
[----:B------:R-:W-:Y:S02]  /*09f0*/  CS2R R126, SRZ ;  /* 0x00000000007e7805 */ /* 0x000fe4000001ff00 */
[----:B------:R-:W-:Y:S02]  /*0a00*/  CS2R R124, SRZ ;  /* 0x00000000007c7805 */ /* 0x000fe4000001ff00 */
[----:B------:R-:W-:Y:S02]  /*0a10*/  VIMNMX R5, RZ, UR7, !PT ;  /* 0x00000007ff057c48 */ /* 0x000fe4000ffe0100 */
[----:B------:R-:W-:Y:S02]  /*0a20*/  CS2R R122, SRZ ;  /* 0x00000000007a7805 */ /* 0x000fe4000001ff00 */
[----:B------:R-:W-:Y:S02]  /*0a30*/  CS2R R120, SRZ ;  /* 0x0000000000787805 */ /* 0x000fe4000001ff00 */
[----:B------:R-:W-:-:S02]  /*0a40*/  CS2R R86, SRZ ;  /* 0x0000000000567805 */ /* 0x000fc4000001ff00 */
[----:B------:R-:W-:Y:S02]  /*0a50*/  ISETP.LT.AND P1, PT, R5, UR40, PT ;  /* 0x0000002805007c0c */ /* 0x000fe4000bf21270 */
        /* <DEDUP_REMOVED lines=68> */
[----:B------:R-:W1:Y:S01]  /*0ea0*/  S2R R2, SR_CgaCtaId ;  /* 0x0000000000027919 */ /* 0x000e620000008800 */
[----:B------:R-:W-:Y:S01]  /*0eb0*/  MOV R17, 0x400 ;  /* 0x0000040000117802 */ /* 0x000fe20000000f00 */
[----:B------:R-:W2:Y:S01]  /*0ec0*/  LDC.64 R18, c[0x0][0x2d8] ;  /* 0x0000b600ff127b82 */ /* 0x000ea20000000a00 */
[----:B------:R-:W-:Y:S01]  /*0ed0*/  SHF.L.U32 R10, RZ, 0x1f, RZ ;  /* 0x0000001fff0a7819 */ /* 0x000fe200000006ff */
[----:B------:R-:W3:Y:S01]  /*0ee0*/  S2R R3, SR_TID.X ;  /* 0x0000000000037919 */ /* 0x000ee20000002100 */
[----:B-1----:R-:W-:-:S04]  /*0ef0*/  LEA R17, R2, R17, 0x18 ;  /* 0x0000001102117211 */ /* 0x002fc800078ec0ff */
[----:B------:R-:W1:Y:S01]  /*0f00*/  SYNCS.PHASECHK.TRANS64.TRYWAIT P0, [R17+URZ+0x31800], R10 ;  /* 0x0318000a110075a7 */ /* 0x000e62000800017f */
[----:B---3--:R-:W-:-:S05]  /*0f10*/  VIADD R2, R3, 0xffffff80 ;  /* 0xffffff8003027836 */ /* 0x008fca0000000000 */
[----:B------:R-:W-:-:S04]  /*0f20*/  SHF.R.S32.HI R3, RZ, 0x1f, R2 ;  /* 0x0000001fff037819 */ /* 0x000fc80000011402 */
[CC--:B------:R-:W-:Y:S02]  /*0f30*/  LEA.HI R4, R3.reuse, R2.reuse, RZ, 0x7 ;  /* 0x0000000203047211 */ /* 0x0c0fe400078f38ff */
[CC--:B------:R-:W-:Y:S02]  /*0f40*/  LEA.HI R8, R3.reuse, R2.reuse, RZ, 0x4 ;  /* 0x0000000203087211 */ /* 0x0c0fe400078f20ff */
[----:B------:R-:W-:Y:S02]  /*0f50*/  SHF.R.S32.HI R6, RZ, 0x7, R4 ;  /* 0x00000007ff067819 */ /* 0x000fe40000011404 */
[----:B------:R-:W-:Y:S02]  /*0f60*/  LOP3.LUT R9, R4, 0xffffff80, RZ, 0xc0, !PT ;  /* 0xffffff8004097812 */ /* 0x000fe400078ec0ff */
[----:B------:R-:W-:Y:S01]  /*0f70*/  LOP3.LUT R11, R8, 0xffffff0, RZ, 0xc0, !PT ;  /* 0x0ffffff0080b7812 */ /* 0x000fe200078ec0ff */
[----:B------:R3:W4:Y:S01]  /*0f80*/  SHFL.IDX PT, R7, R6, RZ, 0x1f ;  /* 0x00001fff06077589 */ /* 0x00072200000e0000 */
[----:B------:R-:W-:Y:S01]  /*0f90*/  LEA.HI R3, R3, R2, RZ, 0x5 ;  /* 0x0000000203037211 */ /* 0x000fe200078f28ff */
[----:B------:R-:W-:-:S02]  /*0fa0*/  IMAD.IADD R9, R2, 0x1, -R9 ;  /* 0x0000000102097824 */ /* 0x000fc400078e0a09 */
[----:B------:R-:W-:Y:S01]  /*0fb0*/  IMAD.IADD R11, R2, 0x1, -R11 ;  /* 0x00000001020b7824 */ /* 0x000fe200078e0a0b */
[--C-:B------:R-:W-:Y:S02]  /*0fc0*/  SHF.R.S32.HI R12, RZ, 0x5, R3.reuse ;  /* 0x00000005ff0c7819 */ /* 0x100fe40000011403 */
[----:B------:R-:W-:Y:S02]  /*0fd0*/  SHF.R.S32.HI R3, RZ, 0x1f, R3 ;  /* 0x0000001fff037819 */ /* 0x000fe40000011403 */
[----:B------:R-:W-:Y:S01]  /*0fe0*/  LEA.HI R2, R6, R6, RZ, 0x1 ;  /* 0x0000000606027211 */ /* 0x000fe200078f08ff */
[----:B-123--:R-:W-:Y:S06]  /*0ff0*/  @P0 BRA `(.L_x_698) ;  /* 0x0000000000080947 */ /* 0x00efec0003800000 */
[----:B------:R-:W1:Y:S02]  /*1000*/  SYNCS.PHASECHK.TRANS64.TRYWAIT P0, [R17+URZ+0x31800], R10 ;  /* 0x0318000a110075a7 */ /* 0x000e64000800017f */
[----:B-1----:R-:W-:Y:S05]  /*1010*/  @!P0 BRA `(.L_x_699) ;  /* 0x000000dc00648947 */ /* 0x002fea0003800000 */
.L_x_698:
[----:B------:R-:W2:Y:S01]  /*1020*/  LDC.64 R234, c[0x0][0x2e0] ;  /* 0x0000b800ffea7b82 */ /* 0x000ea20000000a00 */
[----:B------:R-:W-:Y:S01]  /*1030*/  LOP3.LUT R13, R2, 0x1ffffffe, RZ, 0xc0, !PT ;  /* 0x1ffffffe020d7812 */ /* 0x000fe200078ec0ff */
[C---:B------:R-:W-:Y:S01]  /*1040*/  IMAD R14, R6.reuse, 0x40, R11 ;  /* 0x00000040060e7824 */ /* 0x040fe200078e020b */
[--C-:B------:R-:W-:Y:S01]  /*1050*/  SHF.R.S32.HI R8, RZ, 0x1f, R9.reuse ;  /* 0x0000001fff087819 */ /* 0x100fe20000011409 */
[C---:B-1----:R-:W-:Y:S01]  /*1060*/  IMAD R10, R6.reuse, 0x800, R9 ;  /* 0x00000800060a7824 */ /* 0x042fe200078e0209 */
[----:B----4-:R-:W-:Y:S01]  /*1070*/  LEA.HI R2, R7, R7, RZ, 0x1 ;  /* 0x0000000707027211 */ /* 0x010fe200078f08ff */
[----:B------:R-:W-:Y:S01]  /*1080*/  IMAD.IADD R15, R6, 0x1, -R13 ;  /* 0x00000001060f7824 */ /* 0x000fe200078e0a0d */
[----:B------:R-:W-:Y:S01]  /*1090*/  LEA.HI R6, R8, R9, RZ, 0x2 ;  /* 0x0000000908067211 */ /* 0x000fe200078f10ff */
[----:B------:R-:W-:Y:S01]  /*10a0*/  USHF.R.S32.HI UR4, URZ, 0x1f, UR43 ;  /* 0x0000001f3f047899 */ /* 0x000fe2000801142b */
[----:B------:R-:W-:Y:S01]  /*10b0*/  LEA.HI R3, R3, R12, RZ, 0x2 ;  /* 0x0000000c03037211 */ /* 0x000fe200078f10ff */
[----:B------:R-:W-:Y:S01]  /*10c0*/  IMAD.MOV.U32 R232, RZ, RZ, RZ ;  /* 0x000000ffffe87224 */ /* 0x000fe200078e00ff */
[----:B------:R-:W-:Y:S01]  /*10d0*/  LOP3.LUT R4, R2, 0xfffffffe, RZ, 0xc0, !PT ;  /* 0xfffffffe02047812 */ /* 0x000fe200078ec0ff */
[----:B------:R-:W-:Y:S01]  /*10e0*/  IMAD.SHL.U32 R2, R10, 0x4, RZ ;  /* 0x000000040a027824 */ /* 0x000fe200078e00ff */
[--C-:B------:R-:W-:Y:S01]  /*10f0*/  SHF.R.S32.HI R10, RZ, 0x2, R6.reuse ;  /* 0x00000002ff0a7819 */ /* 0x100fe20000011406 */
[----:B------:R-:W-:Y:S01]  /*1100*/  IMAD.MOV.U32 R230, RZ, RZ, RZ ;  /* 0x000000ffffe67224 */ /* 0x000fe200078e00ff */
[----:B------:R-:W-:Y:S01]  /*1110*/  SHF.R.S32.HI R11, RZ, 0x1f, R6 ;  /* 0x0000001fff0b7819 */ /* 0x000fe20000011406 */
[----:B------:R-:W-:Y:S01]  /*1120*/  IMAD.IADD R4, R7, 0x1, -R4 ;  /* 0x0000000107047824 */ /* 0x000fe200078e0a04 */
[----:B------:R-:W-:-:S02]  /*1130*/  LOP3.LUT R13, R3, 0xfffffc, RZ, 0xc0, !PT ;  /* 0x00fffffc030d7812 */ /* 0x000fc400078ec0ff */
[----:B------:R-:W-:Y:S02]  /*1140*/  CS2R R134, SRZ ;  /* 0x0000000000867805 */ /* 0x000fe4000001ff00 */
[----:B------:R-:W-:Y:S02]  /*1150*/  LEA.HI R11, R11, R10, RZ, 0x3 ;  /* 0x0000000a0b0b7211 */ /* 0x000fe400078f18ff */
[----:B------:R-:W-:Y:S02]  /*1160*/  CS2R R132, SRZ ;  /* 0x0000000000847805 */ /* 0x000fe4000001ff00 */
[----:B------:R-:W-:Y:S01]  /*1170*/  LOP3.LUT R6, R6, 0x7ffffffc, RZ, 0xc0, !PT ;  /* 0x7ffffffc06067812 */ /* 0x000fe200078ec0ff */
[----:B------:R-:W-:Y:S01]  /*1180*/  IMAD.IADD R13, R12, 0x1, -R13 ;  /* 0x000000010c0d7824 */ /* 0x000fe200078e0a0d */
[----:B------:R-:W-:Y:S01]  /*1190*/  SHF.R.S32.HI R3, RZ, 0x1f, R2 ;  /* 0x0000001fff037819 */ /* 0x000fe20000011402 */
[----:B------:R-:W-:Y:S01]  /*11a0*/  IMAD R12, R18, UR4, RZ ;  /* 0x00000004120c7c24 */ /* 0x000fe2000f8e02ff */
[----:B------:R-:W-:Y:S01]  /*11b0*/  LOP3.LUT R11, R11, 0xfffffff8, RZ, 0xc0, !PT ;  /* 0xfffffff80b0b7812 */ /* 0x000fe200078ec0ff */
[----:B------:R-:W-:Y:S01]  /*11c0*/  USHF.R.S32.HI UR4, URZ, 0x1f, UR44 ;  /* 0x0000001f3f047899 */ /* 0x000fe2000801142c */
[----:B------:R-:W-:Y:S01]  /*11d0*/  IMAD.IADD R6, R9, 0x1, -R6 ;  /* 0x0000000109067824 */ /* 0x000fe200078e0a06 */
[----:B------:R-:W-:Y:S01]  /*11e0*/  LEA.HI R8, R8, R9, RZ, 0x5 ;  /* 0x0000000908087211 */ /* 0x000fe200078f28ff */
[----:B------:R-:W-:Y:S01]  /*11f0*/  IMAD.WIDE.U32 R2, R18, UR43, R2 ;  /* 0x0000002b12027c25 */ /* 0x000fe2000f8e0002 */
[----:B------:R-:W-:-:S02]  /*1200*/  LOP3.LUT R233, R0, 0x1, RZ, 0xfc, !PT ;  /* 0x0000000100e97812 */ /* 0x000fc400078efcff */
[----:B------:R-:W-:Y:S02]  /*1210*/  CS2R R130, SRZ ;  /* 0x0000000000827805 */ /* 0x000fe4000001ff00 */
[----:B------:R-:W-:Y:S01]  /*1220*/  SHF.R.S32.HI R8, RZ, 0x5, R8 ;  /* 0x00000005ff087819 */ /* 0x000fe20000011408 */
[----:B------:R-:W-:Y:S01]  /*1230*/  IMAD R7, R19, UR43, R12 ;  /* 0x0000002b13077c24 */ /* 0x000fe2000f8e020c */
[----:B------:R-:W-:Y:S01]  /*1240*/  CS2R R128, SRZ ;  /* 0x0000000000807805 */ /* 0x000fe2000001ff00 */
[----:B------:R-:W-:Y:S01]  /*1250*/  IMAD.IADD R11, R10, 0x1, -R11 ;  /* 0x000000010a0b7824 */ /* 0x000fe200078e0a0b */
[----:B------:R-:W-:Y:S01]  /*1260*/  CS2R R126, SRZ ;  /* 0x00000000007e7805 */ /* 0x000fe2000001ff00 */
[----:B------:R-:W-:Y:S01]  /*1270*/  IMAD R6, R15, 0x4, R6 ;  /* 0x000000040f067824 */ /* 0x000fe200078e0206 */
[----:B------:R-:W-:Y:S01]  /*1280*/  CS2R R124, SRZ ;  /* 0x00000000007c7805 */ /* 0x000fe2000001ff00 */
[----:B--2---:R-:W-:Y:S01]  /*1290*/  IMAD R10, R234, UR4, RZ ;  /* 0x00000004ea0a7c24 */ /* 0x004fe2000f8e02ff */
[----:B------:R-:W-:Y:S01]  /*12a0*/  UIMAD UR4, UR45, -0x50, UR9 ;  /* 0xffffffb02d0478a4 */ /* 0x000fe2000f8e0209 */
[----:B------:R-:W-:Y:S01]  /*12b0*/  IMAD.IADD R3, R3, 0x1, R7 ;  /* 0x0000000103037824 */ /* 0x000fe200078e0207 */
[----:B------:R-:W-:Y:S01]  /*12c0*/  CS2R R122, SRZ ;  /* 0x00000000007a7805 */ /* 0x000fe2000001ff00 */
[----:B------:R-:W-:Y:S01]  /*12d0*/  IMAD.SHL.U32 R236, R6, 0x2, RZ ;  /* 0x0000000206ec7824 */ /* 0x000fe200078e00ff */
[----:B------:R-:W-:Y:S01]  /*12e0*/  UIADD3 UR5, UR4, 0x1, -UR8 ;  /* 0x0000000104057890 */ /* 0x000fe2000fffe808 */
[----:B------:R-:W-:Y:S01]  /*12f0*/  IMAD R7, R235, UR44, R10 ;  /* 0x0000002ceb077c24 */ /* 0x000fe2000f8e020a */
[----:B------:R-:W-:Y:S01]  /*1300*/  CS2R R120, SRZ ;  /* 0x0000000000787805 */ /* 0x000fe2000001ff00 */
[----:B------:R-:W-:Y:S01]  /*1310*/  IMAD.WIDE.U32 R234, R234, UR44, R2 ;  /* 0x0000002ceaea7c25 */ /* 0x000fe2000f8e0002 */
[----:B------:R-:W-:-:S02]  /*1320*/  IADD3 R6, -R236, UR4, RZ ;  /* 0x00000004ec067c10 */ /* 0x000fc4000fffe1ff */
[----:B------:R-:W-:Y:S02]  /*1330*/  CS2R R118, SRZ ;  /* 0x0000000000767805 */ /* 0x000fe4000001ff00 */
[----:B------:R-:W-:Y:S01]  /*1340*/  CS2R R116, SRZ ;  /* 0x0000000000747805 */ /* 0x000fe2000001ff00 */
[----:B------:R-:W-:Y:S01]  /*1350*/  IMAD.MOV.U32 R3, RZ, RZ, R5 ;  /* 0x000000ffff037224 */ /* 0x000fe200078e0005 */
[----:B------:R-:W-:Y:S01]  /*1360*/  CS2R R114, SRZ ;  /* 0x0000000000727805 */ /* 0x000fe2000001ff00 */
[----:B------:R-:W-:Y:S01]  /*1370*/  IMAD.IADD R5, R235, 0x1, R7 ;  /* 0x00000001eb057824 */ /* 0x000fe200078e0207 */
[----:B------:R1:W-:Y:S01]  /*1380*/  STL [R1], R6 ;  /* 0x0000000601007387 */ /* 0x0003e20000100800 */
[----:B------:R-:W-:Y:S01]  /*1390*/  IMAD R13, R13, 0x10, R14 ;  /* 0x000000100d0d7824 */ /* 0x000fe200078e020e */
[----:B------:R-:W-:Y:S01]  /*13a0*/  CS2R R112, SRZ ;  /* 0x0000000000707805 */ /* 0x000fe2000001ff00 */
[----:B------:R-:W-:Y:S01]  /*13b0*/  IMAD R231, R8, 0x10, R11 ;  /* 0x0000001008e77824 */ /* 0x000fe200078e020b */
[----:B------:R1:W-:Y:S01]  /*13c0*/  STL [R1+0x4], R5 ;  /* 0x0000040501007387 */ /* 0x0003e20000100800 */
[----:B------:R-:W-:Y:S01]  /*13d0*/  IMAD.SHL.U32 R0, R13, 0x8, RZ ;  /* 0x000000080d007824 */ /* 0x000fe200078e00ff */
[----:B------:R-:W-:Y:S01]  /*13e0*/  CS2R R110, SRZ ;  /* 0x00000000006e7805 */ /* 0x000fe2000001ff00 */
        /* <DEDUP_REMOVED lines=67> */
[----:B------:R-:W-:Y:S01]  /*1820*/  CS2R R136, SRZ ;  /* 0x0000000000887805 */ /* 0x000fe2000001ff00 */
[----:B------:R-:W-:Y:S01]  /*1830*/  IMAD R0, R0, 0x2, R17 ;  /* 0x0000000200007824 */ /* 0x000fe200078e0211 */
[----:B-1----:R-:W-:-:S07]  /*1840*/  IADD3 R236, -R236, UR5, RZ ;  /* 0x00000005ecec7c10 */ /* 0x002fce000fffe1ff */
.L_x_710:
[----:B------:R-:W-:-:S13]  /*1850*/  ISETP.NE.AND P0, PT, R233, 0x3, PT ;  /* 0x00000003e900780c */ /* 0x000fda0003f05270 */
[----:B-1----:R-:W-:Y:S05]  /*1860*/  @!P0 BRA `(.L_x_700) ;  /* 0x0000000000048947 */ /* 0x002fea0003800000 */
[----:B------:R-:W-:Y:S01]  /*1870*/  BPT.TRAP 0x1 ;  /* 0x000000040000795c */ /* 0x000fe20000300000 */
.L_x_700:
[----:B------:R-:W-:Y:S01]  /*1880*/  IMAD R16, R2, 0x8, R17 ;  /* 0x0000000802107824 */ /* 0x000fe200078e0211 */
[----:B------:R-:W-:-:S04]  /*1890*/  SHF.L.U32 R9, R232, 0x1f, RZ ;  /* 0x0000001fe8097819 */ /* 0x000fc800000006ff */
[----:B------:R1:W2:Y:S01]  /*18a0*/  SYNCS.PHASECHK.TRANS64.TRYWAIT P1, [R16+URZ+0x31810], R9 ;  /* 0x03181009100075a7 */ /* 0x0002a2000802017f */
[----:B------:R-:W-:Y:S05]  /*18b0*/  @!P0 BRA `(.L_x_701) ;  /* 0x0000000000048947 */ /* 0x000fea0003800000 */
[----:B------:R-:W-:Y:S01]  /*18c0*/  BPT.TRAP 0x1 ;  /* 0x000000040000795c */ /* 0x000fe20000300000 */
.L_x_701:
        /* <DEDUP_REMOVED lines=12> */
.L_x_702:
        /* <DEDUP_REMOVED lines=596> */
.L_x_704:
[----:B------:R-:W-:-:S04]  /*3ed0*/  SHF.L.U32 R8, R230, 0x1f, RZ ;  /* 0x0000001fe6087819 */ /* 0x000fc800000006ff */
[----:B------:R4:W1:Y:S01]  /*3ee0*/  SYNCS.PHASECHK.TRANS64.TRYWAIT P1, [R17+URZ+0x31830], R8 ;  /* 0x03183008110075a7 */ /* 0x000862000802017f */
[----:B------:R-:W-:Y:S05]  /*3ef0*/  @!P0 BRA `(.L_x_705) ;  /* 0x0000000000048947 */ /* 0x000fea0003800000 */
[----:B------:R-:W-:Y:S01]  /*3f00*/  BPT.TRAP 0x1 ;  /* 0x000000040000795c */ /* 0x000fe20000300000 */
.L_x_705:
[----:B------:R-:W5:Y:S01]  /*3f10*/  LDL R7, [R1] ;  /* 0x0000000001077983 */ /* 0x000f620000100800 */
[----:B-1----:R-:W-:Y:S02]  /*3f20*/  VIADD R6, R5, 0xa000 ;  /* 0x0000a00005067836 */ /* 0x002fe40000000000 */
[----:B------:R-:W-:Y:S02]  /*3f30*/  VIADD R5, R17, 0x24100 ;  /* 0x0002410011057836 */ /* 0x000fe40000000000 */
[----:B------:R-:W-:Y:S01]  /*3f40*/  IMAD R11, R3, 0x40, R231 ;  /* 0x00000040030b7824 */ /* 0x000fe200078e02e7 */
[----:B------:R-:W-:Y:S02]  /*3f50*/  SHF.R.U32.HI R12, RZ, 0x4, R6 ;  /* 0x00000004ff0c7819 */ /* 0x000fe40000011606 */
[----:B------:R-:W-:Y:S02]  /*3f60*/  SHF.R.U32.HI R13, RZ, 0x4, R5 ;  /* 0x00000004ff0d7819 */ /* 0x000fe40000011605 */
[----:B-----5:R-:W-:Y:S01]  /*3f70*/  VIADDMNMX R14, R11, R236, R7, PT ;  /* 0x000000ec0b0e7246 */ /* 0x020fe20003800107 */
[----:B------:R-:W-:Y:S06]  /*3f80*/  @P1 BRA `(.L_x_706) ;  /* 0x0000000000081947 */ /* 0x000fec0003800000 */
[----:B------:R-:W1:Y:S02]  /*3f90*/  SYNCS.PHASECHK.TRANS64.TRYWAIT P1, [R17+URZ+0x31830], R8 ;  /* 0x03183008110075a7 */ /* 0x000e64000802017f */
[----:B-1----:R-:W-:Y:S05]  /*3fa0*/  @!P1 BRA `(.L_x_707) ;  /* 0x000000ac00a89947 */ /* 0x002fea0003800000 */
.L_x_706:
[----:B------:R-:W-:Y:S01]  /*3fb0*/  LOP3.LUT R23, R12, 0x3fff, RZ, 0xc0, !PT ;  /* 0x00003fff0c177812 */ /* 0x000fe200078ec0ff */
[----:B------:R-:W5:Y:S01]  /*3fc0*/  LDL R224, [R1] ;  /* 0x0000000001e07983 */ /* 0x000f620000100800 */
[----:B------:R-:W-:Y:S01]  /*3fd0*/  LOP3.LUT R13, R13, 0x3fff, RZ, 0xc0, !PT ;  /* 0x00003fff0d0d7812 */ /* 0x000fe200078ec0ff */
[----:B------:R-:W-:Y:S01]  /*3fe0*/  WARPGROUP.ARRIVE ;  /* 0x00000000000079c5 */ /* 0x000fe20000000000 */
[----:B------:R-:W-:Y:S01]  /*3ff0*/  LOP3.LUT R23, R23, 0x10000, RZ, 0xfc, !PT ;  /* 0x0001000017177812 */ /* 0x000fe200078efcff */
[----:B------:R-:W-:Y:S01]  /*4000*/  UMOV UR5, 0x40000040 ;  /* 0x4000004000057882 */ /* 0x000fe20000000000 */
[----:B------:R-:W-:Y:S01]  /*4010*/  LOP3.LUT R18, R13, 0x10000, RZ, 0xfc, !PT ;  /* 0x000100000d127812 */ /* 0x000fe200078efcff */
[----:B------:R-:W-:Y:S01]  /*4020*/  UMOV UR7, 0x40000000 ;  /* 0x4000000000077882 */ /* 0x000fe20000000000 */
[C---:B------:R-:W-:Y:S01]  /*4030*/  R2UR UR6, R23.reuse ;  /* 0x00000000170672ca */ /* 0x040fe200000e0000 */
[C---:B------:R-:W-:Y:S01]  /*4040*/  VIADD R13, R23.reuse, 0x80 ;  /* 0x00000080170d7836 */ /* 0x040fe20000000000 */
[----:B------:R-:W-:Y:S01]  /*4050*/  R2UR UR4, R18 ;  /* 0x00000000120472ca */ /* 0x000fe200000e0000 */
[----:B------:R-:W-:Y:S01]  /*4060*/  VIADD R19, R23, 0x2 ;  /* 0x0000000217137836 */ /* 0x000fe20000000000 */
[----:B------:R-:W-:-:S02]  /*4070*/  ISETP.GT.AND P3, PT, R14, RZ, PT ;  /* 0x000000ff0e00720c */ /* 0x000fc40003f64270 */
[----:B------:R-:W-:Y:S01]  /*4080*/  R2UR UR8, R13 ;  /* 0x000000000d0872ca */ /* 0x000fe200000e0000 */
[----:B------:R-:W-:Y:S01]  /*4090*/  VIADD R13, R23, 0x180 ;  /* 0x00000180170d7836 */ /* 0x000fe20000000000 */
[C---:B------:R-:W-:Y:S02]  /*40a0*/  ISETP.GT.AND P2, PT, R14.reuse, 0x1, PT ;  /* 0x000000010e00780c */ /* 0x040fe40003f44270 */
[C---:B------:R-:W-:Y:S02]  /*40b0*/  ISETP.GT.AND P6, PT, R14.reuse, 0x10, PT ;  /* 0x000000100e00780c */ /* 0x040fe40003fc4270 */
[----:B------:R-:W-:Y:S02]  /*40c0*/  ISETP.GT.AND P5, PT, R14, 0x11, PT ;  /* 0x000000110e00780c */ /* 0x000fe40003fa4270 */
[----:B------:R-:W-:Y:S01]  /*40d0*/  FSEL R24, R24, -INF , P3 ;  /* 0xff80000018187808 */ /* 0x000fe20001800000 */
[----:B------:R-:W-:Y:S01]  /*40e0*/  HGMMA.64x8x16.F32.BF16 R44, gdesc[UR4], RZ, !UPT, gsb0 ;  /* 0x00000000042c79f0 */ /* 0x000fe2000c0018ff */
[----:B------:R-:W-:Y:S01]  /*40f0*/  UMOV UR7, 0x40000000 ;  /* 0x4000000000077882 */ /* 0x000fe20000000000 */
[----:B------:R-:W-:Y:S01]  /*4100*/  FSEL R12, R25, -INF , P2 ;  /* 0xff800000190c7808 */ /* 0x000fe20001000000 */
[----:B------:R-:W-:Y:S01]  /*4110*/  VIADD R25, R18, 0x2 ;  /* 0x0000000212197836 */ /* 0x000fe20000000000 */
[----:B------:R-:W-:Y:S01]  /*4120*/  UMOV UR6, UR8 ;  /* 0x0000000800067c82 */ /* 0x000fe20008000000 */
[----:B------:R-:W-:-:S02]  /*4130*/  FSEL R28, R28, -INF , P6 ;  /* 0xff8000001c1c7808 */ /* 0x000fc40003000000 */
[----:B------:R-:W-:Y:S02]  /*4140*/  FSEL R22, R29, -INF , P5 ;  /* 0xff8000001d167808 */ /* 0x000fe40002800000 */
[C---:B------:R-:W-:Y:S02]  /*4150*/  ISETP.GT.AND P1, PT, R14.reuse, 0x20, PT ;  /* 0x000000200e00780c */ /* 0x040fe40003f24270 */
[C---:B------:R-:W-:Y:S02]  /*4160*/  ISETP.GT.AND P4, PT, R14.reuse, 0x21, PT ;  /* 0x000000210e00780c */ /* 0x040fe40003f84270 */
[C---:B------:R-:W-:Y:S02]  /*4170*/  ISETP.GT.AND P3, PT, R14.reuse, 0x30, PT ;  /* 0x000000300e00780c */ /* 0x040fe40003f64270 */
[C---:B------:R-:W-:Y:S02]  /*4180*/  ISETP.GT.AND P2, PT, R14.reuse, 0x31, PT ;  /* 0x000000310e00780c */ /* 0x040fe40003f44270 */
[----:B------:R-:W-:-:S02]  /*4190*/  ISETP.GT.AND P6, PT, R14, 0x40, PT ;  /* 0x000000400e00780c */ /* 0x000fc40003fc4270 */
[----:B------:R-:W-:Y:S01]  /*41a0*/  ISETP.GT.AND P5, PT, R14, 0x41, PT ;  /* 0x000000410e00780c */ /* 0x000fe20003fa4270 */
[----:B------:R-:W-:Y:S01]  /*41b0*/  VIADD R14, R23, 0x100 ;  /* 0x00000100170e7836 */ /* 0x000fe20000000000 */
[----:B------:R-:W-:Y:S01]  /*41c0*/  R2UR UR10, R13 ;  /* 0x000000000d0a72ca */ /* 0x000fe200000e0000 */
[----:B------:R-:W-:Y:S01]  /*41d0*/  VIADD R13, R23, 0x82 ;  /* 0x00000082170d7836 */ /* 0x000fe20000000000 */
[----:B------:R-:W-:Y:S02]  /*41e0*/  R2UR UR12, R19 ;  /* 0x00000000130c72ca */ /* 0x000fe400000e0000 */
[----:B------:R-:W-:Y:S01]  /*41f0*/  R2UR UR9, R14 ;  /* 0x000000000e0972ca */ /* 0x000fe200000e0000 */
[----:B------:R-:W-:Y:S01]  /*4200*/  VIADD R14, R23, 0x200 ;  /* 0x00000200170e7836 */ /* 0x000fe20000000000 */
[----:B------:R-:W-:Y:S02]  /*4210*/  R2UR UR13, R25 ;  /* 0x00000000190d72ca */ /* 0x000fe400000e0000 */
[----:B------:R-:W-:Y:S01]  /*4220*/  R2UR UR14, R13 ;  /* 0x000000000d0e72ca */ /* 0x000fe200000e0000 */
[----:B------:R-:W-:Y:S01]  /*4230*/  VIADD R13, R23, 0x102 ;  /* 0x00000102170d7836 */ /* 0x000fe20000000000 */
[----:B------:R-:W-:-:S02]  /*4240*/  R2UR UR11, R14 ;  /* 0x000000000e0b72ca */ /* 0x000fc400000e0000 */
[----:B------:R-:W-:Y:S02]  /*4250*/  IADD3 R14, R236, 0x8, R11 ;  /* 0x00000008ec0e7810 */ /* 0x000fe40007ffe00b */
[----:B------:R-:W-:Y:S01]  /*4260*/  R2UR UR8, R13 ;  /* 0x000000000d0872ca */ /* 0x000fe200000e0000 */
[----:B------:R-:W-:Y:S01]  /*4270*/  VIADD R13, R23, 0x182 ;  /* 0x00000182170d7836 */ /* 0x000fe20000000000 */
[----:B------:R-:W-:Y:S02]  /*4280*/  MOV R7, UR45 ;  /* 0x0000002d00077c02 */ /* 0x000fe40008000f00 */
[----:B------:R-:W-:Y:S02]  /*4290*/  MOV R6, UR44 ;  /* 0x0000002c00067c02 */ /* 0x000fe40008000f00 */
[----:B------:R-:W-:Y:S02]  /*42a0*/  MOV R21, UR43 ;  /* 0x0000002b00157c02 */ /* 0x000fe40008000f00 */
[----:B------:R-:W-:-:S02]  /*42b0*/  MOV R20, UR40 ;  /* 0x0000002800147c02 */ /* 0x000fc40008000f00 */
[----:B----4-:R-:W-:Y:S02]  /*42c0*/  MOV R8, UR46 ;  /* 0x0000002e00087c02 */ /* 0x010fe40008000f00 */
[----:B------:R-:W-:Y:S01]  /*42d0*/  MOV R9, UR47 ;  /* 0x0000002f00097c02 */ /* 0x000fe20008000f00 */
        /* <DEDUP_REMOVED lines=35> */
[----:B------:R-:W-:Y:S01]  /*4510*/  WARPGROUP.ARRIVE ;  /* 0x00000000000079c5 */ /* 0x000fe20000000000 */
[----:B------:R-:W-:Y:S01]  /*4520*/  VIADD R11, R23, 0x904 ;  /* 0x00000904170b7836 */ /* 0x000fe20000000000 */
[----:B-----5:R-:W-:-:S04]  /*4530*/  VIMNMX R14, R224, R14, PT ;  /* 0x0000000ee00e7248 */ /* 0x020fc80003fe0100 */
[----:B------:R-:W-:Y:S01]  /*4540*/  HGMMA.64x8x16.F32.BF16 R44, gdesc[UR4], R44, gsb0 ;  /* 0x00000000042c79f0 */ /* 0x000fe2000800182c */
[----:B------:R-:W-:Y:S01]  /*4550*/  UMOV UR6, UR14 ;  /* 0x0000000e00067c82 */ /* 0x000fe20008000000 */
[----:B------:R-:W-:Y:S01]  /*4560*/  UMOV UR7, 0x40000000 ;  /* 0x4000000000077882 */ /* 0x000fe20000000000 */
[----:B------:R-:W-:Y:S01]  /*4570*/  FSEL R32, R32, -INF , P1 ;  /* 0xff80000020207808 */ /* 0x000fe20000800000 */
[----:B------:R-:W-:Y:S01]  /*4580*/  UMOV UR57, 0x40000040 ;  /* 0x4000004000397882 */ /* 0x000fe20000000000 */
[----:B------:R-:W-:Y:S01]  /*4590*/  FSEL R36, R36, -INF , P3 ;  /* 0xff80000024247808 */ /* 0x000fe20001800000 */
[----:B------:R-:W-:Y:S01]  /*45a0*/  UMOV UR59, 0x40 ;  /* 0x00000040003b7882 */ /* 0x000fe20000000000 */
[----:B------:R-:W-:Y:S01]  /*45b0*/  FSEL R40, R40, -INF , P6 ;  /* 0xff80000028287808 */ /* 0x000fe20003000000 */
[----:B------:R-:W-:Y:S01]  /*45c0*/  UMOV UR23, 0x40 ;  /* 0x0000004000177882 */ /* 0x000fe20000000000 */
        /* <DEDUP_REMOVED lines=9> */
[----:B------:R-:W4:Y:S01]  /*4660*/  LDL R224, [R1+0x4] ;  /* 0x0000040001e07983 */ /* 0x000f220000100800 */
[----:B------:R-:W-:-:S02]  /*4670*/  WARPGROUP.DEPBAR.LE gsb0, 0x0 ;  /* 0x00008000000079c5 */ /* 0x000fc40000010000 */
        /* <DEDUP_REMOVED lines=454> */
[----:B------:R-:W-:Y:S02]  /*62e0*/  WARPGROUP.DEPBAR.LE gsb0, 0x0 ;  /* 0x00008000000079c5 */ /* 0x000fe40000010000 */
[----:B------:R-:W-:-:S06]  /*62f0*/  WARPGROUP.ARRIVE ;  /* 0x00000000000079c5 */ /* 0x000fcc0000000000 */
[----:B------:R-:W-:Y:S01]  /*6300*/  HGMMA.64x8x16.F32.BF16 R220, gdesc[UR4], R220, gsb0 ;  /* 0x0000000004dc79f0 */ /* 0x000fe200080018dc */
[----:B------:R-:W-:Y:S01]  /*6310*/  UMOV UR6, UR10 ;  /* 0x0000000a00067c82 */ /* 0x000fe20008000000 */
[----:B------:R-:W-:Y:S01]  /*6320*/  UMOV UR7, 0x40000000 ;  /* 0x4000000000077882 */ /* 0x000fe20000000000 */
[----:B------:R-:W-:Y:S01]  /*6330*/  UMOV UR4, UR12 ;  /* 0x0000000c00047c82 */ /* 0x000fe20008000000 */
[----:B------:R-:W-:Y:S01]  /*6340*/  UMOV UR5, 0x40000040 ;  /* 0x4000004000057882 */ /* 0x000fe20000000000 */
[----:B------:R-:W-:Y:S01]  /*6350*/  VIADD R13, R23, 0x984 ;  /* 0x00000984170d7836 */ /* 0x000fe20000000000 */
[----:B------:R-:W-:Y:S01]  /*6360*/  ISETP.GT.AND P1, PT, R14, RZ, PT ;  /* 0x000000ff0e00720c */ /* 0x000fe20003f24270 */
[----:B------:R-:W-:Y:S01]  /*6370*/  VIADD R18, R18, 0x606 ;  /* 0x0000060612127836 */ /* 0x000fe20000000000 */
[----:B------:R-:W-:Y:S01]  /*6380*/  ULDC UR12, c[0x0][0x744] ;  /* 0x0001d100000c7ab9 */ /* 0x000fe20000000800 */
        /* <DEDUP_REMOVED lines=41> */
[----:B------:R-:W-:-:S12]  /*6620*/  UMOV UR7, 0x40000000 ;  /* 0x4000000000077882 */ /* 0x000fd80000000000 */
[----:B------:R-:W-:Y:S01]  /*6630*/  UMOV UR6, UR8 ;  /* 0x0000000800067c82 */ /* 0x000fe20008000000 */
        /* <DEDUP_REMOVED lines=10> */
[----:B------:R-:W-:-:S05]  /*66e0*/  VIADD R18, R23, 0x786 ;  /* 0x0000078617127836 */ /* 0x000fca0000000000 */
[----:B------:R-:W-:Y:S01]  /*66f0*/  R2UR UR6, R18 ;  /* 0x00000000120672ca */ /* 0x000fe200000e0000 */
[----:B------:R-:W-:Y:S01]  /*6700*/  UMOV UR5, 0x40000040 ;  /* 0x4000004000057882 */ /* 0x000fe20000000000 */
[----:B------:R-:W-:Y:S01]  /*6710*/  UMOV UR7, 0x40000000 ;  /* 0x4000000000077882 */ /* 0x000fe20000000000 */
[----:B------:R-:W-:Y:S01]  /*6720*/  FSEL R25, R26, -INF , P1 ;  /* 0xff8000001a197808 */ /* 0x000fe20000800000 */
[----:B--2---:R-:W-:Y:S01]  /*6730*/  FFMA.FTZ R11, R24, UR12, -R15 ;  /* 0x0000000c180b7c23 */ /* 0x004fe2000801080f */
[----:B------:R-:W-:Y:S01]  /*6740*/  ISETP.GT.AND P1, PT, R14, 0x1, PT ;  /* 0x000000010e00780c */ /* 0x000fe20003f24270 */
[----:B------:R-:W-:Y:S02]  /*6750*/  WARPGROUP.DEPBAR.LE gsb0, 0x0 ;  /* 0x00008000000079c5 */ /* 0x000fe40000010000 */
[----:B------:R-:W-:-:S06]  /*6760*/  WARPGROUP.ARRIVE ;  /* 0x00000000000079c5 */ /* 0x000fcc0000000000 */
[----:B------:R-:W-:Y:S01]  /*6770*/  HGMMA.64x8x16.F32.BF16 R44, gdesc[UR4], R44, gsb0 ;  /* 0x00000000042c79f0 */ /* 0x000fe2000800182c */
[----:B------:R-:W-:Y:S02]  /*6780*/  FSEL R24, R33, -INF , P4 ;  /* 0xff80000021187808 */ /* 0x000fe40002000000 */
[----:B------:R-:W-:-:S03]  /*6790*/  FSEL R29, R27, -INF , P1 ;  /* 0xff8000001b1d7808 */ /* 0x000fc60000800000 */
[----:B------:R-:W-:Y:S01]  /*67a0*/  FFMA.FTZ R27, R24, UR12, -R15 ;  /* 0x0000000c181b7c23 */ /* 0x000fe2000801080f */
[----:B------:R-:W-:-:S05]  /*67b0*/  VIADD R24, R23, 0x806 ;  /* 0x0000080617187836 */ /* 0x000fca0000000000 */
[----:B------:R-:W-:Y:S01]  /*67c0*/  R2UR UR8, R24 ;  /* 0x00000000180872ca */ /* 0x000fe200000e0000 */
[----:B------:R-:W-:-:S12]  /*67d0*/  UMOV UR7, 0x40000000 ;  /* 0x4000000000077882 */ /* 0x000fd80000000000 */
[----:B------:R-:W-:Y:S01]  /*67e0*/  UMOV UR6, UR8 ;  /* 0x0000000800067c82 */ /* 0x000fe20008000000 */
[----:B------:R-:W-:Y:S02]  /*67f0*/  WARPGROUP.DEPBAR.LE gsb0, 0x0 ;  /* 0x00008000000079c5 */ /* 0x000fe40000010000 */
[----:B------:R-:W-:-:S06]  /*6800*/  WARPGROUP.ARRIVE ;  /* 0x00000000000079c5 */ /* 0x000fcc0000000000 */
[----:B------:R-:W-:Y:S01]  /*6810*/  HGMMA.64x8x16.F32.BF16 R48, gdesc[UR4], R48, gsb0 ;  /* 0x00000000043079f0 */ /* 0x000fe20008001830 */
[----:B------:R-:W-:-:S05]  /*6820*/  VIADD R24, R23, 0x886 ;  /* 0x0000088617187836 */ /* 0x000fca0000000000 */
[----:B------:R-:W-:Y:S01]  /*6830*/  R2UR UR9, R24 ;  /* 0x00000000180972ca */ /* 0x000fe200000e0000 */
[----:B------:R-:W-:-:S12]  /*6840*/  UMOV UR7, 0x40000000 ;  /* 0x4000000000077882 */ /* 0x000fd80000000000 */
[----:B------:R-:W-:Y:S01]  /*6850*/  UMOV UR6, UR9 ;  /* 0x0000000900067c82 */ /* 0x000fe20008000000 */
[----:B------:R-:W-:Y:S02]  /*6860*/  WARPGROUP.DEPBAR.LE gsb0, 0x0 ;  /* 0x00008000000079c5 */ /* 0x000fe40000010000 */
[----:B------:R-:W-:-:S06]  /*6870*/  WARPGROUP.ARRIVE ;  /* 0x00000000000079c5 */ /* 0x000fcc0000000000 */
[----:B------:R-:W-:Y:S01]  /*6880*/  HGMMA.64x8x16.F32.BF16 R52, gdesc[UR4], R52, gsb0 ;  /* 0x00000000043479f0 */ /* 0x000fe20008001834 */
[----:B------:R-:W-:Y:S02]  /*6890*/  ISETP.GT.AND P1, PT, R14, 0x10, PT ;  /* 0x000000100e00780c */ /* 0x000fe40003f24270 */
        /* <DEDUP_REMOVED lines=17> */
[--C-:B------:R-:W-:Y:S01]  /*69b0*/  FFMA.FTZ R19, R28, UR12, -R15.reuse ;  /* 0x0000000c1c137c23 */ /* 0x100fe2000801080f */
[----:B------:R-:W-:Y:S01]  /*69c0*/  FSEL R28, R41, -INF , P5 ;  /* 0xff800000291c7808 */ /* 0x000fe20002800000 */
[----:B------:R-:W-:Y:S01]  /*69d0*/  FFMA.FTZ R13, R32, UR12, -R15 ;  /* 0x0000000c200d7c23 */ /* 0x000fe2000801080f */
[----:B------:R-:W-:Y:S01]  /*69e0*/  ISETP.GT.AND P1, PT, R14, 0x11, PT ;  /* 0x000000110e00780c */ /* 0x000fe20003f24270 */
[----:B------:R-:W-:Y:S02]  /*69f0*/  IMAD R32, R231, 0x4, R17 ;  /* 0x00000004e7207824 */ /* 0x000fe400078e0211 */
[----:B------:R-:W-:Y:S01]  /*6a00*/  FFMA.FTZ R28, R28, UR12, -R15 ;  /* 0x0000000c1c1c7c23 */ /* 0x000fe2000801080f */
[----:B------:R-:W-:Y:S02]  /*6a10*/  FSEL R31, R31, -INF , P1 ;  /* 0xff8000001f1f7808 */ /* 0x000fe40000800000 */
[C---:B------:R-:W-:Y:S01]  /*6a20*/  ISETP.GT.AND P1, PT, R14.reuse, 0x20, PT ;  /* 0x000000200e00780c */ /* 0x040fe20003f24270 */
[----:B------:R3:W-:Y:S01]  /*6a30*/  MUFU.EX2 R24, R28 ;  /* 0x0000001c00187308 */ /* 0x0007e20000000800 */
[----:B------:R-:W-:-:S02]  /*6a40*/  ISETP.GT.AND P2, PT, R14, 0x21, PT ;  /* 0x000000210e00780c */ /* 0x000fc40003f44270 */
[C---:B------:R-:W-:Y:S02]  /*6a50*/  ISETP.GT.AND P3, PT, R14.reuse, 0x30, PT ;  /* 0x000000300e00780c */ /* 0x040fe40003f64270 */
[C---:B------:R-:W-:Y:S02]  /*6a60*/  ISETP.GT.AND P4, PT, R14.reuse, 0x31, PT ;  /* 0x000000310e00780c */ /* 0x040fe40003f84270 */
[C---:B------:R-:W-:Y:S02]  /*6a70*/  ISETP.GT.AND P5, PT, R14.reuse, 0x40, PT ;  /* 0x000000400e00780c */ /* 0x040fe40003fa4270 */
[----:B------:R-:W-:Y:S01]  /*6a80*/  ISETP.GT.AND P6, PT, R14, 0x41, PT ;  /* 0x000000410e00780c */ /* 0x000fe20003fc4270 */
[----:B---3--:R-:W-:Y:S01]  /*6a90*/  FFMA.FTZ R28, R29, UR12, -R10 ;  /* 0x0000000c1d1c7c23 */ /* 0x008fe2000801080a */
[----:B------:R1:W-:Y:S01]  /*6aa0*/  MUFU.EX2 R14, R27 ;  /* 0x0000001b000e7308 */ /* 0x0003e20000000800 */
[----:B------:R-:W-:-:S05]  /*6ab0*/  VIADD R26, R17, 0x2c500 ;  /* 0x0002c500111a7836 */ /* 0x000fca0000000000 */
[----:B------:R-:W-:Y:S01]  /*6ac0*/  SHF.R.U32.HI R26, RZ, 0x4, R26 ;  /* 0x00000004ff1a7819 */ /* 0x000fe2000001161a */
[----:B------:R-:W-:Y:S02]  /*6ad0*/  WARPGROUP.DEPBAR.LE gsb0, 0x0 ;  /* 0x00008000000079c5 */ /* 0x000fe40000010000 */
[----:B-1----:R-:W1:Y:S04]  /*6ae0*/  LDS R27, [R32+0x2c300] ;  /* 0x02c30000201b7984 */ /* 0x002e680000000800 */
[----:B------:R-:W2:Y:S01]  /*6af0*/  LDS R29, [R32+0x2c320] ;  /* 0x02c32000201d7984 */ /* 0x000ea20000000800 */
[----:B------:R-:W-:Y:S01]  /*6b00*/  LOP3.LUT R26, R26, 0x3fff, RZ, 0xc0, !PT ;  /* 0x00003fff1a1a7812 */ /* 0x000fe200078ec0ff */
[--C-:B------:R-:W-:Y:S01]  /*6b10*/  FFMA.FTZ R36, R36, UR12, -R15.reuse ;  /* 0x0000000c24247c23 */ /* 0x100fe2000801080f */
[----:B------:R-:W-:Y:S01]  /*6b20*/  FSEL R35, R35, -INF , P2 ;  /* 0xff80000023237808 */ /* 0x000fe20001000000 */
[--C-:B------:R-:W-:Y:S01]  /*6b30*/  FFMA.FTZ R40, R40, UR12, -R15.reuse ;  /* 0x0000000c28287c23 */ /* 0x100fe2000801080f */
[----:B------:R-:W-:Y:S01]  /*6b40*/  FSEL R33, R34, -INF , P1 ;  /* 0xff80000022217808 */ /* 0x000fe20000800000 */
[----:B------:R-:W-:Y:S01]  /*6b50*/  FFMA.FTZ R12, R12, UR12, -R15 ;  /* 0x0000000c0c0c7c23 */ /* 0x000fe2000801080f */
[----:B------:R-:W-:-:S02]  /*6b60*/  FSEL R41, R38, -INF , P3 ;  /* 0xff80000026297808 */ /* 0x000fc40001800000 */
[----:B------:R-:W-:Y:S02]  /*6b70*/  FSEL R39, R39, -INF , P4 ;  /* 0xff80000027277808 */ /* 0x000fe40002000000 */
[----:B------:R-:W-:Y:S02]  /*6b80*/  FSEL R37, R42, -INF , P5 ;  /* 0xff8000002a257808 */ /* 0x000fe40002800000 */
[----:B------:R-:W-:Y:S01]  /*6b90*/  FSEL R43, R43, -INF , P6 ;  /* 0xff8000002b2b7808 */ /* 0x000fe20003000000 */
[--C-:B------:R-:W-:Y:S01]  /*6ba0*/  FFMA.FTZ R25, R25, UR12, -R10.reuse ;  /* 0x0000000c19197c23 */ /* 0x100fe2000801080a */
[----:B------:R-:W-:Y:S01]  /*6bb0*/  LOP3.LUT R26, R26, 0x80000, RZ, 0xfc, !PT ;  /* 0x000800001a1a7812 */ /* 0x000fe200078efcff */
[----:B------:R-:W-:Y:S01]  /*6bc0*/  FFMA.FTZ R22, R22, UR12, -R15 ;  /* 0x0000000c16167c23 */ /* 0x000fe2000801080f */
[--C-:B------:R-:W-:Y:S01]  /*6bd0*/  FFMA.FTZ R38, R31, UR12, -R10.reuse ;  /* 0x0000000c1f267c23 */ /* 0x100fe2000801080a */
[----:B------:R3:W-:Y:S01]  /*6be0*/  MUFU.EX2 R15, R36 ;  /* 0x00000024000f7308 */ /* 0x0007e20000000800 */
[--C-:B------:R-:W-:Y:S01]  /*6bf0*/  FFMA.FTZ R31, R35, UR12, -R10.reuse ;  /* 0x0000000c231f7c23 */ /* 0x100fe2000801080a */
[--C-:B------:R-:W-:Y:S01]  /*6c00*/  FFMA.FTZ R41, R41, UR12, -R10.reuse ;  /* 0x0000000c29297c23 */ /* 0x100fe2000801080a */
[--C-:B------:R-:W-:Y:S01]  /*6c10*/  FFMA.FTZ R35, R37, UR12, -R10.reuse ;  /* 0x0000000c25237c23 */ /* 0x100fe2000801080a */
[----:B------:R-:W-:-:S04]  /*6c20*/  FFMA.FTZ R34, R43, UR12, -R10 ;  /* 0x0000000c2b227c23 */ /* 0x000fc8000801080a */
[----:B------:R5:W-:Y:S01]  /*6c30*/  MUFU.EX2 R18, R30 ;  /* 0x0000001e00127308 */ /* 0x000be20000000800 */
[----:B---3--:R-:W-:-:S07]  /*6c40*/  FFMA.FTZ R36, R39, UR12, -R10 ;  /* 0x0000000c27247c23 */ /* 0x008fce000801080a */
[----:B------:R3:W-:Y:S01]  /*6c50*/  MUFU.EX2 R23, R40 ;  /* 0x0000002800177308 */ /* 0x0007e20000000800 */
[--C-:B-----5:R-:W-:Y:S01]  /*6c60*/  FFMA.FTZ R30, R225, UR12, -R10.reuse ;  /* 0x0000000ce11e7c23 */ /* 0x120fe2000801080a */
[----:B---3--:R-:W-:Y:S01]  /*6c70*/  FFMA.FTZ R40, R33, UR12, -R10 ;  /* 0x0000000c21287c23 */ /* 0x008fe2000801080a */
[----:B------:R-:W-:-:S05]  /*6c80*/  VIADD R10, R26, 0x80 ;  /* 0x000000801a0a7836 */ /* 0x000fca0000000000 */
[----:B------:R-:W3:Y:S01]  /*6c90*/  MUFU.EX2 R11, R11 ;  /* 0x0000000b000b7308 */ /* 0x000ee20000000800 */
[----:B------:R-:W-:-:S07]  /*6ca0*/  R2UR UR4, R10 ;  /* 0x000000000a0472ca */ /* 0x000fce00000e0000 */
[----:B------:R-:W5:Y:S01]  /*6cb0*/  MUFU.EX2 R12, R12 ;  /* 0x0000000c000c7308 */ /* 0x000f620000000800 */
[----:B------:R-:W-:-:S07]  /*6cc0*/  VIADD R10, R26, 0x100 ;  /* 0x000001001a0a7836 */ /* 0x000fce0000000000 */
[----:B------:R-:W-:Y:S08]  /*6cd0*/  MUFU.EX2 R25, R25 ;  /* 0x0000001900197308 */ /* 0x000ff00000000800 */
[----:B------:R-:W4:Y:S01]  /*6ce0*/  MUFU.EX2 R28, R28 ;  /* 0x0000001c001c7308 */ /* 0x000f220000000800 */
[----:B------:R-:W-:Y:S01]  /*6cf0*/  R2UR UR5, R10 ;  /* 0x000000000a0572ca */ /* 0x000fe200000e0000 */
[----:B------:R-:W-:-:S02]  /*6d00*/  VIADD R10, R26, 0x180 ;  /* 0x000001801a0a7836 */ /* 0x000fc40000000000 */
[----:B-1----:R-:W-:Y:S01]  /*6d10*/  FADD.FTZ R44, R44, -R27 ;  /* 0x8000001b2c2c7221 */ /* 0x002fe20000010000 */
[----:B--2---:R-:W-:Y:S01]  /*6d20*/  FADD.FTZ R46, R46, -R29 ;  /* 0x8000001d2e2e7221 */ /* 0x004fe20000010000 */
[--C-:B------:R-:W-:Y:S01]  /*6d30*/  FADD.FTZ R45, R45, -R27.reuse ;  /* 0x8000001b2d2d7221 */ /* 0x100fe20000010000 */
[--C-:B------:R-:W-:Y:S01]  /*6d40*/  FADD.FTZ R48, R48, -R27.reuse ;  /* 0x8000001b30307221 */ /* 0x100fe20000010000 */
[----:B------:R-:W-:Y:S01]  /*6d50*/  R2UR UR6, R10 ;  /* 0x000000000a0672ca */ /* 0x000fe200000e0000 */
[----:B------:R-:W1:Y:S01]  /*6d60*/  MUFU.EX2 R22, R22 ;  /* 0x0000001600167308 */ /* 0x000e620000000800 */
[--C-:B------:R-:W-:Y:S01]  /*6d70*/  FADD.FTZ R49, R49, -R27.reuse ;  /* 0x8000001b31317221 */ /* 0x100fe20000010000 */
[--C-:B------:R-:W-:Y:S01]  /*6d80*/  FADD.FTZ R52, R52, -R27.reuse ;  /* 0x8000001b34347221 */ /* 0x100fe20000010000 */
[--C-:B------:R-:W-:Y:S01]  /*6d90*/  FADD.FTZ R53, R53, -R27.reuse ;  /* 0x8000001b35357221 */ /* 0x100fe20000010000 */
[--C-:B------:R-:W-:Y:S01]  /*6da0*/  FADD.FTZ R216, R216, -R27.reuse ;  /* 0x8000001bd8d87221 */ /* 0x100fe20000010000 */
[--C-:B------:R-:W-:Y:S01]  /*6db0*/  FADD.FTZ R217, R217, -R27.reuse ;  /* 0x8000001bd9d97221 */ /* 0x100fe20000010000 */
[--C-:B------:R-:W-:Y:S01]  /*6dc0*/  FADD.FTZ R220, R220, -R27.reuse ;  /* 0x8000001bdcdc7221 */ /* 0x100fe20000010000 */
[----:B------:R-:W-:Y:S01]  /*6dd0*/  FADD.FTZ R221, R221, -R27 ;  /* 0x8000001bdddd7221 */ /* 0x000fe20000010000 */
[----:B------:R-:W2:Y:S01]  /*6de0*/  MUFU.EX2 R13, R13 ;  /* 0x0000000d000d7308 */ /* 0x000ea20000000800 */
[----:B---3--:R-:W-:Y:S01]  /*6df0*/  FMUL.FTZ R44, R11, R44 ;  /* 0x0000002c0b2c7220 */ /* 0x008fe20000410000 */
[----:B-----5:R-:W-:-:S02]  /*6e00*/  F2FP.BF16.F32.PACK_AB R10, R12, R11 ;  /* 0x0000000b0c0a723e */ /* 0x020fc400000010ff */
[----:B----4-:R-:W-:Y:S01]  /*6e10*/  F2FP.BF16.F32.PACK_AB R11, R28, R25 ;  /* 0x000000191c0b723e */ /* 0x010fe200000010ff */
[----:B------:R-:W-:Y:S06]  /*6e20*/  BAR.SYNC.DEFER_BLOCKING 0x9, 0x100 ;  /* 0x0244000000007b1d */ /* 0x000fec0000010000 */
[----:B------:R-:W3:Y:S08]  /*6e30*/  MUFU.EX2 R19, R19 ;  /* 0x0000001300137308 */ /* 0x000ef00000000800 */
[----:B------:R-:W-:Y:S08]  /*6e40*/  MUFU.EX2 R30, R30 ;  /* 0x0000001e001e7308 */ /* 0x000ff00000000800 */
[----:B------:R-:W4:Y:S08]  /*6e50*/  MUFU.EX2 R33, R38 ;  /* 0x0000002600217308 */ /* 0x000f300000000800 */
[----:B------:R5:W-:Y:S08]  /*6e60*/  MUFU.EX2 R27, R41 ;  /* 0x00000029001b7308 */ /* 0x000bf00000000800 */
[----:B------:R-:W-:Y:S01]  /*6e70*/  MUFU.EX2 R32, R40 ;  /* 0x0000002800207308 */ /* 0x000fe20000000800 */
[----:B-----5:R-:W-:-:S07]  /*6e80*/  FMUL.FTZ R41, R25, R46 ;  /* 0x0000002e19297220 */ /* 0x020fce0000410000 */
[----:B------:R-:W-:Y:S08]  /*6e90*/  MUFU.EX2 R31, R31 ;  /* 0x0000001f001f7308 */ /* 0x000ff00000000800 */
[----:B------:R-:W-:Y:S08]  /*6ea0*/  MUFU.EX2 R36, R36 ;  /* 0x0000002400247308 */ /* 0x000ff00000000800 */
[----:B------:R-:W5:Y:S08]  /*6eb0*/  MUFU.EX2 R25, R35 ;  /* 0x0000002300197308 */ /* 0x000f700000000800 */
[----:B------:R-:W5:Y:S01]  /*6ec0*/  MUFU.EX2 R34, R34 ;  /* 0x0000002200227308 */ /* 0x000f620000000800 */
[--C-:B------:R-:W-:Y:S01]  /*6ed0*/  FADD.FTZ R47, R47, -R29.reuse ;  /* 0x8000001d2f2f7221 */ /* 0x100fe20000010000 */
[----:B------:R-:W-:Y:S01]  /*6ee0*/  FMUL.FTZ R45, R12, R45 ;  /* 0x0000002d0c2d7220 */ /* 0x000fe20000410000 */
[----:B------:R-:W-:Y:S01]  /*6ef0*/  FADD.FTZ R222, R222, -R29 ;  /* 0x8000001ddede7221 */ /* 0x000fe20000010000 */
[----:B------:R-:W-:Y:S01]  /*6f00*/  FMUL.FTZ R53, R14, R53 ;  /* 0x000000350e357220 */ /* 0x000fe20000410000 */
[----:B------:R-:W-:Y:S01]  /*6f10*/  FMUL.FTZ R12, R28, R47 ;  /* 0x0000002f1c0c7220 */ /* 0x000fe20000410000 */
[----:B------:R-:W-:Y:S01]  /*6f20*/  FMUL.FTZ R221, R24, R221 ;  /* 0x000000dd18dd7220 */ /* 0x000fe20000410000 */
[----:B-1----:R-:W-:Y:S01]  /*6f30*/  FMUL.FTZ R49, R22, R49 ;  /* 0x0000003116317220 */ /* 0x002fe20000410000 */
[----:B--2---:R-:W-:Y:S01]  /*6f40*/  FMUL.FTZ R52, R13, R52 ;  /* 0x000000340d347220 */ /* 0x004fe20000410000 */
[----:B------:R-:W-:Y:S01]  /*6f50*/  F2FP.BF16.F32.PACK_AB R14, R14, R13 ;  /* 0x0000000d0e0e723e */ /* 0x000fe200000010ff */
[----:B------:R-:W-:Y:S01]  /*6f60*/  FMUL.FTZ R28, R18, R217 ;  /* 0x000000d9121c7220 */ /* 0x000fe20000410000 */
[----:B------:R-:W-:Y:S01]  /*6f70*/  FMUL.FTZ R220, R23, R220 ;  /* 0x000000dc17dc7220 */ /* 0x000fe20000410000 */
[----:B------:R-:W-:Y:S01]  /*6f80*/  F2FP.BF16.F32.PACK_AB R24, R24, R23 ;  /* 0x000000171818723e */ /* 0x000fe200000010ff */
[----:B------:R-:W-:Y:S01]  /*6f90*/  FMUL.FTZ R13, R15, R216 ;  /* 0x000000d80f0d7220 */ /* 0x000fe20000410000 */
[----:B---3--:R-:W-:Y:S01]  /*6fa0*/  F2FP.BF16.F32.PACK_AB R22, R22, R19 ;  /* 0x000000131616723e */ /* 0x008fe200000010ff */
[----:B------:R-:W-:Y:S01]  /*6fb0*/  FMUL.FTZ R48, R19, R48 ;  /* 0x0000003013307220 */ /* 0x000fe20000410000 */
[----:B------:R-:W-:-:S02]  /*6fc0*/  F2FP.BF16.F32.PACK_AB R18, R18, R15 ;  /* 0x0000000f1212723e */ /* 0x000fc400000010ff */
[----:B----4-:R-:W-:Y:S01]  /*6fd0*/  F2FP.BF16.F32.PACK_AB R23, R33, R30 ;  /* 0x0000001e2117723e */ /* 0x010fe200000010ff */
[----:B-----5:R-:W-:Y:S01]  /*6fe0*/  FMUL.FTZ R222, R25, R222 ;  /* 0x000000de19de7220 */ /* 0x020fe20000410000 */
[----:B------:R-:W-:Y:S02]  /*6ff0*/  F2FP.BF16.F32.PACK_AB R15, R31, R32 ;  /* 0x000000201f0f723e */ /* 0x000fe400000010ff */
[----:B------:R-:W-:Y:S01]  /*7000*/  F2FP.BF16.F32.PACK_AB R19, R36, R27 ;  /* 0x0000001b2413723e */ /* 0x000fe200000010ff */
[----:B------:R1:W-:Y:S01]  /*7010*/  STSM.16.M88.2 [R0+0x2c500], R10 ;  /* 0x02c5000a00007844 */ /* 0x0003e20000000100 */
[----:B------:R-:W-:-:S03]  /*7020*/  F2FP.BF16.F32.PACK_AB R25, R34, R25 ;  /* 0x000000192219723e */ /* 0x000fc600000010ff */
[----:B------:R-:W-:Y:S04]  /*7030*/  STSM.16.M88.2 [R0+0x2cd00], R22 ;  /* 0x02cd001600007844 */ /* 0x000fe80000000100 */
[----:B------:R2:W-:Y:S04]  /*7040*/  STSM.16.M88.2 [R0+0x2d500], R14 ;  /* 0x02d5000e00007844 */ /* 0x0005e80000000100 */
[----:B------:R-:W-:Y:S04]  /*7050*/  STSM.16.M88.2 [R0+0x2dd00], R18 ;  /* 0x02dd001200007844 */ /* 0x000fe80000000100 */
[----:B------:R-:W-:Y:S01]  /*7060*/  STSM.16.M88.2 [R0+0x2e500], R24 ;  /* 0x02e5001800007844 */ /* 0x000fe20000000100 */
[----:B------:R-:W-:Y:S01]  /*7070*/  @!PT LDS RZ, [RZ] ;  /* 0x00000000fffff984 */ /* 0x000fe20000000800 */
[----:B------:R-:W-:Y:S01]  /*7080*/  @!PT LDS RZ, [RZ] ;  /* 0x00000000fffff984 */ /* 0x000fe20000000800 */
[----:B------:R-:W-:Y:S01]  /*7090*/  @!PT LDS RZ, [RZ] ;  /* 0x00000000fffff984 */ /* 0x000fe20000000800 */
[----:B------:R-:W-:Y:S01]  /*70a0*/  @!PT LDS RZ, [RZ] ;  /* 0x00000000fffff984 */ /* 0x000fe20000000800 */
[----:B------:R3:W-:Y:S06]  /*70b0*/  MEMBAR.ALL.CTA ;  /* 0x0000000000007992 */ /* 0x0007ec0000008000 */
[----:B---3--:R-:W3:Y:S01]  /*70c0*/  FENCE.VIEW.ASYNC.S ;  /* 0x00000000000073c6 */ /* 0x008ee20000000000 */
[----:B------:R-:W-:-:S02]  /*70d0*/  VIADD R37, R26, 0x200 ;  /* 0x000002001a257836 */ /* 0x000fc40000000000 */
[----:B------:R-:W-:Y:S02]  /*70e0*/  IMAD R216, R4, 0x2000, R5 ;  /* 0x0000200004d87824 */ /* 0x000fe400078e0205 */
[--C-:B------:R-:W-:Y:S01]  /*70f0*/  FADD.FTZ R38, R51, -R29.reuse ;  /* 0x8000001d33267221 */ /* 0x100fe20000010000 */
[----:B------:R-:W-:Y:S01]  /*7100*/  R2UR UR7, R37 ;  /* 0x00000000250772ca */ /* 0x000fe200000e0000 */
[--C-:B------:R-:W-:Y:S01]  /*7110*/  FADD.FTZ R37, R50, -R29.reuse ;  /* 0x8000001d32257221 */ /* 0x100fe20000010000 */
[--C-:B------:R-:W-:Y:S01]  /*7120*/  FADD.FTZ R39, R54, -R29.reuse ;  /* 0x8000001d36277221 */ /* 0x100fe20000010000 */
[--C-:B------:R-:W-:Y:S01]  /*7130*/  FADD.FTZ R40, R55, -R29.reuse ;  /* 0x8000001d37287221 */ /* 0x100fe20000010000 */
[--C-:B------:R-:W-:Y:S01]  /*7140*/  FADD.FTZ R218, R218, -R29.reuse ;  /* 0x8000001ddada7221 */ /* 0x100fe20000010000 */
[--C-:B------:R-:W-:Y:S01]  /*7150*/  FADD.FTZ R219, R219, -R29.reuse ;  /* 0x8000001ddbdb7221 */ /* 0x100fe20000010000 */
[----:B------:R-:W-:Y:S01]  /*7160*/  FADD.FTZ R29, R223, -R29 ;  /* 0x8000001ddf1d7221 */ /* 0x000fe20000010000 */
[----:B------:R-:W-:Y:S01]  /*7170*/  SHF.R.U32.HI R217, RZ, 0x4, R216 ;  /* 0x00000004ffd97819 */ /* 0x000fe200000116d8 */
[----:B------:R-:W-:Y:S01]  /*7180*/  FMUL.FTZ R37, R30, R37 ;  /* 0x000000251e257220 */ /* 0x000fe20000410000 */
[----:B------:R-:W-:Y:S01]  /*7190*/  FMUL.FTZ R38, R33, R38 ;  /* 0x0000002621267220 */ /* 0x000fe20000410000 */
[----:B------:R-:W-:Y:S01]  /*71a0*/  FMUL.FTZ R39, R32, R39 ;  /* 0x0000002720277220 */ /* 0x000fe20000410000 */
[----:B-1----:R-:W-:Y:S01]  /*71b0*/  FMUL.FTZ R10, R31, R40 ;  /* 0x000000281f0a7220 */ /* 0x002fe20000410000 */
[----:B------:R-:W-:Y:S01]  /*71c0*/  FMUL.FTZ R218, R27, R218 ;  /* 0x000000da1bda7220 */ /* 0x000fe20000410000 */
[----:B------:R-:W-:Y:S01]  /*71d0*/  FMUL.FTZ R219, R36, R219 ;  /* 0x000000db24db7220 */ /* 0x000fe20000410000 */
[----:B------:R-:W-:Y:S01]  /*71e0*/  FMUL.FTZ R11, R34, R29 ;  /* 0x0000001d220b7220 */ /* 0x000fe20000410000 */
[----:B------:R-:W-:-:S02]  /*71f0*/  LOP3.LUT R217, R217, 0x3fff, RZ, 0xc0, !PT ;  /* 0x00003fffd9d97812 */ /* 0x000fc400078ec0ff */
[----:B------:R-:W-:Y:S02]  /*7200*/  F2FP.BF16.F32.PACK_AB R40, R45, R44 ;  /* 0x0000002c2d28723e */ /* 0x000fe400000010ff */
[----:B------:R-:W-:Y:S02]  /*7210*/  F2FP.BF16.F32.PACK_AB R48, R49, R48 ;  /* 0x000000303130723e */ /* 0x000fe400000010ff */
[----:B------:R-:W-:Y:S01]  /*7220*/  F2FP.BF16.F32.PACK_AB R41, R12, R41 ;  /* 0x000000290c29723e */ /* 0x000fe200000010ff */
[----:B---3--:R-:W-:Y:S01]  /*7230*/  BAR.SYNC.DEFER_BLOCKING 0x9, 0x100 ;  /* 0x0244000000007b1d */ /* 0x008fe20000010000 */
[----:B------:R-:W-:Y:S02]  /*7240*/  F2FP.BF16.F32.PACK_AB R52, R53, R52 ;  /* 0x000000343534723e */ /* 0x000fe400000010ff */
[----:B------:R-:W-:Y:S02]  /*7250*/  F2FP.BF16.F32.PACK_AB R49, R38, R37 ;  /* 0x000000252631723e */ /* 0x000fe400000010ff */
[----:B------:R-:W-:-:S02]  /*7260*/  F2FP.BF16.F32.PACK_AB R53, R10, R39 ;  /* 0x000000270a35723e */ /* 0x000fc400000010ff */
[----:B------:R-:W-:Y:S02]  /*7270*/  F2FP.BF16.F32.PACK_AB R28, R28, R13 ;  /* 0x0000000d1c1c723e */ /* 0x000fe400000010ff */
[----:B------:R-:W-:Y:S02]  /*7280*/  F2FP.BF16.F32.PACK_AB R220, R221, R220 ;  /* 0x000000dcdddc723e */ /* 0x000fe400000010ff */
[----:B------:R-:W-:Y:S02]  /*7290*/  R2UR UR56, R217 ;  /* 0x00000000d93872ca */ /* 0x000fe400000e0000 */
[----:B------:R-:W-:Y:S02]  /*72a0*/  R2UR UR58, R26 ;  /* 0x000000001a3a72ca */ /* 0x000fe400000e0000 */
[----:B------:R-:W-:Y:S02]  /*72b0*/  F2FP.BF16.F32.PACK_AB R29, R219, R218 ;  /* 0x000000dadb1d723e */ /* 0x000fe400000010ff */
[----:B------:R-:W-:Y:S01]  /*72c0*/  F2FP.BF16.F32.PACK_AB R221, R11, R222 ;  /* 0x000000de0bdd723e */ /* 0x000fe200000010ff */
[----:B------:R-:W-:Y:S04]  /*72d0*/  STSM.16.M88.2 [R0+0x2ed00], R40 ;  /* 0x02ed002800007844 */ /* 0x000fe80000000100 */
[----:B------:R-:W-:Y:S04]  /*72e0*/  STSM.16.M88.2 [R0+0x2f500], R48 ;  /* 0x02f5003000007844 */ /* 0x000fe80000000100 */
[----:B------:R-:W-:Y:S04]  /*72f0*/  STSM.16.M88.2 [R0+0x2fd00], R52 ;  /* 0x02fd003400007844 */ /* 0x000fe80000000100 */
[----:B------:R-:W-:Y:S04]  /*7300*/  STSM.16.M88.2 [R0+0x30500], R28 ;  /* 0x0305001c00007844 */ /* 0x000fe80000000100 */
[----:B------:R1:W-:Y:S01]  /*7310*/  STSM.16.M88.2 [R0+0x30d00], R220 ;  /* 0x030d00dc00007844 */ /* 0x0003e20000000100 */
[----:B------:R-:W-:-:S06]  /*7320*/  WARPGROUP.ARRIVE ;  /* 0x00000000000079c5 */ /* 0x000fcc0000000000 */
[----:B------:R-:W-:Y:S01]  /*7330*/  HGMMA.64x16x16.F32.BF16 R136, gdesc[UR56].tnspA.tnspB, R136, gsb0 ;  /* 0x60200000388879f0 */ /* 0x000fe20008001888 */
        /* <DEDUP_REMOVED lines=25> */
[----:B------:R-:W-:Y:S01]  /*74d0*/  UMOV UR15, 0x40 ;  /* 0x00000040000f7882 */ /* 0x000fe20000000000 */
[----:B------:R-:W-:Y:S02]  /*74e0*/  WARPGROUP.DEPBAR.LE gsb0, 0x0 ;  /* 0x00008000000079c5 */ /* 0x000fe40000010000 */
[----:B------:R-:W-:-:S06]  /*74f0*/  WARPGROUP.ARRIVE ;  /* 0x00000000000079c5 */ /* 0x000fcc0000000000 */
[----:B------:R-:W-:Y:S01]  /*7500*/  HGMMA.64x16x16.F32.BF16 R200, gdesc[UR12].tnspA.tnspB, R200, gsb0 ;  /* 0x602000000cc879f0 */ /* 0x000fe200080018c8 */
[----:B------:R-:W-:Y:S02]  /*7510*/  VIADD R5, R217, 0x80 ;  /* 0x00000080d9057836 */ /* 0x000fe40000000000 */
[----:B------:R-:W-:-:S03]  /*7520*/  VIADD R10, R26, 0x10 ;  /* 0x000000101a0a7836 */ /* 0x000fc60000000000 */
[----:B------:R-:W-:Y:S02]  /*7530*/  R2UR UR52, R5 ;  /* 0x00000000053472ca */ /* 0x000fe400000e0000 */
[----:B------:R-:W-:Y:S01]  /*7540*/  R2UR UR54, R10 ;  /* 0x000000000a3672ca */ /* 0x000fe200000e0000 */
[----:B------:R-:W-:Y:S02]  /*7550*/  WARPGROUP.DEPBAR.LE gsb0, 0x0 ;  /* 0x00008000000079c5 */ /* 0x000fe40000010000 */
[----:B------:R-:W-:-:S10]  /*7560*/  WARPGROUP.ARRIVE ;  /* 0x00000000000079c5 */ /* 0x000fd40000000000 */
[----:B------:R-:W-:Y:S01]  /*7570*/  HGMMA.64x16x16.F32.BF16 R136, gdesc[UR52].tnspA.tnspB, R136, gsb0 ;  /* 0x60200000348879f0 */ /* 0x000fe20008001888 */
[----:B------:R-:W-:-:S05]  /*7580*/  VIADD R5, R26, 0x90 ;  /* 0x000000901a057836 */ /* 0x000fca0000000000 */
[----:B------:R-:W-:Y:S01]  /*7590*/  R2UR UR4, R5 ;  /* 0x00000000050472ca */ /* 0x000fe200000e0000 */
[----:B------:R-:W-:Y:S01]  /*75a0*/  UMOV UR44, UR14 ;  /* 0x0000000e002c7c82 */ /* 0x000fe20008000000 */
[----:B------:R-:W-:Y:S01]  /*75b0*/  UMOV UR45, UR15 ;  /* 0x0000000f002d7c82 */ /* 0x000fe20008000000 */
[----:B------:R-:W-:Y:S01]  /*75c0*/  UMOV UR12, UR52 ;  /* 0x00000034000c7c82 */ /* 0x000fe20008000000 */
        /* <DEDUP_REMOVED lines=75> */
[----:B------:R-:W-:Y:S01]  /*7a80*/  VIADD R10, R26, 0x30 ;  /* 0x000000301a0a7836 */ /* 0x000fe20000000000 */
[----:B------:R-:W-:Y:S02]  /*7a90*/  UMOV UR46, UR22 ;  /* 0x00000016002e7c82 */ /* 0x000fe40008000000 */
[----:B------:R-:W-:Y:S02]  /*7aa0*/  R2UR UR20, R5 ;  /* 0x00000000051472ca */ /* 0x000fe400000e0000 */
[----:B------:R-:W-:Y:S01]  /*7ab0*/  R2UR UR22, R10 ;  /* 0x000000000a1672ca */ /* 0x000fe200000e0000 */
[----:B------:R-:W-:Y:S01]  /*7ac0*/  UMOV UR47, UR23 ;  /* 0x00000017002f7c82 */ /* 0x000fe20008000000 */
[----:B------:R-:W-:Y:S01]  /*7ad0*/  UMOV UR21, 0x40000040 ;  /* 0x4000004000157882 */ /* 0x000fe20000000000 */
[----:B------:R-:W-:Y:S01]  /*7ae0*/  UMOV UR23, 0x40 ;  /* 0x0000004000177882 */ /* 0x000fe20000000000 */
[----:B------:R-:W-:-:S02]  /*7af0*/  WARPGROUP.DEPBAR.LE gsb0, 0x0 ;  /* 0x00008000000079c5 */ /* 0x000fc40000010000 */
[----:B------:R-:W-:-:S07]  /*7b00*/  WARPGROUP.ARRIVE ;  /* 0x00000000000079c5 */ /* 0x000fce0000000000 */
[----:B------:R-:W-:Y:S01]  /*7b10*/  HGMMA.64x16x16.F32.BF16 R136, gdesc[UR20].tnspA.tnspB, R136, gsb0 ;  /* 0x60200000148879f0 */ /* 0x000fe20008001888 */
[----:B--2---:R-:W-:Y:S01]  /*7b20*/  VIADD R14, R26, 0xb0 ;  /* 0x000000b01a0e7836 */ /* 0x004fe20000000000 */
[----:B------:R-:W-:Y:S01]  /*7b30*/  MOV R218, UR44 ;  /* 0x0000002c00da7c02 */ /* 0x000fe20008000f00 */
[----:B------:R-:W-:-:S03]  /*7b40*/  UMOV UR44, UR10 ;  /* 0x0000000a002c7c82 */ /* 0x000fc60008000000 */
[----:B------:R-:W-:Y:S01]  /*7b50*/  R2UR UR10, R14 ;  /* 0x000000000e0a72ca */ /* 0x000fe200000e0000 */
[----:B------:R-:W-:Y:S01]  /*7b60*/  UMOV UR52, UR8 ;  /* 0x0000000800347c82 */ /* 0x000fe20008000000 */
[----:B------:R-:W-:Y:S01]  /*7b70*/  MOV R11, UR45 ;  /* 0x0000002d000b7c02 */ /* 0x000fe20008000f00 */
        /* <DEDUP_REMOVED lines=16> */
[----:B------:R-:W-:Y:S01]  /*7c80*/  VIADD R14, R26, 0x1b0 ;  /* 0x000001b01a0e7836 */ /* 0x000fe20000000000 */
[----:B------:R-:W-:-:S04]  /*7c90*/  UMOV UR60, UR14 ;  /* 0x0000000e003c7c82 */ /* 0x000fc80008000000 */
[----:B------:R-:W-:Y:S01]  /*7ca0*/  R2UR UR14, R14 ;  /* 0x000000000e0e72ca */ /* 0x000fe200000e0000 */
[----:B------:R-:W-:Y:S01]  /*7cb0*/  UMOV UR61, UR15 ;  /* 0x0000000f003d7c82 */ /* 0x000fe20008000000 */
[----:B------:R-:W-:Y:S01]  /*7cc0*/  UMOV UR12, UR20 ;  /* 0x00000014000c7c82 */ /* 0x000fe20008000000 */
[----:B------:R-:W-:Y:S01]  /*7cd0*/  UMOV UR13, UR21 ;  /* 0x00000015000d7c82 */ /* 0x000fe20008000000 */
[----:B------:R-:W-:Y:S01]  /*7ce0*/  UMOV UR15, 0x40 ;  /* 0x00000040000f7882 */ /* 0x000fe20000000000 */
[----:B------:R-:W-:Y:S01]  /*7cf0*/  IMAD R5, R4, 0x2800, R17 ;  /* 0x0000280004057824 */ /* 0x000fe200078e0211 */
[----:B------:R-:W-:Y:S02]  /*7d00*/  WARPGROUP.DEPBAR.LE gsb0, 0x0 ;  /* 0x00008000000079c5 */ /* 0x000fe40000010000 */
[----:B------:R-:W-:-:S06]  /*7d10*/  WARPGROUP.ARRIVE ;  /* 0x00000000000079c5 */ /* 0x000fcc0000000000 */
[----:B------:R-:W-:Y:S01]  /*7d20*/  HGMMA.64x16x16.F32.BF16 R184, gdesc[UR12].tnspA.tnspB, R184, gsb0 ;  /* 0x602000000cb879f0 */ /* 0x000fe200080018b8 */
[----:B------:R-:W-:Y:S01]  /*7d30*/  SHF.R.U32.HI R5, RZ, 0x4, R5 ;  /* 0x00000004ff057819 */ /* 0x000fe20000011605 */
[----:B------:R-:W-:-:S03]  /*7d40*/  VIADD R26, R26, 0x230 ;  /* 0x000002301a1a7836 */ /* 0x000fc60000000000 */
[----:B------:R-:W-:-:S04]  /*7d50*/  LOP3.LUT R5, R5, 0x3fff, RZ, 0xc0, !PT ;  /* 0x00003fff05057812 */ /* 0x000fc800078ec0ff */
[----:B------:R-:W-:Y:S02]  /*7d60*/  R2UR UR16, R5 ;  /* 0x00000000051072ca */ /* 0x000fe400000e0000 */
[----:B------:R-:W-:Y:S02]  /*7d70*/  R2UR UR18, R26 ;  /* 0x000000001a1272ca */ /* 0x000fe400000e0000 */
[----:B------:R-:W-:Y:S01]  /*7d80*/  MOV R219, UR40 ;  /* 0x0000002800db7c02 */ /* 0x000fe20008000f00 */
[----:B------:R-:W-:-:S08]  /*7d90*/  UMOV UR17, UR21 ;  /* 0x0000001500117c82 */ /* 0x000fd00008000000 */
[----:B------:R-:W-:Y:S01]  /*7da0*/  UMOV UR40, UR16 ;  /* 0x0000001000287c82 */ /* 0x000fe20008000000 */
[----:B------:R-:W-:Y:S01]  /*7db0*/  UMOV UR16, UR20 ;  /* 0x0000001400107c82 */ /* 0x000fe20008000000 */
[----:B------:R-:W-:Y:S02]  /*7dc0*/  WARPGROUP.DEPBAR.LE gsb0, 0x0 ;  /* 0x00008000000079c5 */ /* 0x000fe40000010000 */
[----:B------:R-:W-:-:S06]  /*7dd0*/  WARPGROUP.ARRIVE ;  /* 0x00000000000079c5 */ /* 0x000fcc0000000000 */
[----:B------:R-:W-:Y:S01]  /*7de0*/  HGMMA.64x16x16.F32.BF16 R200, gdesc[UR16].tnspA.tnspB, R200, gsb0 ;  /* 0x6020000010c879f0 */ /* 0x000fe200080018c8 */
[----:B------:R-:W-:-:S05]  /*7df0*/  VIADD R10, R17, 0x2ed00 ;  /* 0x0002ed00110a7836 */ /* 0x000fca0000000000 */
[----:B------:R-:W-:-:S04]  /*7e00*/  SHF.R.U32.HI R10, RZ, 0x4, R10 ;  /* 0x00000004ff0a7819 */ /* 0x000fc8000001160a */
[----:B------:R-:W-:-:S04]  /*7e10*/  LOP3.LUT R22, R10, 0x3fff, RZ, 0xc0, !PT ;  /* 0x00003fff0a167812 */ /* 0x000fc800078ec0ff */
[----:B------:R-:W-:Y:S01]  /*7e20*/  LOP3.LUT R23, R22, 0x400000, RZ, 0xfc, !PT ;  /* 0x0040000016177812 */ /* 0x000fe200078efcff */
[----:B------:R-:W-:Y:S02]  /*7e30*/  WARPGROUP.DEPBAR.LE gsb0, 0x0 ;  /* 0x00008000000079c5 */ /* 0x000fe40000010000 */
[----:B------:R-:W-:Y:S01]  /*7e40*/  @!PT LDS RZ, [RZ] ;  /* 0x00000000fffff984 */ /* 0x000fe20000000800 */
[----:B------:R-:W-:Y:S01]  /*7e50*/  @!PT LDS RZ, [RZ] ;  /* 0x00000000fffff984 */ /* 0x000fe20000000800 */
[----:B------:R-:W-:Y:S01]  /*7e60*/  @!PT LDS RZ, [RZ] ;  /* 0x00000000fffff984 */ /* 0x000fe20000000800 */
[----:B------:R-:W-:Y:S01]  /*7e70*/  @!PT LDS RZ, [RZ] ;  /* 0x00000000fffff984 */ /* 0x000fe20000000800 */
[----:B------:R2:W-:Y:S06]  /*7e80*/  MEMBAR.ALL.CTA ;  /* 0x0000000000007992 */ /* 0x0005ec0000008000 */
[----:B--2---:R-:W2:Y:S01]  /*7e90*/  FENCE.VIEW.ASYNC.S ;  /* 0x00000000000073c6 */ /* 0x004ea20000000000 */
[----:B------:R-:W-:Y:S01]  /*7ea0*/  R2UR UR24, R23 ;  /* 0x00000000171872ca */ /* 0x000fe200000e0000 */
[----:B--2---:R-:W-:Y:S01]  /*7eb0*/  BAR.SYNC.DEFER_BLOCKING 0x9, 0x100 ;  /* 0x0244000000007b1d */ /* 0x004fe20000010000 */
[----:B------:R-:W-:-:S02]  /*7ec0*/  MOV R12, UR43 ;  /* 0x0000002b000c7c02 */ /* 0x000fc40008000f00 */
[----:B-1----:R-:W-:Y:S02]  /*7ed0*/  MOV R220, UR42 ;  /* 0x0000002a00dc7c02 */ /* 0x002fe40008000f00 */
[----:B------:R-:W-:Y:S01]  /*7ee0*/  MOV R13, UR41 ;  /* 0x00000029000d7c02 */ /* 0x000fe20008000f00 */
[----:B------:R-:W-:-:S06]  /*7ef0*/  UMOV UR41, 0x40000040 ;  /* 0x4000004000297882 */ /* 0x000fcc0000000000 */
[----:B------:R-:W-:Y:S01]  /*7f00*/  UMOV UR42, UR24 ;  /* 0x00000018002a7c82 */ /* 0x000fe20008000000 */
[----:B------:R-:W-:Y:S01]  /*7f10*/  UMOV UR43, 0x8 ;  /* 0x00000008002b7882 */ /* 0x000fe20000000000 */
[----:B------:R-:W-:-:S06]  /*7f20*/  WARPGROUP.ARRIVE ;  /* 0x00000000000079c5 */ /* 0x000fcc0000000000 */
[----:B------:R-:W-:Y:S01]  /*7f30*/  HGMMA.64x64x16.F32.BF16 R24, gdesc[UR40].tnspA, RZ, !UPT, gsb0 ;  /* 0x20e00000281879f0 */ /* 0x000fe2000c0018ff */
[----:B------:R-:W-:Y:S02]  /*7f40*/  VIADD R10, R5, 0x80 ;  /* 0x00000080050a7836 */ /* 0x000fe40000000000 */
[----:B------:R-:W-:-:S03]  /*7f50*/  VIADD R14, R23, 0x80 ;  /* 0x00000080170e7836 */ /* 0x000fc60000000000 */
[----:B------:R-:W-:Y:S02]  /*7f60*/  R2UR UR4, R10 ;  /* 0x000000000a0472ca */ /* 0x000fe400000e0000 */
[----:B------:R-:W-:Y:S01]  /*7f70*/  R2UR UR5, R14 ;  /* 0x000000000e0572ca */ /* 0x000fe200000e0000 */
[----:B------:R-:W-:Y:S01]  /*7f80*/  IMAD.U32 R18, RZ, RZ, UR42 ;  /* 0x0000002aff127e24 */ /* 0x000fe2000f8e00ff */
[----:B------:R-:W-:Y:S01]  /*7f90*/  UMOV UR41, 0x40000040 ;  /* 0x4000004000297882 */ /* 0x000fe20000000000 */
[----:B------:R-:W-:Y:S01]  /*7fa0*/  IMAD.U32 R19, RZ, RZ, UR43 ;  /* 0x0000002bff137e24 */ /* 0x000fe2000f8e00ff */
[----:B------:R-:W-:-:S07]  /*7fb0*/  UMOV UR43, 0x8 ;  /* 0x00000008002b7882 */ /* 0x000fce0000000000 */
[----:B------:R-:W-:Y:S02]  /*7fc0*/  UMOV UR40, UR4 ;  /* 0x0000000400287c82 */ /* 0x000fe40008000000 */
[----:B------:R-:W-:Y:S01]  /*7fd0*/  UMOV UR42, UR5 ;  /* 0x00000005002a7c82 */ /* 0x000fe20008000000 */
[----:B------:R-:W-:Y:S02]  /*7fe0*/  WARPGROUP.DEPBAR.LE gsb0, 0x0 ;  /* 0x00008000000079c5 */ /* 0x000fe40000010000 */
[----:B------:R-:W-:-:S06]  /*7ff0*/  WARPGROUP.ARRIVE ;  /* 0x00000000000079c5 */ /* 0x000fcc0000000000 */
[----:B------:R-:W-:Y:S01]  /*8000*/  HGMMA.64x64x16.F32.BF16 R24, gdesc[UR40].tnspA, R24, gsb0 ;  /* 0x20e00000281879f0 */ /* 0x000fe20008001818 */
[----:B------:R-:W-:Y:S01]  /*8010*/  IMAD.U32 R15, RZ, RZ, UR43 ;  /* 0x0000002bff0f7e24 */ /* 0x000fe2000f8e00ff */
[----:B------:R-:W-:Y:S01]  /*8020*/  R2UR UR43, R12 ;  /* 0x000000000c2b72ca */ /* 0x000fe200000e0000 */
[----:B------:R-:W-:Y:S02]  /*8030*/  VIADD R10, R5, 0x100 ;  /* 0x00000100050a7836 */ /* 0x000fe40000000000 */
[----:B------:R-:W-:-:S03]  /*8040*/  VIADD R12, R23, 0x100 ;  /* 0x00000100170c7836 */ /* 0x000fc60000000000 */
[----:B------:R-:W-:Y:S02]  /*8050*/  R2UR UR4, R10 ;  /* 0x000000000a0472ca */ /* 0x000fe400000e0000 */
[----:B------:R-:W-:Y:S01]  /*8060*/  R2UR UR5, R12 ;  /* 0x000000000c0572ca */ /* 0x000fe200000e0000 */
[----:B------:R-:W-:Y:S01]  /*8070*/  UMOV UR8, UR44 ;  /* 0x0000002c00087c82 */ /* 0x000fe20008000000 */
[----:B------:R-:W-:Y:S01]  /*8080*/  UMOV UR9, UR45 ;  /* 0x0000002d00097c82 */ /* 0x000fe20008000000 */
[----:B------:R-:W-:Y:S01]  /*8090*/  UMOV UR12, UR46 ;  /* 0x0000002e000c7c82 */ /* 0x000fe20008000000 */
[----:B------:R-:W-:Y:S01]  /*80a0*/  UMOV UR13, UR47 ;  /* 0x0000002f000d7c82 */ /* 0x000fe20008000000 */
[----:B------:R-:W-:Y:S01]  /*80b0*/  UMOV UR45, 0x40000040 ;  /* 0x40000040002d7882 */ /* 0x000fe20000000000 */
[----:B------:R-:W-:-:S05]  /*80c0*/  UMOV UR47, 0x8 ;  /* 0x00000008002f7882 */ /* 0x000fca0000000000 */
[----:B------:R-:W-:Y:S02]  /*80d0*/  UMOV UR44, UR4 ;  /* 0x00000004002c7c82 */ /* 0x000fe40008000000 */
[----:B------:R-:W-:Y:S01]  /*80e0*/  UMOV UR46, UR5 ;  /* 0x00000005002e7c82 */ /* 0x000fe20008000000 */
[----:B------:R-:W-:Y:S02]  /*80f0*/  WARPGROUP.DEPBAR.LE gsb0, 0x0 ;  /* 0x00008000000079c5 */ /* 0x000fe40000010000 */
[----:B------:R-:W-:-:S06]  /*8100*/  WARPGROUP.ARRIVE ;  /* 0x00000000000079c5 */ /* 0x000fcc0000000000 */
[----:B------:R-:W-:Y:S01]  /*8110*/  HGMMA.64x64x16.F32.BF16 R24, gdesc[UR44].tnspA, R24, gsb0 ;  /* 0x20e000002c1879f0 */ /* 0x000fe20008001818 */
[----:B------:R-:W-:Y:S01]  /*8120*/  R2UR UR45, R11 ;  /* 0x000000000b2d72ca */ /* 0x000fe200000e0000 */
[----:B------:R-:W-:Y:S02]  /*8130*/  VIADD R10, R5, 0x180 ;  /* 0x00000180050a7836 */ /* 0x000fe40000000000 */
[----:B------:R-:W-:Y:S01]  /*8140*/  VIADD R11, R23, 0x180 ;  /* 0x00000180170b7836 */ /* 0x000fe20000000000 */
[----:B------:R-:W-:Y:S02]  /*8150*/  R2UR UR44, R218 ;  /* 0x00000000da2c72ca */ /* 0x000fe400000e0000 */
[----:B------:R-:W-:Y:S02]  /*8160*/  R2UR UR4, R10 ;  /* 0x000000000a0472ca */ /* 0x000fe400000e0000 */
[----:B------:R-:W-:Y:S01]  /*8170*/  R2UR UR5, R11 ;  /* 0x000000000b0572ca */ /* 0x000fe200000e0000 */
[----:B------:R-:W-:Y:S01]  /*8180*/  UMOV UR28, UR52 ;  /* 0x00000034001c7c82 */ /* 0x000fe20008000000 */
[----:B------:R-:W-:Y:S01]  /*8190*/  R2UR UR41, R13 ;  /* 0x000000000d2972ca */ /* 0x000fe200000e0000 */
[----:B------:R-:W-:Y:S01]  /*81a0*/  UMOV UR29, UR53 ;  /* 0x00000035001d7c82 */ /* 0x000fe20008000000 */
[----:B------:R-:W-:Y:S01]  /*81b0*/  IMAD.U32 R12, RZ, RZ, UR46 ;  /* 0x0000002eff0c7e24 */ /* 0x000fe2000f8e00ff */
[----:B------:R-:W-:Y:S01]  /*81c0*/  UMOV UR53, UR45 ;  /* 0x0000002d00357c82 */ /* 0x000fe20008000000 */
[----:B------:R-:W-:Y:S01]  /*81d0*/  IMAD.U32 R13, RZ, RZ, UR47 ;  /* 0x0000002fff0d7e24 */ /* 0x000fe2000f8e00ff */
[----:B------:R-:W-:Y:S01]  /*81e0*/  UMOV UR45, 0x40000040 ;  /* 0x40000040002d7882 */ /* 0x000fe20000000000 */
[----:B------:R-:W-:Y:S01]  /*81f0*/  UMOV UR47, 0x8 ;  /* 0x00000008002f7882 */ /* 0x000fe20000000000 */
[----:B------:R-:W-:-:S02]  /*8200*/  UMOV UR52, UR44 ;  /* 0x0000002c00347c82 */ /* 0x000fc40008000000 */
        /* <DEDUP_REMOVED lines=8> */
[----:B------:R-:W-:Y:S01]  /*8290*/  R2UR UR40, R219 ;  /* 0x00000000db2872ca */ /* 0x000fe200000e0000 */
[----:B------:R-:W-:Y:S01]  /*82a0*/  IMAD.U32 R14, RZ, RZ, UR42 ;  /* 0x0000002aff0e7e24 */ /* 0x000fe2000f8e00ff */
[----:B------:R-:W-:Y:S02]  /*82b0*/  R2UR UR42, R220 ;  /* 0x00000000dc2a72ca */ /* 0x000fe400000e0000 */
[----:B------:R-:W-:Y:S02]  /*82c0*/  R2UR UR4, R6 ;  /* 0x00000000060472ca */ /* 0x000fe400000e0000 */
[----:B------:R-:W-:Y:S01]  /*82d0*/  R2UR UR5, R23 ;  /* 0x00000000170572ca */ /* 0x000fe200000e0000 */
[----:B------:R-:W-:Y:S01]  /*82e0*/  UMOV UR33, UR43 ;  /* 0x0000002b00217c82 */ /* 0x000fe20008000000 */
[----:B------:R-:W-:Y:S01]  /*82f0*/  UMOV UR37, UR41 ;  /* 0x0000002900257c82 */ /* 0x000fe20008000000 */
[----:B------:R-:W-:Y:S01]  /*8300*/  UMOV UR41, 0x40000040 ;  /* 0x4000004000297882 */ /* 0x000fe20000000000 */
[----:B------:R-:W-:-:S03]  /*8310*/  UMOV UR43, 0x8 ;  /* 0x00000008002b7882 */ /* 0x000fc60000000000 */
[----:B------:R-:W-:Y:S02]  /*8320*/  UMOV UR36, UR40 ;  /* 0x0000002800247c82 */ /* 0x000fe40008000000 */
[----:B------:R-:W-:Y:S02]  /*8330*/  UMOV UR32, UR42 ;  /* 0x0000002a00207c82 */ /* 0x000fe40008000000 */
[----:B------:R-:W-:Y:S02]  /*8340*/  UMOV UR40, UR4 ;  /* 0x0000000400287c82 */ /* 0x000fe40008000000 */
[----:B------:R-:W-:Y:S01]  /*8350*/  UMOV UR42, UR5 ;  /* 0x00000005002a7c82 */ /* 0x000fe20008000000 */
[----:B------:R-:W-:Y:S01]  /*8360*/  IMAD.U32 R10, RZ, RZ, UR46 ;  /* 0x0000002eff0a7e24 */ /* 0x000fe2000f8e00ff */
[----:B------:R-:W-:Y:S02]  /*8370*/  WARPGROUP.DEPBAR.LE gsb0, 0x0 ;  /* 0x00008000000079c5 */ /* 0x000fe40000010000 */
[----:B------:R-:W-:Y:S01]  /*8380*/  WARPGROUP.ARRIVE ;  /* 0x00000000000079c5 */ /* 0x000fe20000000000 */
[----:B------:R-:W-:Y:S01]  /*8390*/  UMOV UR48, UR56 ;  /* 0x0000003800307c82 */ /* 0x000fe20008000000 */
[----:B------:R-:W-:Y:S01]  /*83a0*/  UMOV UR49, UR57 ;  /* 0x0000003900317c82 */ /* 0x000fe20008000000 */
[----:B------:R-:W-:Y:S01]  /*83b0*/  UMOV UR21, 0x40000040 ;  /* 0x4000004000157882 */ /* 0x000fe20000000000 */
[----:B------:R-:W-:Y:S01]  /*83c0*/  IMAD.U32 R11, RZ, RZ, UR47 ;  /* 0x0000002fff0b7e24 */ /* 0x000fe2000f8e00ff */
[----:B------:R-:W-:Y:S01]  /*83d0*/  ULDC.64 UR4, c[0x0][0x2c0] ;  /* 0x0000b00000047ab9 */ /* 0x000fe20000000a00 */
[----:B------:R-:W-:Y:S01]  /*83e0*/  HGMMA.64x64x16.F32.BF16 R24, gdesc[UR40].tnspA, R24, gsb0 ;  /* 0x20e00000281879f0 */ /* 0x000fe20008001818 */
[----:B------:R-:W-:Y:S01]  /*83f0*/  R2UR UR46, R8 ;  /* 0x00000000082e72ca */ /* 0x000fe200000e0000 */
[----:B------:R-:W-:-:S05]  /*8400*/  VIADD R8, R217, 0x400 ;  /* 0x00000400d9087836 */ /* 0x000fca0000000000 */
[----:B------:R-:W-:Y:S01]  /*8410*/  R2UR UR56, R8 ;  /* 0x00000000083872ca */ /* 0x000fe200000e0000 */
[----:B------:R-:W-:Y:S01]  /*8420*/  UMOV UR57, 0x40000040 ;  /* 0x4000004000397882 */ /* 0x000fe20000000000 */
[----:B------:R-:W-:Y:S02]  /*8430*/  WARPGROUP.DEPBAR.LE gsb0, 0x0 ;  /* 0x00008000000079c5 */ /* 0x000fe40000010000 */
[----:B------:R-:W-:-:S09]  /*8440*/  WARPGROUP.ARRIVE ;  /* 0x00000000000079c5 */ /* 0x000fd20000000000 */
        /* <DEDUP_REMOVED lines=18> */
[----:B------:R-:W-:Y:S01]  /*8570*/  VIADD R8, R217, 0x480 ;  /* 0x00000480d9087836 */ /* 0x000fe20000000000 */
[----:B------:R-:W-:Y:S02]  /*8580*/  WARPGROUP.DEPBAR.LE gsb0, 0x0 ;  /* 0x00008000000079c5 */ /* 0x000fe40000010000 */
[----:B------:R-:W-:-:S06]  /*8590*/  WARPGROUP.ARRIVE ;  /* 0x00000000000079c5 */ /* 0x000fcc0000000000 */
[----:B------:R-:W-:Y:S01]  /*85a0*/  HGMMA.64x16x16.F32.BF16 R208, gdesc[UR56].tnspA.tnspB, R208, gsb0 ;  /* 0x6020000038d079f0 */ /* 0x000fe200080018d0 */
        /* <DEDUP_REMOVED lines=52> */
[----:B------:R-:W-:Y:S02]  /*88f0*/  R2UR UR20, R217 ;  /* 0x00000000d91472ca */ /* 0x000fe400000e0000 */
[----:B------:R-:W-:Y:S02]  /*8900*/  WARPGROUP.DEPBAR.LE gsb0, 0x0 ;  /* 0x00008000000079c5 */ /* 0x000fe40000010000 */
[----:B------:R-:W-:-:S09]  /*8910*/  WARPGROUP.ARRIVE ;  /* 0x00000000000079c5 */ /* 0x000fd20000000000 */
[----:B------:R-:W-:Y:S01]  /*8920*/  HGMMA.64x16x16.F32.BF16 R144, gdesc[UR20].tnspA.tnspB, R144, gsb0 ;  /* 0x60200000149079f0 */ /* 0x000fe20008001890 */
[----:B------:R-:W-:Y:S01]  /*8930*/  UMOV UR8, UR20 ;  /* 0x0000001400087c82 */ /* 0x000fe20008000000 */
[----:B------:R-:W-:Y:S01]  /*8940*/  UMOV UR9, UR21 ;  /* 0x0000001500097c82 */ /* 0x000fe20008000000 */
[----:B------:R-:W-:Y:S01]  /*8950*/  R2UR UR47, R9 ;  /* 0x00000000092f72ca */ /* 0x000fe200000e0000 */
[----:B------:R-:W-:Y:S02]  /*8960*/  WARPGROUP.DEPBAR.LE gsb0, 0x0 ;  /* 0x00008000000079c5 */ /* 0x000fe40000010000 */
[----:B------:R-:W-:-:S06]  /*8970*/  WARPGROUP.ARRIVE ;  /* 0x00000000000079c5 */ /* 0x000fcc0000000000 */
[----:B------:R-:W-:Y:S01]  /*8980*/  HGMMA.64x16x16.F32.BF16 R160, gdesc[UR8].tnspA.tnspB, R160, gsb0 ;  /* 0x6020000008a079f0 */ /* 0x000fe200080018a0 */
[----:B------:R-:W-:Y:S01]  /*8990*/  IMAD.SHL.U32 R9, R3, 0x4000, RZ ;  /* 0x0000400003097824 */ /* 0x000fe200078e00ff */
[----:B------:R-:W-:-:S04]  /*89a0*/  R2UR UR40, R20 ;  /* 0x00000000142872ca */ /* 0x000fc800000e0000 */
[----:B------:R-:W-:-:S04]  /*89b0*/  IADD3 R20, P1, R9, R234, RZ ;  /* 0x000000ea09147210 */ /* 0x000fc80007f3e0ff */
[----:B------:R-:W-:Y:S02]  /*89c0*/  LEA.HI.X.SX32 R9, R9, R224, 0x1, P1 ;  /* 0x000000e009097211 */ /* 0x000fe400008f0eff */
[----:B------:R-:W-:Y:S01]  /*89d0*/  LEA R8, P1, R20, UR4, 0x2 ;  /* 0x0000000414087c11 */ /* 0x000fe2000f8210ff */
[----:B------:R-:W-:-:S03]  /*89e0*/  UMOV UR4, UR20 ;  /* 0x0000001400047c82 */ /* 0x000fc60008000000 */
[----:B------:R-:W-:Y:S01]  /*89f0*/  LEA.HI.X R9, R20, UR5, R9, 0x2, P1 ;  /* 0x0000000514097c11 */ /* 0x000fe200088f1409 */
[----:B------:R-:W-:Y:S01]  /*8a00*/  UMOV UR5, UR21 ;  /* 0x0000001500057c82 */ /* 0x000fe20008000000 */
[----:B------:R-:W-:Y:S01]  /*8a10*/  UMOV UR12, UR20 ;  /* 0x00000014000c7c82 */ /* 0x000fe20008000000 */
[----:B------:R-:W-:Y:S01]  /*8a20*/  UMOV UR13, UR21 ;  /* 0x00000015000d7c82 */ /* 0x000fe20008000000 */
[----:B------:R-:W-:Y:S01]  /*8a30*/  UMOV UR16, UR20 ;  /* 0x0000001400107c82 */ /* 0x000fe20008000000 */
[----:B------:R-:W-:Y:S01]  /*8a40*/  UMOV UR17, UR21 ;  /* 0x0000001500117c82 */ /* 0x000fe20008000000 */
[----:B------:R-:W-:Y:S01]  /*8a50*/  VIADD R216, R216, 0xffff0000 ;  /* 0xffff0000d8d87836 */ /* 0x000fe20000000000 */
[----:B------:R1:W-:Y:S01]  /*8a60*/  REDG.E.ADD.F32x4.FTZ.RN.STRONG.GPU desc[UR46][R8.64], R24 ;  /* 0x00000018080079a6 */ /* 0x0003e2000c10f7ae */
[----:B------:R-:W-:Y:S02]  /*8a70*/  WARPGROUP.DEPBAR.LE gsb0, 0x0 ;  /* 0x00008000000079c5 */ /* 0x000fe40000010000 */
[----:B------:R-:W-:Y:S01]  /*8a80*/  WARPGROUP.ARRIVE ;  /* 0x00000000000079c5 */ /* 0x000fe20000000000 */
[----:B------:R-:W-:Y:S01]  /*8a90*/  SHF.R.U32.HI R216, RZ, 0x4, R216 ;  /* 0x00000004ffd87819 */ /* 0x000fe200000116d8 */
[----:B------:R-:W-:Y:S01]  /*8aa0*/  UMOV UR55, 0x40 ;  /* 0x0000004000377882 */ /* 0x000fe20000000000 */
[----:B-1----:R-:W-:Y:S01]  /*8ab0*/  LOP3.LUT R24, R22, 0x80000, RZ, 0xfc, !PT ;  /* 0x0008000016187812 */ /* 0x002fe200078efcff */
[----:B------:R-:W-:Y:S01]  /*8ac0*/  UMOV UR53, 0x40000040 ;  /* 0x4000004000357882 */ /* 0x000fe20000000000 */
[----:B------:R-:W-:Y:S01]  /*8ad0*/  UMOV UR59, 0x40 ;  /* 0x00000040003b7882 */ /* 0x000fe20000000000 */
[----:B------:R-:W-:Y:S01]  /*8ae0*/  HGMMA.64x16x16.F32.BF16 R176, gdesc[UR4].tnspA.tnspB, R176, gsb0 ;  /* 0x6020000004b079f0 */ /* 0x000fe200080018b0 */
        /* <DEDUP_REMOVED lines=9> */
[----:B------:R1:W-:Y:S01]  /*8b80*/  REDG.E.ADD.F32x4.FTZ.RN.STRONG.GPU desc[UR46][R8.64+0x800], R28 ;  /* 0x0008001c080079a6 */ /* 0x0003e2000c10f7ae */
[----:B------:R-:W-:-:S02]  /*8b90*/  WARPGROUP.DEPBAR.LE gsb0, 0x0 ;  /* 0x00008000000079c5 */ /* 0x000fc40000010000 */
[----:B------:R-:W-:Y:S01]  /*8ba0*/  WARPGROUP.ARRIVE ;  /* 0x00000000000079c5 */ /* 0x000fe20000000000 */
[----:B------:R-:W-:Y:S02]  /*8bb0*/  LOP3.LUT R237, R216, 0x3fff, RZ, 0xc0, !PT ;  /* 0x00003fffd8ed7812 */ /* 0x000fe400078ec0ff */
[C---:B------:R-:W-:Y:S01]  /*8bc0*/  R2UR UR54, R24.reuse ;  /* 0x00000000183672ca */ /* 0x040fe200000e0000 */
[----:B------:R-:W-:Y:S01]  /*8bd0*/  VIADD R20, R24, 0x80 ;  /* 0x0000008018147836 */ /* 0x000fe20000000000 */
[----:B------:R-:W-:Y:S01]  /*8be0*/  UMOV UR57, UR53 ;  /* 0x0000003500397c82 */ /* 0x000fe20008000000 */
[----:B------:R-:W-:Y:S01]  /*8bf0*/  HGMMA.64x16x16.F32.BF16 R192, gdesc[UR12].tnspA.tnspB, R192, gsb0 ;  /* 0x602000000cc079f0 */ /* 0x000fe200080018c0 */
[----:B------:R-:W-:Y:S01]  /*8c00*/  IMAD R237, R2, 0x800, R237 ;  /* 0x0000080002ed7824 */ /* 0x000fe200078e02ed */
[----:B------:R-:W-:Y:S01]  /*8c10*/  UMOV UR9, UR53 ;  /* 0x0000003500097c82 */ /* 0x000fe20008000000 */
[----:B------:R-:W-:Y:S02]  /*8c20*/  VIADD R25, R24, 0x200 ;  /* 0x0000020018197836 */ /* 0x000fe40000000000 */
[----:B------:R-:W-:-:S02]  /*8c30*/  IMAD.U32 R217, RZ, RZ, UR11 ;  /* 0x0000000bffd97e24 */ /* 0x000fc4000f8e00ff */
[----:B------:R-:W-:Y:S01]  /*8c40*/  VIADD R26, R24, 0x10 ;  /* 0x00000010181a7836 */ /* 0x000fe20000000000 */
[----:B------:R-:W-:Y:S01]  /*8c50*/  UMOV UR37, UR25 ;  /* 0x0000001900257c82 */ /* 0x000fe20008000000 */
[----:B------:R-:W-:Y:S01]  /*8c60*/  UMOV UR33, UR25 ;  /* 0x0000001900217c82 */ /* 0x000fe20008000000 */
[----:B------:R-:W-:Y:S01]  /*8c70*/  UMOV UR29, UR25 ;  /* 0x00000019001d7c82 */ /* 0x000fe20008000000 */
[----:B------:R-:W-:Y:S01]  /*8c80*/  UMOV UR7, 0x40 ;  /* 0x0000004000077882 */ /* 0x000fe20000000000 */
[----:B------:R1:W-:Y:S01]  /*8c90*/  REDG.E.ADD.F32x4.FTZ.RN.STRONG.GPU desc[UR46][R8.64+0x1000], R32 ;  /* 0x00100020080079a6 */ /* 0x0003e2000c10f7ae */
[----:B------:R-:W-:Y:S02]  /*8ca0*/  WARPGROUP.DEPBAR.LE gsb0, 0x0 ;  /* 0x00008000000079c5 */ /* 0x000fe40000010000 */
[----:B------:R-:W-:Y:S01]  /*8cb0*/  WARPGROUP.ARRIVE ;  /* 0x00000000000079c5 */ /* 0x000fe20000000000 */
[----:B------:R-:W-:Y:S02]  /*8cc0*/  R2UR UR52, R237 ;  /* 0x00000000ed3472ca */ /* 0x000fe400000e0000 */
[----:B------:R-:W-:Y:S01]  /*8cd0*/  R2UR UR24, R20 ;  /* 0x00000000141872ca */ /* 0x000fe200000e0000 */
[----:B------:R-:W-:Y:S01]  /*8ce0*/  UMOV UR13, UR53 ;  /* 0x00000035000d7c82 */ /* 0x000fe20008000000 */
[----:B------:R-:W-:Y:S01]  /*8cf0*/  UMOV UR15, 0x40 ;  /* 0x00000040000f7882 */ /* 0x000fe20000000000 */
[----:B------:R-:W-:Y:S01]  /*8d00*/  HGMMA.64x16x16.F32.BF16 R208, gdesc[UR16].tnspA.tnspB, R208, gsb0 ;  /* 0x6020000010d079f0 */ /* 0x000fe200080018d0 */
[----:B------:R-:W-:Y:S01]  /*8d10*/  R2UR UR50, R26 ;  /* 0x000000001a3272ca */ /* 0x000fe200000e0000 */
[----:B------:R1:W-:Y:S01]  /*8d20*/  REDG.E.ADD.F32x4.FTZ.RN.STRONG.GPU desc[UR46][R8.64+0x1800], R36 ;  /* 0x00180024080079a6 */ /* 0x0003e2000c10f7ae */
[----:B------:R-:W-:-:S02]  /*8d30*/  WARPGROUP.DEPBAR.LE gsb0, 0x0 ;  /* 0x00008000000079c5 */ /* 0x000fc40000010000 */
[----:B------:R-:W-:-:S03]  /*8d40*/  WARPGROUP.ARRIVE ;  /* 0x00000000000079c5 */ /* 0x000fc60000000000 */
[----:B------:R-:W-:Y:S02]  /*8d50*/  UMOV UR56, UR52 ;  /* 0x0000003400387c82 */ /* 0x000fe40008000000 */
[----:B------:R-:W-:Y:S01]  /*8d60*/  UMOV UR58, UR24 ;  /* 0x00000018003a7c82 */ /* 0x000fe20008000000 */
[C---:B------:R-:W-:Y:S01]  /*8d70*/  VIADD R20, R24.reuse, 0x100 ;  /* 0x0000010018147836 */ /* 0x040fe20000000000 */
[----:B------:R-:W-:Y:S01]  /*8d80*/  UMOV UR12, UR52 ;  /* 0x00000034000c7c82 */ /* 0x000fe20008000000 */
[----:B------:R-:W-:Y:S01]  /*8d90*/  VIADD R26, R24, 0x90 ;  /* 0x00000090181a7836 */ /* 0x000fe20000000000 */
[----:B------:R-:W-:Y:S01]  /*8da0*/  HGMMA.64x16x16.F32.BF16 R56, gdesc[UR52].tnspA.tnspB, R56, gsb0 ;  /* 0x60200000343879f0 */ /* 0x000fe20008001838 */
[----:B------:R-:W-:Y:S01]  /*8db0*/  UMOV UR19, 0x40 ;  /* 0x0000004000137882 */ /* 0x000fe20000000000 */
[----:B------:R-:W-:Y:S01]  /*8dc0*/  IMAD.U32 R23, RZ, RZ, UR15 ;  /* 0x0000000fff177e24 */ /* 0x000fe2000f8e00ff */
[----:B------:R-:W-:Y:S01]  /*8dd0*/  R2UR UR45, R7 ;  /* 0x00000000072d72ca */ /* 0x000fe200000e0000 */
[----:B------:R1:W-:Y:S01]  /*8de0*/  REDG.E.ADD.F32x4.FTZ.RN.STRONG.GPU desc[UR46][R8.64+0x2000], R40 ;  /* 0x00200028080079a6 */ /* 0x0003e2000c10f7ae */
[----:B------:R-:W-:-:S02]  /*8df0*/  WARPGROUP.DEPBAR.LE gsb0, 0x0 ;  /* 0x00008000000079c5 */ /* 0x000fc40000010000 */
[----:B------:R-:W-:Y:S01]  /*8e00*/  WARPGROUP.ARRIVE ;  /* 0x00000000000079c5 */ /* 0x000fe20000000000 */
[----:B------:R-:W-:Y:S01]  /*8e10*/  R2UR UR8, R20 ;  /* 0x00000000140872ca */ /* 0x000fe200000e0000 */
[----:B------:R-:W-:Y:S01]  /*8e20*/  IMAD.U32 R7, RZ, RZ, UR43 ;  /* 0x0000002bff077e24 */ /* 0x000fe2000f8e00ff */
[----:B------:R1:W-:Y:S03]  /*8e30*/  REDG.E.ADD.F32x4.FTZ.RN.STRONG.GPU desc[UR46][R8.64+0x2800], R44 ;  /* 0x0028002c080079a6 */ /* 0x0003e6000c10f7ae */
[----:B------:R-:W-:Y:S08]  /*8e40*/  HGMMA.64x16x16.F32.BF16 R64, gdesc[UR56].tnspA.tnspB, R64, gsb0 ;  /* 0x60200000384079f0 */ /* 0x000ff00008001840 */
[----:B------:R-:W-:Y:S01]  /*8e50*/  UMOV UR14, UR8 ;  /* 0x00000008000e7c82 */ /* 0x000fe20008000000 */
[----:B------:R-:W-:Y:S01]  /*8e60*/  VIADD R20, R24, 0x180 ;  /* 0x0000018018147836 */ /* 0x000fe20000000000 */
[----:B------:R-:W-:Y:S01]  /*8e70*/  R2UR UR43, R21 ;  /* 0x00000000152b72ca */ /* 0x000fe200000e0000 */
[----:B------:R1:W-:Y:S01]  /*8e80*/  REDG.E.ADD.F32x4.FTZ.RN.STRONG.GPU desc[UR46][R8.64+0x3000], R48 ;  /* 0x00300030080079a6 */ /* 0x0003e2000c10f7ae */
[----:B------:R-:W-:-:S02]  /*8e90*/  WARPGROUP.DEPBAR.LE gsb0, 0x0 ;  /* 0x00008000000079c5 */ /* 0x000fc40000010000 */
[----:B------:R-:W-:Y:S01]  /*8ea0*/  WARPGROUP.ARRIVE ;  /* 0x00000000000079c5 */ /* 0x000fe20000000000 */
[----:B------:R-:W-:Y:S01]  /*8eb0*/  R2UR UR4, R20 ;  /* 0x00000000140472ca */ /* 0x000fe200000e0000 */
[----:B------:R-:W-:Y:S01]  /*8ec0*/  UMOV UR8, UR52 ;  /* 0x0000003400087c82 */ /* 0x000fe20008000000 */
[----:B------:R-:W-:Y:S01]  /*8ed0*/  IMAD.U32 R22, RZ, RZ, UR14 ;  /* 0x0000000eff167e24 */ /* 0x000fe2000f8e00ff */
[----:B------:R1:W-:Y:S02]  /*8ee0*/  REDG.E.ADD.F32x4.FTZ.RN.STRONG.GPU desc[UR46][R8.64+0x3800], R52 ;  /* 0x00380034080079a6 */ /* 0x0003e4000c10f7ae */
[----:B------:R-:W-:Y:S08]  /*8ef0*/  HGMMA.64x16x16.F32.BF16 R72, gdesc[UR12].tnspA.tnspB, R72, gsb0 ;  /* 0x602000000c4879f0 */ /* 0x000ff00008001848 */
[----:B------:R-:W-:Y:S01]  /*8f00*/  UMOV UR10, UR4 ;  /* 0x00000004000a7c82 */ /* 0x000fe20008000000 */
[----:B------:R-:W-:-:S02]  /*8f10*/  WARPGROUP.DEPBAR.LE gsb0, 0x0 ;  /* 0x00008000000079c5 */ /* 0x000fc40000010000 */
[----:B------:R-:W-:-:S06]  /*8f20*/  WARPGROUP.ARRIVE ;  /* 0x00000000000079c5 */ /* 0x000fcc0000000000 */
[----:B------:R-:W-:Y:S01]  /*8f30*/  HGMMA.64x16x16.F32.BF16 R80, gdesc[UR8].tnspA.tnspB, R80, gsb0 ;  /* 0x60200000085079f0 */ /* 0x000fe20008001850 */
[----:B------:R-:W-:Y:S01]  /*8f40*/  R2UR UR4, R25 ;  /* 0x00000000190472ca */ /* 0x000fe200000e0000 */
[----:B------:R-:W-:Y:S01]  /*8f50*/  IMAD.U32 R216, RZ, RZ, UR10 ;  /* 0x0000000affd87e24 */ /* 0x000fe2000f8e00ff */
[----:B------:R-:W-:Y:S01]  /*8f60*/  UMOV UR8, UR52 ;  /* 0x0000003400087c82 */ /* 0x000fe20008000000 */
[----:B------:R-:W-:Y:S01]  /*8f70*/  UMOV UR9, UR53 ;  /* 0x0000003500097c82 */ /* 0x000fe20008000000 */
[----:B------:R-:W-:-:S09]  /*8f80*/  UMOV UR11, 0x40 ;  /* 0x00000040000b7882 */ /* 0x000fd20000000000 */
[----:B------:R-:W-:Y:S01]  /*8f90*/  UMOV UR10, UR4 ;  /* 0x00000004000a7c82 */ /* 0x000fe20008000000 */
[----:B------:R-:W-:Y:S02]  /*8fa0*/  WARPGROUP.DEPBAR.LE gsb0, 0x0 ;  /* 0x00008000000079c5 */ /* 0x000fe40000010000 */
[----:B------:R-:W-:-:S06]  /*8fb0*/  WARPGROUP.ARRIVE ;  /* 0x00000000000079c5 */ /* 0x000fcc0000000000 */
[----:B------:R-:W-:Y:S01]  /*8fc0*/  HGMMA.64x16x16.F32.BF16 R88, gdesc[UR8].tnspA.tnspB, R88, gsb0 ;  /* 0x60200000085879f0 */ /* 0x000fe20008001858 */
[----:B------:R-:W-:-:S05]  /*8fd0*/  VIADD R25, R237, 0x80 ;  /* 0x00000080ed197836 */ /* 0x000fca0000000000 */
[----:B------:R-:W-:Y:S01]  /*8fe0*/  R2UR UR48, R25 ;  /* 0x00000000193072ca */ /* 0x000fe200000e0000 */
[----:B------:R-:W-:Y:S02]  /*8ff0*/  WARPGROUP.DEPBAR.LE gsb0, 0x0 ;  /* 0x00008000000079c5 */ /* 0x000fe40000010000 */
[----:B------:R-:W-:-:S10]  /*9000*/  WARPGROUP.ARRIVE ;  /* 0x00000000000079c5 */ /* 0x000fd40000000000 */
        /* <DEDUP_REMOVED lines=65> */
[----:B------:R-:W-:Y:S02]  /*9420*/  WARPGROUP.DEPBAR.LE gsb0, 0x0 ;  /* 0x00008000000079c5 */ /* 0x000fe40000010000 */
[----:B------:R-:W-:-:S09]  /*9430*/  WARPGROUP.ARRIVE ;  /* 0x00000000000079c5 */ /* 0x000fd20000000000 */
        /* <DEDUP_REMOVED lines=13> */
[----:B------:R-:W-:Y:S02]  /*9510*/  VIADD R26, R24, 0x30 ;  /* 0x00000030181a7836 */ /* 0x000fe40000000000 */
[----:B------:R-:W-:-:S03]  /*9520*/  VIADD R25, R237, 0x180 ;  /* 0x00000180ed197836 */ /* 0x000fc60000000000 */
[----:B------:R-:W-:Y:S02]  /*9530*/  R2UR UR6, R26 ;  /* 0x000000001a0672ca */ /* 0x000fe400000e0000 */
[----:B------:R-:W-:Y:S01]  /*9540*/  R2UR UR4, R25 ;  /* 0x00000000190472ca */ /* 0x000fe200000e0000 */
[----:B------:R-:W-:Y:S01]  /*9550*/  UMOV UR5, 0x40000040 ;  /* 0x4000004000057882 */ /* 0x000fe20000000000 */
[----:B------:R-:W-:Y:S02]  /*9560*/  WARPGROUP.DEPBAR.LE gsb0, 0x0 ;  /* 0x00008000000079c5 */ /* 0x000fe40000010000 */
[----:B------:R-:W-:-:S09]  /*9570*/  WARPGROUP.ARRIVE ;  /* 0x00000000000079c5 */ /* 0x000fd20000000000 */
        /* <DEDUP_REMOVED lines=34> */
[----:B------:R-:W-:Y:S02]  /*97a0*/  IMAD.U32 R20, RZ, RZ, UR58 ;  /* 0x0000003aff147e24 */ /* 0x000fe4000f8e00ff */
[----:B------:R-:W-:Y:S01]  /*97b0*/  IMAD.U32 R21, RZ, RZ, UR59 ;  /* 0x0000003bff157e24 */ /* 0x000fe2000f8e00ff */
[----:B------:R-:W-:Y:S02]  /*97c0*/  WARPGROUP.DEPBAR.LE gsb0, 0x0 ;  /* 0x00008000000079c5 */ /* 0x000fe40000010000 */
[----:B-1----:R-:W-:Y:S05]  /*97d0*/  @!P0 BRA `(.L_x_708) ;  /* 0x0000000000048947 */ /* 0x002fea0003800000 */
[----:B------:R-:W-:Y:S01]  /*97e0*/  BPT.TRAP 0x1 ;  /* 0x000000040000795c */ /* 0x000fe20000300000 */
.L_x_708:
        /* <DEDUP_REMOVED lines=61> */
[----:B------:R1:W-:Y:S01]  /*9bc0*/  REDG.E.ADD.F32x4.FTZ.RN.STRONG.GPU desc[UR46][R8.64+0x4800], R28 ;  /* 0x0048001c080079a6 */ /* 0x0003e2000c10f7ae */
[----:B------:R-:W-:Y:S02]  /*9bd0*/  WARPGROUP.DEPBAR.LE gsb0, 0x0 ;  /* 0x00008000000079c5 */ /* 0x000fe40000010000 */
        /* <DEDUP_REMOVED lines=19> */
[----:B------:R-:W-:Y:S02]  /*9d10*/  UMOV UR32, UR24 ;  /* 0x0000001800207c82 */ /* 0x000fe40008000000 */
        /* <DEDUP_REMOVED lines=74> */
.L_x_709:
[----:B------:R-:W-:Y:S01]  /*a1c0*/  VIADD R3, R3, 0x1 ;  /* 0x0000000103037836 */ /* 0x000fe20000000000 */
[----:B------:R-:W-:Y:S01]  /*a1d0*/  LOP3.LUT R230, R230, 0x1, RZ, 0x3c, !PT ;  /* 0x00000001e6e67812 */ /* 0x000fe200078e3cff */
        /* <DEDUP_REMOVED lines=92> */
.L_x_697:
        /* <DEDUP_REMOVED lines=23> */
.L_x_712:
        /* <DEDUP_REMOVED lines=20> */
.L_x_713:
        /* <DEDUP_REMOVED lines=18> */
.L_x_714:
        /* <DEDUP_REMOVED lines=18> */
.L_x_715:
        /* <DEDUP_REMOVED lines=138> */
[----:B------:R-:W-:Y:S01]  /*b530*/  ULDC.64 UR6, c[0x0][0x198] ;  /* 0x0000660000067ab9 */ /* 0x000fe20000000a00 */
[----:B------:R-:W-:Y:S02]  /*b540*/  UIADD3 UR40, UR37, 0xa000, URZ ;  /* 0x0000a00025287890 */ /* 0x000fe4000fffe03f */
[----:B------:R-:W-:Y:S02]  /*b550*/  UIADD3 UR4, UP0, UR6, 0x770, URZ ;  /* 0x0000077006047890 */ /* 0x000fe4000ff1e03f */
[----:B------:R-:W-:Y:S02]  /*b560*/  UIMAD UR42, UR45, 0x50, URZ ;  /* 0x000000502d2a78a4 */ /* 0x000fe4000f8e023f */
[----:B------:R-:W-:Y:S02]  /*b570*/  UIADD3.X UR5, URZ, UR7, URZ, UP0, !UPT ;  /* 0x000000073f057290 */ /* 0x000fe400087fe43f */
[----:B------:R-:W-:Y:S02]  /*b580*/  UIADD3 UR32, UR37, 0xc800, URZ ;  /* 0x0000c80025207890 */ /* 0x000fe4000fffe03f */
[----:B------:R-:W-:-:S02]  /*b590*/  UIADD3 UR16, UR37, 0xf000, URZ ;  /* 0x0000f00025107890 */ /* 0x000fc4000fffe03f */
[----:B------:R-:W-:Y:S02]  /*b5a0*/  UIADD3 UR8, UR37, 0x11800, URZ ;  /* 0x0001180025087890 */ /* 0x000fe4000fffe03f */
[----:B------:R-:W-:Y:S01]  /*b5b0*/  UIADD3 UR6, UP0, UR6, 0x670, URZ ;  /* 0x0000067006067890 */ /* 0x000fe2000ff1e03f */
[----:B------:R-:W-:Y:S01]  /*b5c0*/  UMOV UR41, URZ ;  /* 0x0000003f00297c82 */ /* 0x000fe20008000000 */
[----:B------:R-:W-:Y:S01]  /*b5d0*/  UMOV UR33, 0x40 ;  /* 0x0000004000217882 */ /* 0x000fe20000000000 */
[----:B------:R-:W-:Y:S01]  /*b5e0*/  UMOV UR35, UR43 ;  /* 0x0000002b00237c82 */ /* 0x000fe20008000000 */
[----:B------:R-:W-:Y:S01]  /*b5f0*/  UMOV UR36, UR44 ;  /* 0x0000002c00247c82 */ /* 0x000fe20008000000 */
[----:B------:R-:W-:Y:S01]  /*b600*/  UMOV UR34, UR42 ;  /* 0x0000002a00227c82 */ /* 0x000fe20008000000 */
[----:B------:R-:W-:Y:S01]  /*b610*/  UMOV UR17, 0x80 ;  /* 0x0000008000117882 */ /* 0x000fe20000000000 */
[----:B------:R-:W-:Y:S01]  /*b620*/  UMOV UR19, UR43 ;  /* 0x0000002b00137c82 */ /* 0x000fe20008000000 */
[----:B------:R-:W-:Y:S01]  /*b630*/  UMOV UR20, UR44 ;  /* 0x0000002c00147c82 */ /* 0x000fe20008000000 */
[----:B------:R1:W-:Y:S01]  /*b640*/  UTMASTG.4D [UR40], [UR4] ;  /* 0x00000028040073b5 */ /* 0x0003e20008018000 */
[----:B------:R-:W-:Y:S01]  /*b650*/  UMOV UR18, UR42 ;  /* 0x0000002a00127c82 */ /* 0x000fe20008000000 */
[----:B------:R-:W-:Y:S01]  /*b660*/  UMOV UR9, 0xc0 ;  /* 0x000000c000097882 */ /* 0x000fe20000000000 */
[----:B------:R-:W-:Y:S01]  /*b670*/  UMOV UR11, UR43 ;  /* 0x0000002b000b7c82 */ /* 0x000fe20008000000 */
[----:B------:R-:W-:Y:S01]  /*b680*/  UMOV UR12, UR44 ;  /* 0x0000002c000c7c82 */ /* 0x000fe20008000000 */
[----:B------:R-:W-:Y:S01]  /*b690*/  UMOV UR10, UR42 ;  /* 0x0000002a000a7c82 */ /* 0x000fe20008000000 */
[----:B------:R-:W-:Y:S01]  /*b6a0*/  UIADD3.X UR7, URZ, UR7, URZ, UP0, !UPT ;  /* 0x000000073f077290 */ /* 0x000fe200087fe43f */
[----:B------:R-:W-:Y:S01]  /*b6b0*/  UTMASTG.4D [UR32], [UR4] ;  /* 0x00000020040073b5 */ /* 0x000fe20008018000 */
[----:B------:R-:W-:Y:S01]  /*b6c0*/  UIADD3 UR24, UR37, 0x2800, URZ ;  /* 0x0000280025187890 */ /* 0x000fe2000fffe03f */
[----:B------:R-:W-:Y:S01]  /*b6d0*/  UMOV UR25, 0x40 ;  /* 0x0000004000197882 */ /* 0x000fe20000000000 */
[----:B------:R-:W-:Y:S01]  /*b6e0*/  UMOV UR27, UR43 ;  /* 0x0000002b001b7c82 */ /* 0x000fe20008000000 */
[----:B------:R-:W-:Y:S01]  /*b6f0*/  UMOV UR28, UR44 ;  /* 0x0000002c001c7c82 */ /* 0x000fe20008000000 */
[----:B------:R-:W-:Y:S01]  /*b700*/  UMOV UR26, UR42 ;  /* 0x0000002a001a7c82 */ /* 0x000fe20008000000 */
[----:B------:R3:W-:Y:S01]  /*b710*/  UTMASTG.4D [UR16], [UR4] ;  /* 0x00000010040073b5 */ /* 0x0007e20008018000 */
[----:B-1----:R-:W-:Y:S01]  /*b720*/  UMOV UR40, UR37 ;  /* 0x0000002500287c82 */ /* 0x002fe20008000000 */
[----:B------:R1:W-:Y:S01]  /*b730*/  UTMASTG.4D [UR8], [UR4] ;  /* 0x00000008040073b5 */ /* 0x0003e20008018000 */
[----:B------:R4:W-:Y:S01]  /*b740*/  UTMASTG.4D [UR40], [UR6] ;  /* 0x00000028060073b5 */ /* 0x0009e20008018000 */
[----:B---3--:R-:W-:Y:S01]  /*b750*/  UIADD3 UR16, UR37, 0x5000, URZ ;  /* 0x0000500025107890 */ /* 0x008fe2000fffe03f */
[----:B------:R4:W-:Y:S01]  /*b760*/  UTMASTG.4D [UR24], [UR6] ;  /* 0x00000018060073b5 */ /* 0x0009e20008018000 */
[----:B-1----:R-:W-:-:S07]  /*b770*/  UIADD3 UR8, UR37, 0x7800, URZ ;  /* 0x0000780025087890 */ /* 0x002fce000fffe03f */
[----:B------:R4:W-:Y:S02]  /*b780*/  UTMASTG.4D [UR16], [UR6] ;  /* 0x00000010060073b5 */ /* 0x0009e40008018000 */
[----:B------:R4:W-:Y:S02]  /*b790*/  UTMASTG.4D [UR8], [UR6] ;  /* 0x00000008060073b5 */ /* 0x0009e40008018000 */
[----:B----4-:R0:W-:Y:S02]  /*b7a0*/  UTMACMDFLUSH ;  /* 0x00000000000079b7 */ /* 0x0101e40000000000 */
.L_x_717:
[----:B------:R-:W-:Y:S05]  /*b7b0*/  BSYNC B0 ;  /* 0x0000000000007941 */ /* 0x000fea0003800000 */
.L_x_716:
[----:B------:R-:W-:-:S04]  /*b7c0*/  DEPBAR.LE SB0, 0x0 ;  /* 0x000080000000791a */ /* 0x000fc80000000000 */
[----:B------:R-:W-:Y:S05]  /*b7d0*/  EXIT ;  /* 0x000000000000794d */ /* 0x000fea0003800000 */
.L_x_711:
[----:B------:R-:W2:Y:S01]  /*b7e0*/  S2R R0, SR_TID.X ;  /* 0x0000000000007919 */ /* 0x000ea20000002100 */
[----:B------:R-:W3:Y:S01]  /*b7f0*/  LDC.64 R2, c[0x0][0x820] ;  /* 0x00020800ff027b82 */ /* 0x000ee20000000a00 */
[----:B------:R-:W-:Y:S01]  /*b800*/  ULDC.64 UR4, c[0x0][0x808] ;  /* 0x0002020000047ab9 */ /* 0x000fe20000000a00 */
[----:B------:R-:W-:Y:S01]  /*b810*/  USHF.R.S32.HI UR8, URZ, 0x1f, UR43 ;  /* 0x0000001f3f087899 */ /* 0x000fe2000801142b */
[----:B------:R-:W-:Y:S01]  /*b820*/  IMAD.U32 R9, RZ, RZ, UR45 ;  /* 0x0000002dff097e24 */ /* 0x000fe2000f8e00ff */
[----:B------:R-:W-:Y:S01]  /*b830*/  UIMAD UR4, UR45, -0x50, UR4 ;  /* 0xffffffb02d0478a4 */ /* 0x000fe2000f8e0204 */
[----:B------:R-:W-:Y:S01]  /*b840*/  BSSY B0, `(.L_x_718) ;  /* 0x000002d000007945 */ /* 0x000fe20003800000 */
[----:B------:R-:W-:Y:S02]  /*b850*/  USHF.R.S32.HI UR9, URZ, 0x1f, UR44 ;  /* 0x0000001f3f097899 */ /* 0x000fe4000801142c */
[----:B------:R-:W4:Y:S08]  /*b860*/  LDC.64 R10, c[0x0][0x828] ;  /* 0x00020a00ff0a7b82 */ /* 0x000f300000000a00 */
[----:B-1----:R-:W1:Y:S08]  /*b870*/  LDC.64 R16, c[0x0][0x850] ;  /* 0x00021400ff107b82 */ /* 0x002e700000000a00 */
[----:B------:R-:W1:Y:S01]  /*b880*/  LDC.64 R18, c[0x0][0x858] ;  /* 0x00021600ff127b82 */ /* 0x000e620000000a00 */
[----:B--2---:R-:W-:-:S05]  /*b890*/  VIADD R5, R0, 0xffffff80 ;  /* 0xffffff8000057836 */ /* 0x004fca0000000000 */
[----:B------:R-:W-:-:S04]  /*b8a0*/  SHF.R.S32.HI R0, RZ, 0x1f, R5 ;  /* 0x0000001fff007819 */ /* 0x000fc80000011405 */
[----:B------:R-:W-:-:S04]  /*b8b0*/  LEA.HI R4, R0, R5, RZ, 0x5 ;  /* 0x0000000500047211 */ /* 0x000fc800078f28ff */
[----:B------:R-:W-:Y:S02]  /*b8c0*/  LOP3.LUT R0, R4, 0x1fffffe0, RZ, 0xc0, !PT ;  /* 0x1fffffe004007812 */ /* 0x000fe400078ec0ff */
[----:B------:R-:W-:-:S03]  /*b8d0*/  SHF.R.S32.HI R4, RZ, 0x5, R4 ;  /* 0x00000005ff047819 */ /* 0x000fc60000011404 */
[----:B------:R-:W-:Y:S01]  /*b8e0*/  IMAD.IADD R0, R5, 0x1, -R0 ;  /* 0x0000000105007824 */ /* 0x000fe200078e0a00 */
[C---:B------:R-:W-:Y:S01]  /*b8f0*/  ISETP.GE.AND P6, PT, R4.reuse, UR4, PT ;  /* 0x0000000404007c0c */ /* 0x040fe2000bfc6270 */
[----:B------:R-:W-:Y:S02]  /*b900*/  VIADD R5, R4, 0x8 ;  /* 0x0000000804057836 */ /* 0x000fe40000000000 */
[----:B------:R-:W-:Y:S02]  /*b910*/  IMAD.SHL.U32 R6, R0, 0x8, RZ ;  /* 0x0000000800067824 */ /* 0x000fe400078e00ff */
[----:B---3--:R-:W-:Y:S01]  /*b920*/  IMAD R0, R2, UR8, RZ ;  /* 0x0000000802007c24 */ /* 0x008fe2000f8e02ff */
[----:B------:R-:W-:Y:S01]  /*b930*/  ISETP.GE.AND P5, PT, R5, UR4, PT ;  /* 0x0000000405007c0c */ /* 0x000fe2000bfa6270 */
[----:B------:R-:W-:Y:S01]  /*b940*/  VIADD R8, R4, 0x10 ;  /* 0x0000001004087836 */ /* 0x000fe20000000000 */
[----:B------:R-:W-:Y:S01]  /*b950*/  SHF.R.S32.HI R7, RZ, 0x1f, R6 ;  /* 0x0000001fff077819 */ /* 0x000fe20000011406 */
[----:B------:R-:W-:Y:S01]  /*b960*/  IMAD R5, R3, UR43, R0 ;  /* 0x0000002b03057c24 */ /* 0x000fe2000f8e0200 */
[----:B------:R-:W-:Y:S01]  /*b970*/  ISETP.GE.OR P2, PT, R6, UR5, P6 ;  /* 0x0000000506007c0c */ /* 0x000fe2000b746670 */
[----:B------:R-:W-:Y:S01]  /*b980*/  VIADD R0, R4, 0x18 ;  /* 0x0000001804007836 */ /* 0x000fe20000000000 */
[----:B------:R-:W-:Y:S01]  /*b990*/  ISETP.GE.AND P4, PT, R8, UR4, PT ;  /* 0x0000000408007c0c */ /* 0x000fe2000bf86270 */
[----:B------:R-:W-:Y:S01]  /*b9a0*/  IMAD.WIDE.U32 R2, R2, UR43, R6 ;  /* 0x0000002b02027c25 */ /* 0x000fe2000f8e0006 */
[----:B------:R-:W-:-:S02]  /*b9b0*/  ISETP.GE.OR P1, PT, R6, UR5, P5 ;  /* 0x0000000506007c0c */ /* 0x000fc4000af26670 */
[----:B------:R-:W-:Y:S01]  /*b9c0*/  ISETP.GE.AND P3, PT, R0, UR4, PT ;  /* 0x0000000400007c0c */ /* 0x000fe2000bf66270 */
[----:B------:R-:W-:Y:S01]  /*b9d0*/  IMAD.IADD R3, R3, 0x1, R5 ;  /* 0x0000000103037824 */ /* 0x000fe200078e0205 */
[----:B------:R-:W-:Y:S01]  /*b9e0*/  SHF.R.S32.HI R5, RZ, 0x1f, R4 ;  /* 0x0000001fff057819 */ /* 0x000fe20000011404 */
[----:B----4-:R-:W-:Y:S02]  /*b9f0*/  IMAD R0, R10, UR9, RZ ;  /* 0x000000090a007c24 */ /* 0x010fe4000f8e02ff */
[----:B------:R-:W-:Y:S02]  /*ba00*/  VIADD R8, R4, 0x20 ;  /* 0x0000002004087836 */ /* 0x000fe40000000000 */
[----:B------:R-:W-:Y:S02]  /*ba10*/  IMAD R11, R11, UR44, R0 ;  /* 0x0000002c0b0b7c24 */ /* 0x000fe4000f8e0200 */
[----:B------:R-:W-:Y:S01]  /*ba20*/  IMAD.WIDE.U32 R14, R10, UR44, R2 ;  /* 0x0000002c0a0e7c25 */ /* 0x000fe2000f8e0002 */
[----:B------:R-:W-:-:S03]  /*ba30*/  ISETP.GE.AND P0, PT, R8, UR4, PT ;  /* 0x0000000408007c0c */ /* 0x000fc6000bf06270 */
[----:B------:R-:W-:-:S04]  /*ba40*/  IMAD.WIDE R2, R9, 0x50, R4 ;  /* 0x0000005009027825 */ /* 0x000fc800078e0204 */
[----:B------:R-:W-:Y:S01]  /*ba50*/  IMAD.IADD R11, R15, 0x1, R11 ;  /* 0x000000010f0b7824 */ /* 0x000fe200078e020b */
[----:B-1----:R-:W-:Y:S06]  /*ba60*/  @P2 BRA `(.L_x_719) ;  /* 0x0000000000282947 */ /* 0x002fec0003800000 */
        /* <DEDUP_REMOVED lines=10> */
.L_x_719:
[----:B------:R-:W-:Y:S05]  /*bb10*/  BSYNC B0 ;  /* 0x0000000000007941 */ /* 0x000fea0003800000 */
.L_x_718:
[----:B------:R-:W-:Y:S01]  /*bb20*/  BSSY B0, `(.L_x_720) ;  /* 0x0000010000007945 */ /* 0x000fe20003800000 */
[----:B------:R-:W-:-:S03]  /*bb30*/  ISETP.GE.OR P2, PT, R6, UR5, P4 ;  /* 0x0000000506007c0c */ /* 0x000fc6000a746670 */
[----:B------:R-:W-:Y:S10]  /*bb40*/  @P1 BRA `(.L_x_721) ;  /* 0x0000000000341947 */ /* 0x000ff40003800000 */
        /* <DEDUP_REMOVED lines=13> */
.L_x_721:
[----:B------:R-:W-:Y:S05]  /*bc20*/  BSYNC B0 ;  /* 0x0000000000007941 */ /* 0x000fea0003800000 */
.L_x_720:
[----:B------:R-:W-:Y:S01]  /*bc30*/  BSSY B0, `(.L_x_722) ;  /* 0x0000010000007945 */ /* 0x000fe20003800000 */
[----:B------:R-:W-:-:S03]  /*bc40*/  ISETP.GE.OR P1, PT, R6, UR5, P3 ;  /* 0x0000000506007c0c */ /* 0x000fc60009f26670 */
[----:B------:R-:W-:Y:S10]  /*bc50*/  @P2 BRA `(.L_x_723) ;  /* 0x0000000000342947 */ /* 0x000ff40003800000 */
[----:B-12---:R-:W-:Y:S01]  /*bc60*/  IADD3 R13, P2, R2, 0x10, RZ ;  /* 0x00000010020d7810 */ /* 0x006fe20007f5e0ff */
        /* <DEDUP_REMOVED lines=12> */
.L_x_723:
[----:B------:R-:W-:Y:S05]  /*bd30*/  BSYNC B0 ;  /* 0x0000000000007941 */ /* 0x000fea0003800000 */
.L_x_722:
[----:B------:R-:W-:Y:S01]  /*bd40*/  BSSY B0, `(.L_x_724) ;  /* 0x0000011000007945 */ /* 0x000fe20003800000 */
[----:B------:R-:W-:Y:S01]  /*bd50*/  ISETP.GE.OR P2, PT, R6, UR5, P0 ;  /* 0x0000000506007c0c */ /* 0x000fe20008746670 */
[----:B-123--:R-:W-:Y:S02]  /*bd60*/  VIADD R12, R4, 0x28 ;  /* 0x00000028040c7836 */ /* 0x00efe40000000000 */
[----:B------:R-:W-:Y:S10]  /*bd70*/  @P1 BRA `(.L_x_725) ;  /* 0x0000000000341947 */ /* 0x000ff40003800000 */
        /* <DEDUP_REMOVED lines=13> */
.L_x_725:
[----:B------:R-:W-:Y:S05]  /*be50*/  BSYNC B0 ;  /* 0x0000000000007941 */ /* 0x000fea0003800000 */
.L_x_724:
[----:B------:R-:W-:Y:S01]  /*be60*/  BSSY B0, `(.L_x_726) ;  /* 0x0000010000007945 */ /* 0x000fe20003800000 */
[----:B------:R-:W-:-:S03]  /*be70*/  ISETP.GE.AND P1, PT, R12, UR4, PT ;  /* 0x000000040c007c0c */ /* 0x000fc6000bf26270 */
        /* <DEDUP_REMOVED lines=14> */
.L_x_727:
[----:B------:R-:W-:Y:S05]  /*bf60*/  BSYNC B0 ;  /* 0x0000000000007941 */ /* 0x000fea0003800000 */
.L_x_726:
[----:B------:R-:W-:Y:S01]  /*bf70*/  ISETP.GE.OR P2, PT, R6, UR5, P1 ;  /* 0x0000000506007c0c */ /* 0x000fe20008f46670 */
[----:B------:R-:W-:Y:S01]  /*bf80*/  ULDC UR6, c[0x0][0x83c] ;  /* 0x00020f0000067ab9 */ /* 0x000fe20000000800 */
[----:B------:R-:W-:Y:S01]  /*bf90*/  BSSY B0, `(.L_x_728) ;  /* 0x0000010000007945 */ /* 0x000fe20003800000 */
[----:B--2---:R-:W-:-:S10]  /*bfa0*/  VIADD R12, R4, 0x30 ;  /* 0x00000030040c7836 */ /* 0x004fd40000000000 */
        /* <DEDUP_REMOVED lines=14> */
.L_x_729:
[----:B------:R-:W-:Y:S05]  /*c090*/  BSYNC B0 ;  /* 0x0000000000007941 */ /* 0x000fea0003800000 */
.L_x_728:
[----:B------:R-:W-:Y:S01]  /*c0a0*/  ISETP.GE.OR P3, PT, R6, UR6, P3 ;  /* 0x0000000606007c0c */ /* 0x000fe20009f66670 */
[----:B------:R-:W-:Y:S01]  /*c0b0*/  BSSY B0, `(.L_x_730) ;  /* 0x000001c000007945 */ /* 0x000fe20003800000 */
[----:B------:R-:W-:Y:S01]  /*c0c0*/  ISETP.GE.AND P2, PT, R12, UR4, PT ;  /* 0x000000040c007c0c */ /* 0x000fe2000bf46270 */
[----:B------:R-:W-:Y:S01]  /*c0d0*/  VIADD R12, R4, 0x38 ;  /* 0x00000038040c7836 */ /* 0x000fe20000000000 */
[----:B------:R-:W-:Y:S02]  /*c0e0*/  P2R R23, PR, RZ, 0x8 ;  /* 0x00000008ff177803 */ /* 0x000fe40000000000 */
[C---:B------:R-:W-:Y:S02]  /*c0f0*/  ISETP.GE.OR P3, PT, R6.reuse, UR5, P2 ;  /* 0x0000000506007c0c */ /* 0x040fe40009766670 */
[C---:B------:R-:W-:Y:S02]  /*c100*/  ISETP.GE.OR P6, PT, R6.reuse, UR6, P6 ;  /* 0x0000000606007c0c */ /* 0x040fe4000b7c6670 */
[----:B------:R-:W-:-:S02]  /*c110*/  ISETP.GE.OR P5, PT, R6, UR6, P5 ;  /* 0x0000000606007c0c */ /* 0x000fc4000afa6670 */
[C---:B------:R-:W-:Y:S02]  /*c120*/  ISETP.GE.OR P4, PT, R6.reuse, UR6, P4 ;  /* 0x0000000606007c0c */ /* 0x040fe4000a786670 */
[----:B-12---:R-:W-:Y:S02]  /*c130*/  P2R R20, PR, RZ, 0x40 ;  /* 0x00000040ff147803 */ /* 0x006fe40000000000 */
[----:B------:R-:W-:Y:S02]  /*c140*/  P2R R21, PR, RZ, 0x20 ;  /* 0x00000020ff157803 */ /* 0x000fe40000000000 */
[C---:B------:R-:W-:Y:S02]  /*c150*/  ISETP.GE.OR P0, PT, R6.reuse, UR6, P0 ;  /* 0x0000000606007c0c */ /* 0x040fe40008706670 */
[----:B------:R-:W-:Y:S02]  /*c160*/  P2R R22, PR, RZ, 0x10 ;  /* 0x00000010ff167803 */ /* 0x000fe40000000000 */
[----:B------:R-:W-:-:S02]  /*c170*/  ISETP.GE.OR P1, PT, R6, UR6, P1 ;  /* 0x0000000606007c0c */ /* 0x000fc40008f26670 */
[----:B------:R-:W-:Y:S01]  /*c180*/  ISETP.GE.OR P2, PT, R6, UR6, P2 ;  /* 0x0000000606007c0c */ /* 0x000fe20009746670 */
[----:B------:R-:W-:-:S12]  /*c190*/  @P3 BRA `(.L_x_731) ;  /* 0x0000000000343947 */ /* 0x000fd80003800000 */
        /* <DEDUP_REMOVED lines=13> */
.L_x_731:
[----:B------:R-:W-:Y:S05]  /*c270*/  BSYNC B0 ;  /* 0x0000000000007941 */ /* 0x000fea0003800000 */
.L_x_730:
[----:B------:R-:W-:Y:S01]  /*c280*/  ISETP.GE.AND P3, PT, R12, UR4, PT ;  /* 0x000000040c007c0c */ /* 0x000fe2000bf66270 */
[----:B------:R-:W-:Y:S01]  /*c290*/  IMAD R0, R16, UR8, RZ ;  /* 0x0000000810007c24 */ /* 0x000fe2000f8e02ff */
[----:B------:R-:W-:Y:S01]  /*c2a0*/  BSSY B0, `(.L_x_732) ;  /* 0x0000013000007945 */ /* 0x000fe20003800000 */
[----:B------:R-:W-:Y:S01]  /*c2b0*/  VIADD R12, R4, 0x40 ;  /* 0x00000040040c7836 */ /* 0x000fe20000000000 */
[C---:B------:R-:W-:Y:S01]  /*c2c0*/  ISETP.GE.OR P4, PT, R6.reuse, UR5, P3 ;  /* 0x0000000506007c0c */ /* 0x040fe20009f86670 */
[----:B------:R-:W-:Y:S01]  /*c2d0*/  IMAD R17, R17, UR43, R0 ;  /* 0x0000002b11117c24 */ /* 0x000fe2000f8e0200 */
[----:B------:R-:W-:-:S11]  /*c2e0*/  ISETP.GE.OR P3, PT, R6, UR6, P3 ;  /* 0x0000000606007c0c */ /* 0x000fd60009f66670 */
        /* <DEDUP_REMOVED lines=14> */
.L_x_733:
[----:B------:R-:W-:Y:S05]  /*c3d0*/  BSYNC B0 ;  /* 0x0000000000007941 */ /* 0x000fea0003800000 */
.L_x_732:
[----:B------:R-:W-:Y:S01]  /*c3e0*/  ISETP.GE.AND P4, PT, R12, UR4, PT ;  /* 0x000000040c007c0c */ /* 0x000fe2000bf86270 */
[----:B------:R-:W-:Y:S01]  /*c3f0*/  IMAD.WIDE.U32 R8, R16, UR43, R6 ;  /* 0x0000002b10087c25 */ /* 0x000fe2000f8e0006 */
[----:B------:R-:W-:Y:S02]  /*c400*/  BSSY B0, `(.L_x_734) ;  /* 0x0000013000007945 */ /* 0x000fe40003800000 */
[----:B------:R-:W-:Y:S01]  /*c410*/  ISETP.GE.OR P5, PT, R6, UR5, P4 ;  /* 0x0000000506007c0c */ /* 0x000fe2000a7a6670 */
[----:B------:R-:W-:Y:S01]  /*c420*/  VIADD R0, R4, 0x48 ;  /* 0x0000004804007836 */ /* 0x000fe20000000000 */
[----:B------:R-:W-:Y:S01]  /*c430*/  ISETP.GE.OR P4, PT, R6, UR6, P4 ;  /* 0x0000000606007c0c */ /* 0x000fe2000a786670 */
[----:B------:R-:W-:-:S10]  /*c440*/  IMAD.IADD R13, R9, 0x1, R17 ;  /* 0x00000001090d7824 */ /* 0x000fd400078e0211 */
        /* <DEDUP_REMOVED lines=14> */
.L_x_735:
[----:B------:R-:W-:Y:S05]  /*c530*/  BSYNC B0 ;  /* 0x0000000000007941 */ /* 0x000fea0003800000 */
.L_x_734:
[----:B------:R-:W-:Y:S01]  /*c540*/  ISETP.GE.AND P6, PT, R0, UR4, PT ;  /* 0x0000000400007c0c */ /* 0x000fe2000bfc6270 */
[----:B------:R-:W-:Y:S01]  /*c550*/  IMAD R0, R18, UR9, RZ ;  /* 0x0000000912007c24 */ /* 0x000fe2000f8e02ff */
[----:B------:R-:W-:Y:S01]  /*c560*/  BSSY B0, `(.L_x_736) ;  /* 0x0000014000007945 */ /* 0x000fe20003800000 */
[----:B------:R-:W-:Y:S01]  /*c570*/  IMAD.MOV.U32 R12, RZ, RZ, R8 ;  /* 0x000000ffff0c7224 */ /* 0x000fe200078e0008 */
[C---:B------:R-:W-:Y:S01]  /*c580*/  ISETP.GE.OR P5, PT, R6.reuse, UR5, P6 ;  /* 0x0000000506007c0c */ /* 0x040fe2000b7a6670 */
        /* <DEDUP_REMOVED lines=17> */
.L_x_737:
[----:B------:R-:W-:Y:S05]  /*c6a0*/  BSYNC B0 ;  /* 0x0000000000007941 */ /* 0x000fea0003800000 */
.L_x_736:
[----:B------:R-:W-:Y:S01]  /*c6b0*/  ISETP.NE.AND P5, PT, R20, RZ, PT ;  /* 0x000000ff1400720c */ /* 0x000fe20003fa5270 */
[----:B------:R-:W-:Y:S01]  /*c6c0*/  BSSY B0, `(.L_x_738) ;  /* 0x000000d000007945 */ /* 0x000fe20003800000 */
[----:B----4-:R-:W-:-:S11]  /*c6d0*/  IMAD.IADD R7, R13, 0x1, R9 ;  /* 0x000000010d077824 */ /* 0x010fd600078e0209 */
        /* <DEDUP_REMOVED lines=11> */
.L_x_739:
[----:B------:R-:W-:Y:S05]  /*c790*/  BSYNC B0 ;  /* 0x0000000000007941 */ /* 0x000fea0003800000 */
.L_x_738:
[----:B------:R-:W-:Y:S01]  /*c7a0*/  ISETP.NE.AND P5, PT, R21, RZ, PT ;  /* 0x000000ff1500720c */ /* 0x000fe20003fa5270 */
[----:B------:R-:W-:-:S12]  /*c7b0*/  BSSY B0, `(.L_x_740) ;  /* 0x000000f000007945 */ /* 0x000fd80003800000 */
[----:B------:R-:W-:Y:S05]  /*c7c0*/  @P5 BRA `(.L_x_741) ;  /* 0x0000000000345947 */ /* 0x000fea0003800000 */
[----:B----4-:R-:W-:Y:S01]  /*c7d0*/  IADD3 R9, P5, R2, 0x8, RZ ;  /* 0x0000000802097810 */ /* 0x010fe20007fbe0ff */
        /* <DEDUP_REMOVED lines=12> */
.L_x_741:
[----:B------:R-:W-:Y:S05]  /*c8a0*/  BSYNC B0 ;  /* 0x0000000000007941 */ /* 0x000fea0003800000 */
.L_x_740:
        /* <DEDUP_REMOVED lines=16> */
.L_x_743:
[----:B------:R-:W-:Y:S05]  /*c9b0*/  BSYNC B0 ;  /* 0x0000000000007941 */ /* 0x000fea0003800000 */
.L_x_742:
        /* <DEDUP_REMOVED lines=16> */
.L_x_745:
[----:B------:R-:W-:Y:S05]  /*cac0*/  BSYNC B0 ;  /* 0x0000000000007941 */ /* 0x000fea0003800000 */
.L_x_744:
[----:B------:R-:W-:Y:S04]  /*cad0*/  BSSY B0, `(.L_x_746) ;  /* 0x000000f000007945 */ /* 0x000fe80003800000 */
        /* <DEDUP_REMOVED lines=14> */
.L_x_747:
[----:B------:R-:W-:Y:S05]  /*cbc0*/  BSYNC B0 ;  /* 0x0000000000007941 */ /* 0x000fea0003800000 */
.L_x_746:
        /* <DEDUP_REMOVED lines=15> */
.L_x_749:
[----:B------:R-:W-:Y:S05]  /*ccc0*/  BSYNC B0 ;  /* 0x0000000000007941 */ /* 0x000fea0003800000 */
.L_x_748:
        /* <DEDUP_REMOVED lines=15> */
.L_x_751:
[----:B------:R-:W-:Y:S05]  /*cdc0*/  BSYNC B0 ;  /* 0x0000000000007941 */ /* 0x000fea0003800000 */
.L_x_750:
        /* <DEDUP_REMOVED lines=15> */
.L_x_753:
[----:B------:R-:W-:Y:S05]  /*cec0*/  BSYNC B0 ;  /* 0x0000000000007941 */ /* 0x000fea0003800000 */
.L_x_752:
        /* <DEDUP_REMOVED lines=15> */
.L_x_755:
[----:B------:R-:W-:Y:S05]  /*cfc0*/  BSYNC B0 ;  /* 0x0000000000007941 */ /* 0x000fea0003800000 */
.L_x_754:
        /* <DEDUP_REMOVED lines=15> */
.L_x_757:
[----:B------:R-:W-:Y:S05]  /*d0c0*/  BSYNC B0 ;  /* 0x0000000000007941 */ /* 0x000fea0003800000 */
.L_x_756:
[----:B------:R-:W-:Y:S05]  /*d0d0*/  EXIT ;  /* 0x000000000000794d */ /* 0x000fea0003800000 */
.L_x_693:
[----:B------:R-:W-:-:S08]  /*d0e0*/  NOP ;  /* 0x0000000000007918 */ /* 0x000fd00000000000 */
[----:B------:R-:W1:-:S00]  /*d0f0*/  USETMAXREG.DEALLOC.CTAPOOL 0x18 ;  /* 0x00000018000079c8 */ /* 0x000e4000080e0500 */
[----:B-1----:R-:W-:Y:S01]  /*d100*/  LOP3.LUT R2, R2, 0x3, RZ, 0xc0, !PT ;  /* 0x0000000302027812 */ /* 0x002fe200078ec0ff */
[----:B------:R-:W-:Y:S05]  /*d110*/  BSSY B0, `(.L_x_758) ;  /* 0x00001c8000007945 */ /* 0x000fea0003800000 */
[----:B------:R-:W1:Y:S02]  /*d120*/  SHFL.IDX PT, R2, R2, RZ, 0x1f ;  /* 0x00001fff02027589 */ /* 0x000e6400000e0000 */
[----:B-1----:R-:W-:-:S13]  /*d130*/  ISETP.NE.AND P0, PT, R2, RZ, PT ;  /* 0x000000ff0200720c */ /* 0x002fda0003f05270 */
[----:B------:R-:W-:Y:S05]  /*d140*/  @P0 BRA `(.L_x_759) ;  /* 0x0000001c00100947 */ /* 0x000fea0003800000 */
        /* <DEDUP_REMOVED lines=21> */
.L_x_760:
[----:B------:R-:W-:Y:S01]  /*d2a0*/  ULDC UR8, c[0x0][0xb44] ;  /* 0x0002d10000087ab9 */ /* 0x000fe20000000800 */
[----:B------:R-:W-:Y:S01]  /*d2b0*/  UMOV UR11, UR7 ;  /* 0x00000007000b7c82 */ /* 0x000fe20008000000 */
[----:B------:R-:W-:-:S11]  /*d2c0*/  UISETP.NE.AND UP0, UPT, UR8, 0x1, UPT ;  /* 0x000000010800788c */ /* 0x000fd6000bf05270 */
[----:B------:R-:W-:Y:S02]  /*d2d0*/  @UP0 ULDC.64 UR12, c[0x0][0xb48] ;  /* 0x0002d200000c0ab9 */ /* 0x000fe40000000a00 */
[----:B------:R-:W-:-:S04]  /*d2e0*/  UIMAD.WIDE.U32 UR4, UR7, UR12, URZ ;  /* 0x0000000c070472a5 */ /* 0x000fc8000f8e003f */
[----:B------:R-:W-:-:S04]  /*d2f0*/  @UP0 USHF.R.U32.HI UR11, URZ, UR13, UR5 ;  /* 0x0000000d3f0b0299 */ /* 0x000fc80008011605 */
[----:B------:R-:W-:-:S12]  /*d300*/  UIMAD UR4, UR11, UR8, URZ ;  /* 0x000000080b0472a4 */ /* 0x000fd8000f8e023f */
.L_x_761:
[----:B------:R-:W-:Y:S01]  /*d310*/  ULDC UR8, c[0x0][0xb38] ;  /* 0x0002ce0000087ab9 */ /* 0x000fe20000000800 */
[----:B------:R-:W-:Y:S01]  /*d320*/  UIADD3 UR4, UR7, -UR4, URZ ;  /* 0x8000000407047290 */ /* 0x000fe2000fffe03f */
[----:B------:R-:W-:Y:S01]  /*d330*/  IMAD.MOV.U32 R10, RZ, RZ, 0x1 ;  /* 0x00000001ff0a7424 */ /* 0x000fe200078e00ff */
[----:B------:R-:W-:Y:S01]  /*d340*/  UISETP.NE.AND UP0, UPT, UR8, 0x1, UPT ;  /* 0x000000010800788c */ /* 0x000fe2000bf05270 */
[----:B------:R-:W-:Y:S01]  /*d350*/  IMAD.MOV.U32 R17, RZ, RZ, RZ ;  /* 0x000000ffff117224 */ /* 0x000fe200078e00ff */
[----:B------:R-:W-:Y:S01]  /*d360*/  ULDC UR5, c[0x0][0xb44] ;  /* 0x0002d10000057ab9 */ /* 0x000fe20000000800 */
[----:B------:R-:W-:Y:S01]  /*d370*/  IMAD.MOV.U32 R6, RZ, RZ, 0x1 ;  /* 0x00000001ff067424 */ /* 0x000fe200078e00ff */
[----:B------:R-:W-:-:S07]  /*d380*/  UIMAD UR6, UR6, UR5, UR4 ;  /* 0x00000005060672a4 */ /* 0x000fce000f8e0204 */
        /* <DEDUP_REMOVED lines=8> */
[----:B------:R-:W-:Y:S05]  /*d410*/  @!P0 BRA `(.L_x_762) ;  /* 0x0000001400dc8947 */ /* 0x000fea0003800000 */
[----:B------:R-:W1:Y:S01]  /*d420*/  LDC R3, c[0x0][0x280] ;  /* 0x0000a000ff037b82 */ /* 0x000e620000000800 */
[----:B------:R-:W-:Y:S01]  /*d430*/  UIMAD UR11, UR11, 0x50, URZ ;  /* 0x000000500b0b78a4 */ /* 0x000fe2000f8e023f */
[----:B------:R-:W-:-:S06]  /*d440*/  ULDC UR4, c[0x0][0x74c] ;  /* 0x0001d30000047ab9 */ /* 0x000fcc0000000800 */
[----:B------:R-:W2:Y:S01]  /*d450*/  LDC R2, c[0x0][0x290] ;  /* 0x0000a400ff027b82 */ /* 0x000ea20000000800 */
[----:B-1----:R-:W-:-:S05]  /*d460*/  VIADD R4, R3, 0x3f ;  /* 0x0000003f03047836 */ /* 0x002fca0000000000 */
[----:B------:R-:W-:Y:S02]  /*d470*/  SHF.R.S32.HI R5, RZ, 0x1f, R4 ;  /* 0x0000001fff057819 */ /* 0x000fe40000011404 */
[----:B--2---:R-:W-:Y:S02]  /*d480*/  IADD3 R2, -R2, UR11, R3 ;  /* 0x0000000b02027c10 */ /* 0x004fe4000fffe103 */
[----:B------:R-:W-:-:S03]  /*d490*/  LEA.HI R5, R5, R4, RZ, 0x6 ;  /* 0x0000000405057211 */ /* 0x000fc600078f30ff */
[----:B------:R-:W-:Y:S01]  /*d4a0*/  VIADD R2, R2, -UR4 ;  /* 0x8000000402027c36 */ /* 0x000fe20008000000 */
[----:B------:R-:W-:-:S04]  /*d4b0*/  SHF.R.S32.HI R8, RZ, 0x6, R5 ;  /* 0x00000006ff087819 */ /* 0x000fc80000011405 */
[----:B------:R-:W-:-:S04]  /*d4c0*/  SHF.R.S32.HI R3, RZ, 0x1f, R2 ;  /* 0x0000001fff037819 */ /* 0x000fc80000011402 */
[----:B------:R-:W-:-:S04]  /*d4d0*/  LEA.HI R3, R3, R2, RZ, 0x6 ;  /* 0x0000000203037211 */ /* 0x000fc800078f30ff */
[----:B------:R-:W-:-:S04]  /*d4e0*/  SHF.R.S32.HI R3, RZ, 0x6, R3 ;  /* 0x00000006ff037819 */ /* 0x000fc80000011403 */
[----:B------:R-:W-:-:S04]  /*d4f0*/  VIMNMX R9, RZ, R3, !PT ;  /* 0x00000003ff097248 */ /* 0x000fc80007fe0100 */
[----:B------:R-:W-:-:S13]  /*d500*/  ISETP.GT.AND P0, PT, R8, R9, PT ;  /* 0x000000090800720c */ /* 0x000fda0003f04270 */
[----:B------:R-:W-:Y:S05]  /*d510*/  @!P0 BRA `(.L_x_762) ;  /* 0x00000014009c8947 */ /* 0x000fea0003800000 */
[----:B------:R-:W1:Y:S01]  /*d520*/  LDC.64 R2, c[0x0][0x718] ;  /* 0x0001c600ff027b82 */ /* 0x000e620000000a00 */
[----:B------:R-:W-:Y:S01]  /*d530*/  IMAD.U32 R5, RZ, RZ, UR20 ;  /* 0x00000014ff057e24 */ /* 0x000fe2000f8e00ff */
[----:B------:R-:W-:Y:S01]  /*d540*/  ULDC UR4, c[0x0][0x2e8] ;  /* 0x0000ba0000047ab9 */ /* 0x000fe20000000800 */
[----:B------:R-:W-:Y:S01]  /*d550*/  IMAD.U32 R15, RZ, RZ, UR21 ;  /* 0x00000015ff0f7e24 */ /* 0x000fe2000f8e00ff */
[----:B------:R-:W-:Y:S01]  /*d560*/  UISETP.NE.AND UP0, UPT, UR4, 0x1, UPT ;  /* 0x000000010400788c */ /* 0x000fe2000bf05270 */
[----:B------:R-:W-:Y:S01]  /*d570*/  BSSY B1, `(.L_x_762) ;  /* 0x0000161000017945 */ /* 0x000fe20003800000 */
[----:B------:R-:W-:Y:S02]  /*d580*/  SHF.R.S32.HI R5, RZ, 0x1f, R5 ;  /* 0x0000001fff057819 */ /* 0x000fe40000011405 */
[----:B------:R-:W-:Y:S01]  /*d590*/  ELECT P0, URZ, PT ;  /* 0x00000000003f782f */ /* 0x000fe20003800000 */
[----:B------:R-:W2:Y:S01]  /*d5a0*/  LDC.64 R6, c[0x0][0x730] ;  /* 0x0001cc00ff067b82 */ /* 0x000ea20000000a00 */
[----:B------:R-:W-:Y:S01]  /*d5b0*/  SHF.R.S32.HI R15, RZ, 0x1f, R15 ;  /* 0x0000001fff0f7819 */ /* 0x000fe2000001140f */
[----:B------:R-:W-:Y:S01]  /*d5c0*/  UMOV UR12, UR20 ;  /* 0x00000014000c7c82 */ /* 0x000fe20008000000 */
[----:B------:R-:W-:-:S03]  /*d5d0*/  IMAD.MOV.U32 R17, RZ, RZ, RZ ;  /* 0x000000ffff117224 */ /* 0x000fc600078e00ff */
[----:B------:R-:W-:Y:S01]  /*d5e0*/  @UP0 ULDC UR4, c[0x0][0x2ec] ;  /* 0x0000bb0000040ab9 */ /* 0x000fe20000000800 */
[----:B------:R-:W-:Y:S01]  /*d5f0*/  @UP0 ULDC UR6, c[0x0][0x2f0] ;  /* 0x0000bc0000060ab9 */ /* 0x000fe20000000800 */
[----:B------:R-:W-:-:S04]  /*d600*/  UIMAD.WIDE.U32 UR4, UR20, UR4, URZ ;  /* 0x00000004140472a5 */ /* 0x000fc8000f8e003f */
[----:B------:R-:W-:Y:S01]  /*d610*/  @UP0 USHF.R.U32.HI UR12, URZ, UR6, UR5 ;  /* 0x000000063f0c0299 */ /* 0x000fe20008011605 */
[C---:B-1----:R-:W-:Y:S02]  /*d620*/  IMAD R4, R5.reuse, R2, RZ ;  /* 0x0000000205047224 */ /* 0x042fe400078e02ff */
[----:B--2---:R-:W-:Y:S02]  /*d630*/  IMAD R12, R5, R6, RZ ;  /* 0x00000006050c7224 */ /* 0x004fe400078e02ff */
[----:B------:R-:W-:Y:S02]  /*d640*/  IMAD R5, R3, UR20, R4 ;  /* 0x0000001403057c24 */ /* 0x000fe4000f8e0204 */
[----:B------:R-:W-:-:S04]  /*d650*/  IMAD.WIDE.U32 R2, R2, UR20, RZ ;  /* 0x0000001402027c25 */ /* 0x000fc8000f8e00ff */
[----:B------:R-:W-:Y:S02]  /*d660*/  IMAD.IADD R3, R3, 0x1, R5 ;  /* 0x0000000103037824 */ /* 0x000fe400078e0205 */
[----:B------:R-:W1:Y:S01]  /*d670*/  LDC.64 R4, c[0x0][0x720] ;  /* 0x0001c800ff047b82 */ /* 0x000e620000000a00 */
[----:B------:R-:W-:Y:S02]  /*d680*/  IMAD R11, R7, UR20, R12 ;  /* 0x00000014070b7c24 */ /* 0x000fe4000f8e020c */
[----:B------:R-:W-:-:S04]  /*d690*/  IMAD.WIDE.U32 R6, R6, UR20, RZ ;  /* 0x0000001406067c25 */ /* 0x000fc8000f8e00ff */
[----:B------:R-:W-:Y:S01]  /*d6a0*/  IMAD.IADD R7, R7, 0x1, R11 ;  /* 0x0000000107077824 */ /* 0x000fe200078e020b */
[----:B------:R-:W2:Y:S01]  /*d6b0*/  LDC.64 R12, c[0x0][0x738] ;  /* 0x0001ce00ff0c7b82 */ /* 0x000ea20000000a00 */
[----:B-1----:R-:W-:-:S04]  /*d6c0*/  IMAD R14, R15, R4, RZ ;  /* 0x000000040f0e7224 */ /* 0x002fc800078e02ff */
[----:B------:R-:W-:Y:S02]  /*d6d0*/  IMAD R11, R5, UR21, R14 ;  /* 0x00000015050b7c24 */ /* 0x000fe4000f8e020e */
[----:B------:R-:W-:-:S04]  /*d6e0*/  IMAD.WIDE.U32 R4, R4, UR21, R2 ;  /* 0x0000001504047c25 */ /* 0x000fc8000f8e0002 */
        /* <DEDUP_REMOVED lines=13> */
.L_x_780:
        /* <DEDUP_REMOVED lines=10> */
.L_x_765:
[----:B------:R-:W1:Y:S01]  /*d860*/  LDC.64 R12, c[0x0][0x198] ;  /* 0x00006600ff0c7b82 */ /* 0x000e620000000a00 */
        /* <DEDUP_REMOVED lines=14> */
[----:B------:R-:W-:Y:S01]  /*d950*/  VIADD R8, R8, 0xffffffff ;  /* 0xffffffff08087836 */ /* 0x000fe20000000000 */
[----:B------:R-:W-:-:S02]  /*d960*/  UIADD3 UR16, UR8, 0x14100, URZ ;  /* 0x0001410008107890 */ /* 0x000fc4000fffe03f */
[----:B------:R-:W-:Y:S02]  /*d970*/  UIADD3 UR17, UR8, 0x31810, URZ ;  /* 0x0003181008117890 */ /* 0x000fe4000fffe03f */
[----:B------:R-:W-:Y:S01]  /*d980*/  IMAD.U32 R17, RZ, RZ, UR19 ;  /* 0x00000013ff117e24 */ /* 0x000fe2000f8e00ff */
[----:B------:R-:W-:Y:S02]  /*d990*/  UIADD3 UR40, UR8, 0x16100, URZ ;  /* 0x0001610008287890 */ /* 0x000fe4000fffe03f */
[----:B------:R-:W-:Y:S01]  /*d9a0*/  UIADD3 UR32, UR8, 0x18100, URZ ;  /* 0x0001810008207890 */ /* 0x000fe2000fffe03f */
[----:B-1----:R-:W-:Y:S01]  /*d9b0*/  IMAD.MOV.U32 R11, RZ, RZ, R12 ;  /* 0x000000ffff0b7224 */ /* 0x002fe200078e000c */
[----:B------:R-:W-:Y:S02]  /*d9c0*/  UIADD3 UR24, UR8, 0x1a100, URZ ;  /* 0x0001a10008187890 */ /* 0x000fe4000fffe03f */
[----:B------:R-:W-:Y:S02]  /*d9d0*/  UIADD3 UR30, UR8, 0x2c100, URZ ;  /* 0x0002c100081e7890 */ /* 0x000fe4000fffe03f */
        /* <DEDUP_REMOVED lines=9> */
[----:B------:R-:W-:Y:S01]  /*da70*/  IMAD.X R12, RZ, RZ, R10, P1 ;  /* 0x000000ffff0c7224 */ /* 0x000fe200008e060a */
[----:B------:R-:W-:Y:S01]  /*da80*/  IADD3 R15, P1, R4, UR19, RZ ;  /* 0x00000013040f7c10 */ /* 0x000fe2000ff3e0ff */
[----:B------:R-:W-:Y:S01]  /*da90*/  UMOV UR27, UR19 ;  /* 0x00000013001b7c82 */ /* 0x000fe20008000000 */
[----:B------:R-:W-:Y:S01]  /*daa0*/  UMOV UR9, 0x10 ;  /* 0x0000001000097882 */ /* 0x000fe20000000000 */
[----:B------:R-:W-:Y:S01]  /*dab0*/  UMOV UR31, UR17 ;  /* 0x00000011001f7c82 */ /* 0x000fe20008000000 */
[----:B------:R-:W-:Y:S01]  /*dac0*/  R2UR UR7, R12 ;  /* 0x000000000c0772ca */ /* 0x000fe200000e0000 */
[----:B------:R-:W-:Y:S01]  /*dad0*/  UMOV UR13, UR21 ;  /* 0x00000015000d7c82 */ /* 0x000fe20008000000 */
[----:B------:R-:W1:Y:S01]  /*dae0*/  LDC.64 R12, c[0x0][0x700] ;  /* 0x0001c000ff0c7b82 */ /* 0x000e620000000a00 */
[----:B------:R-:W-:Y:S01]  /*daf0*/  LEA.HI.X.SX32 R17, R17, R16, 0x1, P1 ;  /* 0x0000001011117211 */ /* 0x000fe200008f0eff */
[----:B------:R-:W-:Y:S01]  /*db00*/  UMOV UR10, UR18 ;  /* 0x00000012000a7c82 */ /* 0x000fe20008000000 */
[----:B------:R-:W-:-:S02]  /*db10*/  UIADD3 UR56, UR8, 0x5000, URZ ;  /* 0x0000500008387890 */ /* 0x000fc4000fffe03f */
[----:B------:R-:W-:Y:S01]  /*db20*/  UIADD3 UR48, UR8, 0x7800, URZ ;  /* 0x0000780008307890 */ /* 0x000fe2000fffe03f */
[----:B------:R-:W-:Y:S01]  /*db30*/  UMOV UR58, 0x80 ;  /* 0x00000080003a7882 */ /* 0x000fe20000000000 */
[----:B------:R-:W-:Y:S01]  /*db40*/  UMOV UR59, UR11 ;  /* 0x0000000b003b7c82 */ /* 0x000fe20008000000 */
[----:B------:R-:W-:Y:S01]  /*db50*/  UMOV UR60, UR12 ;  /* 0x0000000c003c7c82 */ /* 0x000fe20008000000 */
[----:B------:R-:W-:Y:S02]  /*db60*/  UMOV UR61, UR21 ;  /* 0x00000015003d7c82 */ /* 0x000fe40008000000 */
[----:B------:R2:W-:Y:S01]  /*db70*/  UTMALDG.4D [UR16], [UR6], desc[UR22] ;  /* 0x00001610060075b4 */ /* 0x0005e20008019000 */
[----:B------:R-:W-:Y:S01]  /*db80*/  UMOV UR50, 0xc0 ;  /* 0x000000c000327882 */ /* 0x000fe20000000000 */
[----:B------:R-:W-:Y:S01]  /*db90*/  UMOV UR51, UR11 ;  /* 0x0000000b00337c82 */ /* 0x000fe20008000000 */
[----:B------:R-:W-:Y:S01]  /*dba0*/  UMOV UR52, UR12 ;  /* 0x0000000c00347c82 */ /* 0x000fe20008000000 */
[----:B------:R-:W-:Y:S01]  /*dbb0*/  UMOV UR53, UR21 ;  /* 0x0000001500357c82 */ /* 0x000fe20008000000 */
[----:B------:R3:W-:Y:S01]  /*dbc0*/  UTMALDG.4D [UR40], [UR6], desc[UR22] ;  /* 0x00001628060075b4 */ /* 0x0007e20008019000 */
[C---:B-1----:R-:W-:Y:S01]  /*dbd0*/  LEA R18, P1, R15.reuse, R12, 0x2 ;  /* 0x0000000c0f127211 */ /* 0x042fe200078210ff */
[----:B------:R1:W-:Y:S03]  /*dbe0*/  UTMALDG.4D [UR32], [UR6], desc[UR22] ;  /* 0x00001620060075b4 */ /* 0x0003e60008019000 */
[----:B------:R-:W-:-:S02]  /*dbf0*/  LEA.HI.X R17, R15, R13, R17, 0x2, P1 ;  /* 0x0000000d0f117211 */ /* 0x000fc400008f1411 */
[----:B------:R-:W-:Y:S02]  /*dc00*/  IADD3 R15, P1, R11, 0x2f0, RZ ;  /* 0x000002f00b0f7810 */ /* 0x000fe40007f3e0ff */
[----:B------:R-:W-:Y:S01]  /*dc10*/  R2UR UR4, R18 ;  /* 0x00000000120472ca */ /* 0x000fe200000e0000 */
[----:B------:R-:W-:Y:S01]  /*dc20*/  IMAD.MOV.U32 R18, RZ, RZ, 0x14000 ;  /* 0x00014000ff127424 */ /* 0x000fe200078e00ff */
[----:B------:R-:W-:Y:S01]  /*dc30*/  R2UR UR5, R17 ;  /* 0x00000000110572ca */ /* 0x000fe200000e0000 */
[----:B------:R4:W-:Y:S01]  /*dc40*/  UTMALDG.4D [UR24], [UR6], desc[UR22] ;  /* 0x00001618060075b4 */ /* 0x0009e20008019000 */
[----:B------:R-:W-:Y:S01]  /*dc50*/  R2UR UR14, R15 ;  /* 0x000000000f0e72ca */ /* 0x000fe200000e0000 */
[----:B------:R-:W-:Y:S01]  /*dc60*/  IMAD.X R15, RZ, RZ, R10, P1 ;  /* 0x000000ffff0f7224 */ /* 0x000fe200008e060a */
[----:B--2---:R-:W-:Y:S01]  /*dc70*/  UMOV UR16, 0x0 ;  /* 0x0000000000107882 */ /* 0x004fe20000000000 */
[----:B------:R-:W-:Y:S01]  /*dc80*/  UMOV UR17, 0x10000000 ;  /* 0x1000000000117882 */ /* 0x000fe20000000000 */
[----:B------:R-:W-:-:S02]  /*dc90*/  IMAD.MOV.U32 R17, RZ, RZ, 0x1 ;  /* 0x00000001ff117424 */ /* 0x000fc400078e00ff */
[----:B------:R-:W-:Y:S02]  /*dca0*/  R2UR UR15, R15 ;  /* 0x000000000f0f72ca */ /* 0x000fe400000e0000 */
[----:B------:R-:W-:Y:S01]  /*dcb0*/  IADD3 R15, P1, R11, 0x3f0, RZ ;  /* 0x000003f00b0f7810 */ /* 0x000fe20007f3e0ff */
[----:B---3--:R-:W-:Y:S02]  /*dcc0*/  UIADD3 UR40, UR8, 0xa000, URZ ;  /* 0x0000a00008287890 */ /* 0x008fe4000fffe03f */
[----:B------:R2:W-:Y:S01]  /*dcd0*/  UBLKCP.S.G [UR30], [UR4], UR9 ;  /* 0x0000001e040073ba */ /* 0x0005e20008000209 */
[----:B------:R3:W-:Y:S01]  /*dce0*/  SYNCS.ARRIVE.TRANS64 RZ, [R7+URZ+0x31800], R18 ;  /* 0x0318001207ff79a7 */ /* 0x0007e2000800003f */
[----:B------:R-:W-:Y:S01]  /*dcf0*/  UMOV UR43, UR11 ;  /* 0x0000000b002b7c82 */ /* 0x000fe20008000000 */
[----:B------:R-:W-:Y:S01]  /*dd00*/  UMOV UR44, UR12 ;  /* 0x0000000c002c7c82 */ /* 0x000fe20008000000 */
[----:B------:R-:W-:Y:S01]  /*dd10*/  UMOV UR42, UR18 ;  /* 0x00000012002a7c82 */ /* 0x000fe20008000000 */
[----:B-1----:R-:W-:Y:S01]  /*dd20*/  UIADD3 UR32, UR8, 0xc800, URZ ;  /* 0x0000c80008207890 */ /* 0x002fe2000fffe03f */
[----:B------:R-:W-:Y:S01]  /*dd30*/  UMOV UR34, 0x40 ;  /* 0x0000004000227882 */ /* 0x000fe20000000000 */
[----:B------:R-:W-:Y:S01]  /*dd40*/  UMOV UR35, UR11 ;  /* 0x0000000b00237c82 */ /* 0x000fe20008000000 */
[----:B------:R-:W-:Y:S01]  /*dd50*/  UMOV UR36, UR12 ;  /* 0x0000000c00247c82 */ /* 0x000fe20008000000 */
[----:B----4-:R-:W-:Y:S01]  /*dd60*/  R2UR UR6, R15 ;  /* 0x000000000f0672ca */ /* 0x010fe200000e0000 */
[----:B------:R-:W-:Y:S01]  /*dd70*/  IMAD.X R15, RZ, RZ, R10, P1 ;  /* 0x000000ffff0f7224 */ /* 0x000fe200008e060a */
[----:B--2---:R-:W-:Y:S01]  /*dd80*/  UIADD3 UR9, UR8, 0x31800, URZ ;  /* 0x0003180008097890 */ /* 0x004fe2000fffe03f */
[----:B------:R-:W-:Y:S01]  /*dd90*/  ISETP.GE.AND P1, PT, R9, R8, PT ;  /* 0x000000080900720c */ /* 0x000fe20003f26270 */
[----:B------:R-:W-:-:S02]  /*dda0*/  UIADD3 UR24, UR8, 0x2800, URZ ;  /* 0x0000280008187890 */ /* 0x000fc4000fffe03f */
[----:B------:R-:W-:Y:S01]  /*ddb0*/  R2UR UR7, R15 ;  /* 0x000000000f0772ca */ /* 0x000fe200000e0000 */
[----:B------:R-:W-:Y:S01]  /*ddc0*/  UMOV UR26, 0x40 ;  /* 0x00000040001a7882 */ /* 0x000fe20000000000 */
[----:B------:R-:W-:Y:S01]  /*ddd0*/  UMOV UR27, UR11 ;  /* 0x0000000b001b7c82 */ /* 0x000fe20008000000 */
[----:B------:R-:W-:Y:S01]  /*dde0*/  UMOV UR28, UR12 ;  /* 0x0000000c001c7c82 */ /* 0x000fe20008000000 */
[----:B------:R-:W-:Y:S01]  /*ddf0*/  UMOV UR25, UR9 ;  /* 0x0000000900197c82 */ /* 0x000fe20008000000 */
[----:B------:R1:W-:Y:S01]  /*de00*/  UTMALDG.4D [UR8], [UR14], desc[UR16] ;  /* 0x000010080e0075b4 */ /* 0x0003e20008019000 */
[----:B------:R-:W-:Y:S01]  /*de10*/  UMOV UR57, UR9 ;  /* 0x0000000900397c82 */ /* 0x000fe20008000000 */
[----:B------:R-:W-:Y:S01]  /*de20*/  UMOV UR49, UR9 ;  /* 0x0000000900317c82 */ /* 0x000fe20008000000 */
[----:B------:R-:W-:Y:S01]  /*de30*/  UMOV UR41, UR9 ;  /* 0x0000000900297c82 */ /* 0x000fe20008000000 */
[----:B------:R-:W-:Y:S01]  /*de40*/  UMOV UR33, UR9 ;  /* 0x0000000900217c82 */ /* 0x000fe20008000000 */
[----:B------:R-:W-:Y:S01]  /*de50*/  IMAD.MOV.U32 R15, RZ, RZ, 0x1 ;  /* 0x00000001ff0f7424 */ /* 0x000fe200078e00ff */
[----:B------:R2:W-:Y:S01]  /*de60*/  UTMALDG.4D [UR24], [UR14], desc[UR16] ;  /* 0x000010180e0075b4 */ /* 0x0005e20008019000 */
        /* <DEDUP_REMOVED lines=11> */
[----:B------:R-:W1:Y:S01]  /*df20*/  S2R R19, SR_TID.X ;  /* 0x0000000000137919 */ /* 0x000e620000002100 */
[----:B------:R-:W2:Y:S01]  /*df30*/  LDC.64 R10, c[0x0][0x728] ;  /* 0x0001ca00ff0a7b82 */ /* 0x000ea20000000a00 */
[----:B------:R-:W-:Y:S01]  /*df40*/  UIADD3 UR4, UR19, 0x40, URZ ;  /* 0x0000004013047890 */ /* 0x000fe2000fffe03f */
[----:B------:R-:W-:Y:S02]  /*df50*/  IMAD.MOV.U32 R15, RZ, RZ, 0x1 ;  /* 0x00000001ff0f7424 */ /* 0x000fe400078e00ff */
[----:B------:R-:W-:-:S03]  /*df60*/  IMAD.MOV.U32 R14, RZ, RZ, 0x1 ;  /* 0x00000001ff0e7424 */ /* 0x000fc600078e00ff */
[----:B------:R-:W-:Y:S01]  /*df70*/  IMAD.U32 R5, RZ, RZ, UR4 ;  /* 0x00000004ff057e24 */ /* 0x000fe2000f8e00ff */
[----:B------:R-:W-:Y:S01]  /*df80*/  IADD3 R4, P1, R4, UR4, RZ ;  /* 0x0000000404047c10 */ /* 0x000fe2000ff3e0ff */
[----:B------:R-:W-:-:S03]  /*df90*/  IMAD.U32 R18, RZ, RZ, UR4 ;  /* 0x00000004ff127e24 */ /* 0x000fc6000f8e00ff */
[----:B------:R-:W-:Y:S02]  /*dfa0*/  LEA.HI.X.SX32 R16, R5, R16, 0x1, P1 ;  /* 0x0000001005107211 */ /* 0x000fe400008f0eff */
[----:B------:R-:W-:-:S04]  /*dfb0*/  LEA R12, P1, R4, R12, 0x2 ;  /* 0x0000000c040c7211 */ /* 0x000fc800078210ff */
[----:B------:R-:W-:Y:S01]  /*dfc0*/  LEA.HI.X R13, R4, R13, R16, 0x2, P1 ;  /* 0x0000000d040d7211 */ /* 0x000fe200008f1410 */
[----:B------:R-:W-:Y:S01]  /*dfd0*/  IMAD.MOV.U32 R16, RZ, RZ, RZ ;  /* 0x000000ffff107224 */ /* 0x000fe200078e00ff */
[----:B------:R-:W-:-:S04]  /*dfe0*/  IADD3 R5, P1, R2, UR19, RZ ;  /* 0x0000001302057c10 */ /* 0x000fc8000ff3e0ff */
[----:B--2---:R-:W-:Y:S01]  /*dff0*/  LEA R4, P2, R5, R10, 0x2 ;  /* 0x0000000a05047211 */ /* 0x004fe200078410ff */
[----:B------:R-:W-:-:S05]  /*e000*/  IMAD.X R10, RZ, RZ, R6, P1 ;  /* 0x000000ffff0a7224 */ /* 0x000fca00008e0606 */
[----:B------:R-:W-:Y:S02]  /*e010*/  LEA.HI.X R5, R5, R11, R10, 0x2, P2 ;  /* 0x0000000b05057211 */ /* 0x000fe400010f140a */
[----:B-1----:R-:W-:-:S07]  /*e020*/  LOP3.LUT R17, R19, 0x1f, RZ, 0xc0, !PT ;  /* 0x0000001f13117812 */ /* 0x002fce00078ec0ff */
.L_x_771:
[----:B------:R-:W-:-:S04]  /*e030*/  SHF.L.U32 R10, R15, 0x1f, RZ ;  /* 0x0000001f0f0a7819 */ /* 0x000fc800000006ff */
[----:B------:R-:W1:Y:S02]  /*e040*/  SYNCS.PHASECHK.TRANS64.TRYWAIT P1, [R7+URZ+0x31838], R10 ;  /* 0x0318380a070075a7 */ /* 0x000e64000802017f */
[----:B-1---5:R-:W-:Y:S05]  /*e050*/  @!P1 BRA `(.L_x_767) ;  /* 0x0000000c00a49947 */ /* 0x022fea0003800000 */
.L_x_781:
[----:B------:R-:W-:Y:S05]  /*e060*/  @P0 BRA `(.L_x_768) ;  /* 0x0000000000140947 */ /* 0x000fea0003800000 */
[----:B------:R-:W-:Y:S01]  /*e070*/  ISETP.NE.AND P1, PT, R17, RZ, PT ;  /* 0x000000ff1100720c */ /* 0x000fe20003f25270 */
[----:B-1----:R-:W-:-:S04]  /*e080*/  IMAD.MOV.U32 R10, RZ, RZ, 0x8100 ;  /* 0x00008100ff0a7424 */ /* 0x002fc800078e00ff */
[----:B------:R2:W-:Y:S08]  /*e090*/  SYNCS.ARRIVE.TRANS64 RZ, [R7+URZ+0x31830], R10 ;  /* 0x0318300a07ff79a7 */ /* 0x0005f0000800003f */
[----:B------:R-:W-:Y:S05]  /*e0a0*/  @!P1 BRA `(.L_x_768) ;  /* 0x0000000000049947 */ /* 0x000fea0003800000 */
[----:B------:R-:W-:Y:S01]  /*e0b0*/  BPT.TRAP 0x1 ;  /* 0x000000040000795c */ /* 0x000fe20000300000 */
.L_x_768:
[----:B------:R3:W-:Y:S01]  /*e0c0*/  STL.64 [R1+0x8], R2 ;  /* 0x0000080201007387 */ /* 0x0007e20000100a00 */
[----:B------:R-:W-:Y:S01]  /*e0d0*/  R2UR UR19, R18 ;  /* 0x00000000121372ca */ /* 0x000fe200000e0000 */
[----:B------:R-:W-:Y:S01]  /*e0e0*/  VIADD R16, R16, 0x1 ;  /* 0x0000000110107836 */ /* 0x000fe20000000000 */
[----:B---3--:R-:W3:Y:S02]  /*e0f0*/  LDC.64 R2, c[0x0][0x198] ;  /* 0x00006600ff027b82 */ /* 0x008ee40000000a00 */
[----:B---3--:R-:W-:-:S05]  /*e100*/  IMAD.MOV.U32 R11, RZ, RZ, R2 ;  /* 0x000000ffff0b7224 */ /* 0x008fca00078e0002 */
[----:B-12---:R-:W-:-:S04]  /*e110*/  IADD3 R10, P2, R11, 0x1f0, RZ ;  /* 0x000001f00b0a7810 */ /* 0x006fc80007f5e0ff */
[----:B------:R-:W-:Y:S01]  /*e120*/  R2UR UR6, R10 ;  /* 0x000000000a0672ca */ /* 0x000fe200000e0000 */
[----:B------:R-:W-:Y:S02]  /*e130*/  IMAD.MOV.U32 R10, RZ, RZ, R3 ;  /* 0x000000ffff0a7224 */ /* 0x000fe400078e0003 */
[----:B------:R1:W5:Y:S01]  /*e140*/  LDL.LU.64 R2, [R1+0x8] ;  /* 0x0000080001027983 */ /* 0x0003620000300a00 */
[----:B------:R-:W-:Y:S01]  /*e150*/  R2UR UR14, R7 ;  /* 0x00000000070e72ca */ /* 0x000fe200000e0000 */
[----:B------:R-:W-:Y:S01]  /*e160*/  IMAD.X R19, RZ, RZ, R10, P2 ;  /* 0x000000ffff137224 */ /* 0x000fe200010e060a */
[----:B------:R-:W-:Y:S01]  /*e170*/  UIADD3 UR19, UR19, -0x40, URZ ;  /* 0xffffffc013137890 */ /* 0x000fe2000fffe03f */
[----:B------:R-:W-:Y:S01]  /*e180*/  ISETP.NE.AND P1, PT, R16, 0x2, PT ;  /* 0x000000021000780c */ /* 0x000fe20003f25270 */
[----:B------:R-:W-:Y:S01]  /*e190*/  UMOV UR8, 0x0 ;  /* 0x0000000000087882 */ /* 0x000fe20000000000 */
[----:B------:R-:W-:Y:S01]  /*e1a0*/  UMOV UR9, 0x14f00000 ;  /* 0x14f0000000097882 */ /* 0x000fe20000000000 */
[----:B------:R-:W-:Y:S01]  /*e1b0*/  R2UR UR7, R19 ;  /* 0x00000000130772ca */ /* 0x000fe200000e0000 */
[----:B------:R-:W-:Y:S01]  /*e1c0*/  UMOV UR18, URZ ;  /* 0x0000003f00127c82 */ /* 0x000fe20008000000 */
[----:B------:R-:W-:Y:S01]  /*e1d0*/  R2UR UR4, R4 ;  /* 0x00000000040472ca */ /* 0x000fe200000e0000 */
[----:B------:R-:W-:Y:S01]  /*e1e0*/  UMOV UR34, 0x40 ;  /* 0x0000004000227882 */ /* 0x000fe20000000000 */
[----:B------:R-:W-:Y:S01]  /*e1f0*/  R2UR UR5, R5 ;  /* 0x00000000050572ca */ /* 0x000fe200000e0000 */
[----:B------:R-:W-:Y:S01]  /*e200*/  UMOV UR36, UR20 ;  /* 0x0000001400247c82 */ /* 0x000fe20008000000 */
[----:B------:R-:W-:Y:S01]  /*e210*/  SEL R19, RZ, 0x1, P1 ;  /* 0x00000001ff137807 */ /* 0x000fe20000800000 */
[----:B------:R-:W-:Y:S01]  /*e220*/  UIADD3 UR16, UR14, 0x24100, URZ ;  /* 0x000241000e107890 */ /* 0x000fe2000fffe03f */
[----:B------:R-:W-:Y:S01]  /*e230*/  SEL R16, R16, RZ, P1 ;  /* 0x000000ff10107207 */ /* 0x000fe20000800000 */
[----:B------:R-:W-:Y:S01]  /*e240*/  UIADD3 UR17, UR14, 0x31830, URZ ;  /* 0x000318300e117890 */ /* 0x000fe2000fffe03f */
[----:B------:R-:W-:Y:S01]  /*e250*/  LOP3.LUT R14, R14, R19, RZ, 0x3c, !PT ;  /* 0x000000130e0e7212 */ /* 0x000fe200078e3cff */
[----:B------:R-:W-:Y:S01]  /*e260*/  UIADD3 UR32, UR14, 0x26100, URZ ;  /* 0x000261000e207890 */ /* 0x000fe2000fffe03f */
[----:B------:R-:W-:Y:S01]  /*e270*/  ISETP.NE.AND P2, PT, R21, RZ, PT ;  /* 0x000000ff1500720c */ /* 0x000fe20003f45270 */
[----:B------:R-:W-:Y:S01]  /*e280*/  UIADD3 UR24, UR14, 0x28100, URZ ;  /* 0x000281000e187890 */ /* 0x000fe2000fffe03f */
[----:B------:R-:W-:Y:S01]  /*e290*/  IMAD R19, R16, 0x8, R7 ;  /* 0x0000000810137824 */ /* 0x000fe200078e0207 */
        /* <DEDUP_REMOVED lines=9> */
[----:B------:R-:W-:Y:S01]  /*e330*/  SHF.L.U32 R20, R14, 0x1f, RZ ;  /* 0x0000001f0e147819 */ /* 0x000fe200000006ff */
[----:B------:R-:W-:Y:S01]  /*e340*/  UMOV UR10, 0x10 ;  /* 0x00000010000a7882 */ /* 0x000fe20000000000 */
[----:B------:R1:W-:Y:S01]  /*e350*/  UTMALDG.4D [UR32], [UR6], desc[UR8] ;  /* 0x00000820060075b4 */ /* 0x0003e20008019000 */
        /* <DEDUP_REMOVED lines=9> */
.L_x_783:
[----:B------:R-:W-:Y:S01]  /*e3f0*/  LOP3.LUT R15, R15, 0x1, RZ, 0x3c, !PT ;  /* 0x000000010f0f7812 */ /* 0x000fe200078e3cff */
[----:B------:R-:W-:Y:S06]  /*e400*/  @P2 BRA `(.L_x_770) ;  /* 0x0000000000142947 */ /* 0x000fec0003800000 */
[----:B------:R-:W-:Y:S01]  /*e410*/  ISETP.NE.AND P1, PT, R17, RZ, PT ;  /* 0x000000ff1100720c */ /* 0x000fe20003f25270 */
[----:B-1----:R-:W-:-:S04]  /*e420*/  IMAD.MOV.U32 R20, RZ, RZ, 0x8100 ;  /* 0x00008100ff147424 */ /* 0x002fc800078e00ff */
[----:B------:R2:W-:Y:S08]  /*e430*/  SYNCS.ARRIVE.TRANS64 RZ, [R19+URZ+0x31810], R20 ;  /* 0x0318101413ff79a7 */ /* 0x0005f0000800003f */
[----:B------:R-:W-:Y:S05]  /*e440*/  @!P1 BRA `(.L_x_770) ;  /* 0x0000000000049947 */ /* 0x000fea0003800000 */
[----:B------:R-:W-:Y:S01]  /*e450*/  BPT.TRAP 0x1 ;  /* 0x000000040000795c */ /* 0x000fe20000300000 */
.L_x_770:
[----:B------:R-:W-:Y:S01]  /*e460*/  R2UR UR41, R19 ;  /* 0x00000000132972ca */ /* 0x000fe200000e0000 */
        /* <DEDUP_REMOVED lines=51> */
.L_x_766:
[----:B------:R-:W-:-:S04]  /*e7a0*/  SHF.L.U32 R4, R15, 0x1f, RZ ;  /* 0x0000001f0f047819 */ /* 0x000fc800000006ff */
[----:B------:R-:W1:Y:S02]  /*e7b0*/  SYNCS.PHASECHK.TRANS64.TRYWAIT P1, [R7+URZ+0x31838], R4 ;  /* 0x03183804070075a7 */ /* 0x000e64000802017f */
[----:B-1----:R-:W-:Y:S05]  /*e7c0*/  @!P1 BRA `(.L_x_772) ;  /* 0x0000000400f49947 */ /* 0x002fea0003800000 */
.L_x_784:
[----:B------:R-:W-:Y:S05]  /*e7d0*/  @P0 BRA `(.L_x_773) ;  /* 0x0000000000180947 */ /* 0x000fea0003800000 */
[----:B------:R-:W2:Y:S01]  /*e7e0*/  S2R R5, SR_TID.X ;  /* 0x0000000000057919 */ /* 0x000ea20000002100 */
[----:B-1----:R-:W-:-:S04]  /*e7f0*/  IMAD.MOV.U32 R4, RZ, RZ, 0x8100 ;  /* 0x00008100ff047424 */ /* 0x002fc800078e00ff */
[----:B------:R3:W-:Y:S01]  /*e800*/  SYNCS.ARRIVE.TRANS64 RZ, [R7+URZ+0x31830], R4 ;  /* 0x0318300407ff79a7 */ /* 0x0007e2000800003f */
[----:B--2---:R-:W-:-:S13]  /*e810*/  LOP3.LUT P0, RZ, R5, 0x1f, RZ, 0xc0, !PT ;  /* 0x0000001f05ff7812 */ /* 0x004fda000780c0ff */
[----:B---3--:R-:W-:Y:S05]  /*e820*/  @!P0 BRA `(.L_x_773) ;  /* 0x0000000000048947 */ /* 0x008fea0003800000 */
[----:B------:R-:W-:Y:S01]  /*e830*/  BPT.TRAP 0x1 ;  /* 0x000000040000795c */ /* 0x000fe20000300000 */
.L_x_773:
[----:B------:R-:W-:Y:S01]  /*e840*/  R2UR UR43, R9 ;  /* 0x00000000092b72ca */ /* 0x000fe200000e0000 */
[----:B-1----:R-:W1:Y:S01]  /*e850*/  LDC.64 R4, c[0x0][0x728] ;  /* 0x0001ca00ff047b82 */ /* 0x002e620000000a00 */
[----:B------:R-:W-:Y:S01]  /*e860*/  R2UR UR8, R7 ;  /* 0x00000000070872ca */ /* 0x000fe200000e0000 */
[----:B------:R-:W-:Y:S01]  /*e870*/  UMOV UR6, 0x0 ;  /* 0x0000000000067882 */ /* 0x000fe20000000000 */
[----:B------:R-:W-:Y:S01]  /*e880*/  UMOV UR7, 0x14f00000 ;  /* 0x14f0000000077882 */ /* 0x000fe20000000000 */
[----:B------:R-:W-:Y:S01]  /*e890*/  UMOV UR42, URZ ;  /* 0x0000003f002a7c82 */ /* 0x000fe20008000000 */
[----:B------:R-:W-:Y:S01]  /*e8a0*/  UMOV UR44, UR20 ;  /* 0x00000014002c7c82 */ /* 0x000fe20008000000 */
[----:B------:R-:W-:Y:S01]  /*e8b0*/  UMOV UR45, UR21 ;  /* 0x00000015002d7c82 */ /* 0x000fe20008000000 */
[----:B------:R-:W-:Y:S01]  /*e8c0*/  UMOV UR34, 0x40 ;  /* 0x0000004000227882 */ /* 0x000fe20000000000 */
[----:B------:R-:W-:Y:S01]  /*e8d0*/  UMOV UR36, UR20 ;  /* 0x0000001400247c82 */ /* 0x000fe20008000000 */
[----:B------:R-:W-:Y:S01]  /*e8e0*/  UMOV UR37, UR21 ;  /* 0x0000001500257c82 */ /* 0x000fe20008000000 */
[----:B------:R-:W-:Y:S01]  /*e8f0*/  UMOV UR26, 0x80 ;  /* 0x00000080001a7882 */ /* 0x000fe20000000000 */
[----:B------:R-:W-:Y:S01]  /*e900*/  UMOV UR28, UR20 ;  /* 0x00000014001c7c82 */ /* 0x000fe20008000000 */
[----:B------:R-:W-:-:S02]  /*e910*/  USHF.L.U32 UR43, UR43, 0x6, URZ ;  /* 0x000000062b2b7899 */ /* 0x000fc4000800063f */
[----:B------:R-:W-:Y:S02]  /*e920*/  UIADD3 UR40, UR8, 0x24100, URZ ;  /* 0x0002410008287890 */ /* 0x000fe4000fffe03f */
[----:B------:R-:W-:Y:S02]  /*e930*/  UIADD3 UR41, UR8, 0x31830, URZ ;  /* 0x0003183008297890 */ /* 0x000fe4000fffe03f */
[----:B-----5:R-:W-:Y:S01]  /*e940*/  IMAD.U32 R3, RZ, RZ, UR43 ;  /* 0x0000002bff037e24 */ /* 0x020fe2000f8e00ff */
[----:B------:R-:W-:Y:S01]  /*e950*/  IADD3 R2, P0, R2, UR43, RZ ;  /* 0x0000002b02027c10 */ /* 0x000fe2000ff1e0ff */
[----:B------:R-:W-:Y:S02]  /*e960*/  UIADD3 UR32, UR8, 0x26100, URZ ;  /* 0x0002610008207890 */ /* 0x000fe4000fffe03f */
[----:B------:R-:W-:Y:S01]  /*e970*/  UIADD3 UR24, UR8, 0x28100, URZ ;  /* 0x0002810008187890 */ /* 0x000fe2000fffe03f */
[----:B------:R-:W-:Y:S01]  /*e980*/  LEA.HI.X.SX32 R6, R3, R6, 0x1, P0 ;  /* 0x0000000603067211 */ /* 0x000fe200000f0eff */
[----:B------:R-:W-:Y:S01]  /*e990*/  UIADD3 UR16, UR8, 0x2a100, URZ ;  /* 0x0002a10008107890 */ /* 0x000fe2000fffe03f */
[----:B-1----:R-:W-:Y:S01]  /*e9a0*/  LEA R4, P0, R2, R4, 0x2 ;  /* 0x0000000402047211 */ /* 0x002fe200078010ff */
[----:B------:R-:W-:Y:S01]  /*e9b0*/  UIADD3 UR8, UR8, 0x2c300, URZ ;  /* 0x0002c30008087890 */ /* 0x000fe2000fffe03f */
[----:B------:R-:W-:-:S02]  /*e9c0*/  UMOV UR33, UR41 ;  /* 0x0000002900217c82 */ /* 0x000fc40008000000 */
        /* <DEDUP_REMOVED lines=27> */
.L_x_763:
[----:B------:R-:W-:Y:S05]  /*eb80*/  BSYNC B1 ;  /* 0x0000000000017941 */ /* 0x000fea0003800000 */
.L_x_762:
[----:B------:R-:W-:-:S03]  /*eb90*/  UMOV UR4, 0xffffffff ;  /* 0xffffffff00047882 */ /* 0x000fc60000000000 */
[----:B------:R-:W-:Y:S05]  /*eba0*/  BRA.DIV UR4, `(.L_x_774) ;  /* 0x0000000604107947 */ /* 0x000fea000b800000 */
[----:B------:R-:W-:-:S13]  /*ebb0*/  ELECT P6, URZ, PT ;  /* 0x00000000003f782f */ /* 0x000fda00038c0000 */
.L_x_787:
[----:B------:R-:W-:Y:S05]  /*ebc0*/  @!P6 BRA `(.L_x_759) ;  /* 0x000000000070e947 */ /* 0x000fea0003800000 */
[----:B------:R-:W-:-:S04]  /*ebd0*/  LOP3.LUT R0, R0, 0x2, RZ, 0xfc, !PT ;  /* 0x0000000200007812 */ /* 0x000fc800078efcff */
[----:B------:R-:W-:-:S13]  /*ebe0*/  ISETP.NE.AND P1, PT, R0, 0x3, PT ;  /* 0x000000030000780c */ /* 0x000fda0003f25270 */
[----:B------:R-:W-:Y:S05]  /*ebf0*/  @!P1 BRA `(.L_x_775) ;  /* 0x0000000000049947 */ /* 0x000fea0003800000 */
[----:B------:R-:W-:Y:S01]  /*ec00*/  BPT.TRAP 0x1 ;  /* 0x000000040000795c */ /* 0x000fe20000300000 */
.L_x_775:
[----:B------:R-:W1:Y:S01]  /*ec10*/  S2R R3, SR_CgaCtaId ;  /* 0x0000000000037919 */ /* 0x000e620000008800 */
[----:B------:R-:W-:Y:S02]  /*ec20*/  MOV R0, 0x400 ;  /* 0x0000040000007802 */ /* 0x000fe40000000f00 */
[----:B------:R-:W-:Y:S02]  /*ec30*/  SHF.L.U32 R2, R10, 0x1f, RZ ;  /* 0x0000001f0a027819 */ /* 0x000fe400000006ff */
[----:B-1----:R-:W-:-:S05]  /*ec40*/  LEA R5, R3, R0, 0x18 ;  /* 0x0000000003057211 */ /* 0x002fca00078ec0ff */
[----:B------:R-:W-:-:S04]  /*ec50*/  VIADD R0, R5, 0x31820 ;  /* 0x0003182005007836 */ /* 0x000fc80000000000 */
[----:B------:R-:W-:-:S04]  /*ec60*/  IMAD R3, R17, 0x8, R0 ;  /* 0x0000000811037824 */ /* 0x000fc800078e0200 */
[----:B------:R-:W1:Y:S02]  /*ec70*/  SYNCS.PHASECHK.TRANS64.TRYWAIT P0, [R3+URZ], R2 ;  /* 0x00000002030075a7 */ /* 0x000e64000800017f */
[----:B-1----:R-:W-:Y:S05]  /*ec80*/  @!P0 BRA `(.L_x_776) ;  /* 0x0000000000f88947 */ /* 0x002fea0003800000 */
.L_x_788:
        /* <DEDUP_REMOVED lines=9> */
.L_x_789:
[----:B------:R-:W-:Y:S05]  /*ed20*/  @!P1 BRA `(.L_x_778) ;  /* 0x0000000000049947 */ /* 0x000fea0003800000 */
[----:B------:R-:W-:Y:S01]  /*ed30*/  BPT.TRAP 0x1 ;  /* 0x000000040000795c */ /* 0x000fe20000300000 */
.L_x_778:
[----:B------:R-:W-:-:S07]  /*ed40*/  SHF.L.U32 R6, R6, 0x1f, RZ ;  /* 0x0000001f06067819 */ /* 0x000fce00000006ff */
.L_x_779:
[----:B--2---:R2:W3:Y:S02]  /*ed50*/  SYNCS.PHASECHK.TRANS64.TRYWAIT P0, [R5+URZ+0x31838], R6 ;  /* 0x03183806050075a7 */ /* 0x0044e4000800017f */
[----:B---3--:R-:W-:Y:S05]  /*ed60*/  @!P0 NANOSLEEP.SYNCS 0x989680 ;  /* 0x009896800000895d */ /* 0x008fea0003900000 */
[----:B------:R-:W3:Y:S02]  /*ed70*/  @!P0 SYNCS.PHASECHK.TRANS64 P0, [R5+URZ+0x31838], R6 ;  /* 0x03183806050085a7 */ /* 0x000ee4000800007f */
[----:B---3--:R-:W-:Y:S05]  /*ed80*/  @!P0 BRA `(.L_x_779) ;  /* 0xfffffffc00f08947 */ /* 0x008fea000383ffff */
.L_x_759:
[----:B------:R-:W-:Y:S05]  /*ed90*/  BSYNC B0 ;  /* 0x0000000000007941 */ /* 0x000fea0003800000 */
.L_x_758:
[----:B------:R-:W-:Y:S05]  /*eda0*/  EXIT ;  /* 0x000000000000794d */ /* 0x000fea0003800000 */
.L_x_699:
[----:B-1----:R1:W2:Y:S02]  /*edb0*/  SYNCS.PHASECHK.TRANS64.TRYWAIT P0, [R17+URZ+0x31800], R10 ;  /* 0x0318000a110075a7 */ /* 0x0022a4000800017f */
[----:B--2---:R-:W-:Y:S05]  /*edc0*/  @!P0 NANOSLEEP.SYNCS 0x989680 ;  /* 0x009896800000895d */ /* 0x004fea0003900000 */
[----:B------:R-:W2:Y:S02]  /*edd0*/  @!P0 SYNCS.PHASECHK.TRANS64 P0, [R17+URZ+0x31800], R10 ;  /* 0x0318000a110085a7 */ /* 0x000ea4000800007f */
[----:B--2---:R-:W-:Y:S05]  /*ede0*/  @!P0 BRA `(.L_x_699) ;  /* 0xfffffffc00f08947 */ /* 0x004fea000383ffff */
[----:B------:R-:W-:Y:S05]  /*edf0*/  BRA `(.L_x_698) ;  /* 0xffffff2000887947 */ /* 0x000fea000383ffff */
.L_x_703:
[----:B--2---:R2:W3:Y:S02]  /*ee00*/  SYNCS.PHASECHK.TRANS64.TRYWAIT P1, [R16+URZ+0x31810], R9 ;  /* 0x03181009100075a7 */ /* 0x0044e4000802017f */
[----:B---3--:R-:W-:Y:S05]  /*ee10*/  @!P1 NANOSLEEP.SYNCS 0x989680 ;  /* 0x009896800000995d */ /* 0x008fea0003900000 */
[----:B------:R-:W3:Y:S02]  /*ee20*/  @!P1 SYNCS.PHASECHK.TRANS64 P1, [R16+URZ+0x31810], R9 ;  /* 0x03181009100095a7 */ /* 0x000ee4000802007f */
[----:B---3--:R-:W-:Y:S05]  /*ee30*/  @!P1 BRA `(.L_x_703) ;  /* 0xfffffffc00f09947 */ /* 0x008fea000383ffff */
[----:B------:R-:W-:Y:S05]  /*ee40*/  BRA `(.L_x_702) ;  /* 0xffffff2800d07947 */ /* 0x000fea000383ffff */
.L_x_707:
[----:B------:R1:W1:Y:S02]  /*ee50*/  SYNCS.PHASECHK.TRANS64.TRYWAIT P1, [R17+URZ+0x31830], R8 ;  /* 0x03183008110075a7 */ /* 0x000264000802017f */
[----:B-1----:R-:W-:Y:S05]  /*ee60*/  @!P1 NANOSLEEP.SYNCS 0x989680 ;  /* 0x009896800000995d */ /* 0x002fea0003900000 */
[----:B------:R-:W1:Y:S02]  /*ee70*/  @!P1 SYNCS.PHASECHK.TRANS64 P1, [R17+URZ+0x31830], R8 ;  /* 0x03183008110095a7 */ /* 0x000e64000802007f */
[----:B-1----:R-:W-:Y:S05]  /*ee80*/  @!P1 BRA `(.L_x_707) ;  /* 0xfffffffc00f09947 */ /* 0x002fea000383ffff */
[----:B------:R-:W-:Y:S05]  /*ee90*/  BRA `(.L_x_706) ;  /* 0xffffff5000447947 */ /* 0x000fea000383ffff */
.L_x_764:
[----:B-1----:R1:W2:Y:S02]  /*eea0*/  SYNCS.PHASECHK.TRANS64.TRYWAIT P1, [R7+URZ+0x31820], R6 ;  /* 0x03182006070075a7 */ /* 0x0022a4000802017f */
[----:B--2---:R-:W-:Y:S05]  /*eeb0*/  @!P1 NANOSLEEP.SYNCS 0x989680 ;  /* 0x009896800000995d */ /* 0x004fea0003900000 */
[----:B------:R-:W2:Y:S02]  /*eec0*/  @!P1 SYNCS.PHASECHK.TRANS64 P1, [R7+URZ+0x31820], R6 ;  /* 0x03182006070095a7 */ /* 0x000ea4000802007f */
[----:B--2---:R-:W-:Y:S05]  /*eed0*/  @!P1 BRA `(.L_x_764) ;  /* 0xfffffffc00f09947 */ /* 0x004fea000383ffff */
[----:B------:R-:W-:Y:S05]  /*eee0*/  BRA `(.L_x_780) ;  /* 0xffffffe800347947 */ /* 0x000fea000383ffff */
.L_x_767:
[----:B-1----:R1:W2:Y:S02]  /*eef0*/  SYNCS.PHASECHK.TRANS64.TRYWAIT P1, [R7+URZ+0x31838], R10 ;  /* 0x0318380a070075a7 */ /* 0x0022a4000802017f */
[----:B--2---:R-:W-:Y:S05]  /*ef00*/  @!P1 NANOSLEEP.SYNCS 0x989680 ;  /* 0x009896800000995d */ /* 0x004fea0003900000 */
[----:B------:R-:W2:Y:S02]  /*ef10*/  @!P1 SYNCS.PHASECHK.TRANS64 P1, [R7+URZ+0x31838], R10 ;  /* 0x0318380a070095a7 */ /* 0x000ea4000802007f */
[----:B--2---:R-:W-:Y:S05]  /*ef20*/  @!P1 BRA `(.L_x_767) ;  /* 0xfffffffc00f09947 */ /* 0x004fea000383ffff */
[----:B------:R-:W-:Y:S05]  /*ef30*/  BRA `(.L_x_781) ;  /* 0xfffffff000487947 */ /* 0x000fea000383ffff */
.L_x_769:
[----:B------:R-:W-:-:S07]  /*ef40*/  SHF.L.U32 R20, R14, 0x1f, RZ ;  /* 0x0000001f0e147819 */ /* 0x000fce00000006ff */
.L_x_782:
[----:B-1----:R1:W2:Y:S02]  /*ef50*/  SYNCS.PHASECHK.TRANS64.TRYWAIT P1, [R19+URZ+0x31820], R20 ;  /* 0x03182014130075a7 */ /* 0x0022a4000802017f */
[----:B--2---:R-:W-:Y:S05]  /*ef60*/  @!P1 NANOSLEEP.SYNCS 0x989680 ;  /* 0x009896800000995d */ /* 0x004fea0003900000 */
[----:B------:R-:W2:Y:S02]  /*ef70*/  @!P1 SYNCS.PHASECHK.TRANS64 P1, [R19+URZ+0x31820], R20 ;  /* 0x03182014130095a7 */ /* 0x000ea4000802007f */
[----:B--2---:R-:W-:Y:S05]  /*ef80*/  @!P1 BRA `(.L_x_782) ;  /* 0xfffffffc00f09947 */ /* 0x004fea000383ffff */
[----:B------:R-:W-:Y:S05]  /*ef90*/  BRA `(.L_x_783) ;  /* 0xfffffff400147947 */ /* 0x000fea000383ffff */
.L_x_772:
[----:B-1----:R1:W2:Y:S02]  /*efa0*/  SYNCS.PHASECHK.TRANS64.TRYWAIT P1, [R7+URZ+0x31838], R4 ;  /* 0x03183804070075a7 */ /* 0x0022a4000802017f */
[----:B--2---:R-:W-:Y:S05]  /*efb0*/  @!P1 NANOSLEEP.SYNCS 0x989680 ;  /* 0x009896800000995d */ /* 0x004fea0003900000 */
[----:B------:R-:W2:Y:S02]  /*efc0*/  @!P1 SYNCS.PHASECHK.TRANS64 P1, [R7+URZ+0x31838], R4 ;  /* 0x03183804070095a7 */ /* 0x000ea4000802007f */
[----:B--2---:R-:W-:Y:S05]  /*efd0*/  @!P1 BRA `(.L_x_772) ;  /* 0xfffffffc00f09947 */ /* 0x004fea000383ffff */
[----:B------:R-:W-:Y:S05]  /*efe0*/  BRA `(.L_x_784) ;  /* 0xfffffff400f87947 */ /* 0x000fea000383ffff */
.L_x_774:
[----:B------:R-:W-:Y:S01]  /*eff0*/  BSSY B1, `(.L_x_785) ;  /* 0x0000006000017945 */ /* 0x000fe20003800000 */
[----:B------:R-:W-:-:S07]  /*f000*/  IMAD.MOV.U32 R15, RZ, RZ, -0x1 ;  /* 0xffffffffff0f7424 */ /* 0x000fce00078e00ff */
[----:B------:R-:W-:Y:S05]  /*f010*/  WARPSYNC.COLLECTIVE R15, `(.L_x_786) ;  /* 0x000000000f0c7348 */ /* 0x000fea0003c00000 */
[----:B------:R-:W-:Y:S02]  /*f020*/  ELECT P6, UR62, PT ;  /* 0x00000000003e782f */ /* 0x000fe400038c0000 */
[----:B------:R-:W-:Y:S01]  /*f030*/  MOV R14, UR62 ;  /* 0x0000003e000e7c02 */ /* 0x000fe20008000f00 */
[----:B------:R-:W-:Y:S10]  /*f040*/  ENDCOLLECTIVE ;  /* 0x000000000000791b */ /* 0x000ff40003800000 */
.L_x_786:
[----:B------:R-:W-:Y:S05]  /*f050*/  BSYNC B1 ;  /* 0x0000000000017941 */ /* 0x000fea0003800000 */
.L_x_785:
[----:B------:R-:W-:Y:S05]  /*f060*/  BRA `(.L_x_787) ;  /* 0xfffffff800d47947 */ /* 0x000fea000383ffff */
.L_x_776:
[----:B-1----:R1:W2:Y:S02]  /*f070*/  SYNCS.PHASECHK.TRANS64.TRYWAIT P0, [R3+URZ], R2 ;  /* 0x00000002030075a7 */ /* 0x0022a4000800017f */
[----:B--2---:R-:W-:Y:S05]  /*f080*/  @!P0 NANOSLEEP.SYNCS 0x989680 ;  /* 0x009896800000895d */ /* 0x004fea0003900000 */
[----:B------:R-:W2:Y:S02]  /*f090*/  @!P0 SYNCS.PHASECHK.TRANS64 P0, [R3+URZ], R2 ;  /* 0x00000002030085a7 */ /* 0x000ea4000800007f */
[----:B--2---:R-:W-:Y:S05]  /*f0a0*/  @!P0 BRA `(.L_x_776) ;  /* 0xfffffffc00f08947 */ /* 0x004fea000383ffff */
[----:B------:R-:W-:Y:S05]  /*f0b0*/  BRA `(.L_x_788) ;  /* 0xfffffff800f47947 */ /* 0x000fea000383ffff */
.L_x_777:
[----:B-1----:R1:W2:Y:S02]  /*f0c0*/  SYNCS.PHASECHK.TRANS64.TRYWAIT P0, [R17+URZ], R0 ;  /* 0x00000000110075a7 */ /* 0x0022a4000800017f */
[----:B--2---:R-:W-:Y:S05]  /*f0d0*/  @!P0 NANOSLEEP.SYNCS 0x989680 ;  /* 0x009896800000895d */ /* 0x004fea0003900000 */
[----:B------:R-:W2:Y:S02]  /*f0e0*/  @!P0 SYNCS.PHASECHK.TRANS64 P0, [R17+URZ], R0 ;  /* 0x00000000110085a7 */ /* 0x000ea4000800007f */
[----:B--2---:R-:W-:Y:S05]  /*f0f0*/  @!P0 BRA `(.L_x_777) ;  /* 0xfffffffc00f08947 */ /* 0x004fea000383ffff */
[----:B------:R-:W-:Y:S05]  /*f100*/  BRA `(.L_x_789) ;  /* 0xfffffffc00047947 */ /* 0x000fea000383ffff */
.L_x_790:
        /* <DEDUP_REMOVED lines=15> */
.L_x_1153:


//--------------------- .text._ZN7cutlass13device_kernelIN5flash11enable_sm90INS1_16FlashAttnBwdSm90INS1_25CollectiveMainloopBwdSm90ILi2ELi1ELi1EN4cute5tupleIJNS5_1CILi1EEES8_S8_EEENS6_IJNS7_ILi64EEENS7_ILi80EEENS7_ILi256EEEEEENS_10bfloat16_tEfNS_4arch4Sm90ELb1ELb0ELb0ELb0ELb0ELb0ELb1ELb1ELi2ELi1ELi1ELi1ELb0EEENS1_24CollectiveEpilogueBwdGQAISD_fSG_Li256ELb0ELb0EEENS1_25SingleTileBwdLPTSchedulerILb0ELi80ELb0EEEEEEEEEvNT_6ParamsE --------------------------
	.section	.text._ZN7cutlass13device_kernelIN5flash11enable_sm90INS1_16FlashAttnBwdSm90INS1_25CollectiveMainloopBwdSm90ILi2ELi1ELi1EN4cute5tupleIJNS5_1CILi1EEES8_S8_EEENS6_IJNS7_ILi64EEENS7_ILi80EEENS7_ILi256EEEEEENS_10bfloat16_tEfNS_4arch4Sm90ELb1ELb0ELb0ELb0ELb0ELb0ELb1ELb1ELi2ELi1ELi1ELi1ELb0EEENS1_24CollectiveEpilogueBwdGQAISD_fSG_Li256ELb0ELb0EEENS1_25SingleTileBwdLPTSchedulerILb0ELi80ELb0EEEEEEEEEvNT_6ParamsE,"ax",@progbits
	.align	128
.text._ZN7cutlass13device_kernelIN5flash11enable_sm90INS1_16FlashAttnBwdSm90INS1_25CollectiveMainloopBwdSm90ILi2ELi1ELi1EN4cute5tupleIJNS5_1CILi1EEES8_S8_EEENS6_IJNS7_ILi64EEENS7_ILi80EEENS7_ILi256EEEEEENS_10bfloat16_tEfNS_4arch4Sm90ELb1ELb0ELb0ELb0ELb0ELb0ELb1ELb1ELi2ELi1ELi1ELi1ELb0EEENS1_24CollectiveEpilogueBwdGQAISD_fSG_Li256ELb0ELb0EEENS1_25SingleTileBwdLPTSchedulerILb0ELi80ELb0EEEEEEEEEvNT_6ParamsE:
        .type           _ZN7cutlass13device_kernelIN5flash11enable_sm90INS1_16FlashAttnBwdSm90INS1_25CollectiveMainloopBwdSm90ILi2ELi1ELi1EN4cute5tupleIJNS5_1CILi1EEES8_S8_EEENS6_IJNS7_ILi64EEENS7_ILi80EEENS7_ILi256EEEEEENS_10bfloat16_tEfNS_4arch4Sm90ELb1ELb0ELb0ELb0ELb0ELb0ELb1ELb1ELi2ELi1ELi1ELi1ELb0EEENS1_24CollectiveEpilogueBwdGQAISD_fSG_Li256ELb0ELb0EEENS1_25SingleTileBwdLPTSchedulerILb0ELi80ELb0EEEEEEEEEvNT_6ParamsE,@function
        .size           _ZN7cutlass13device_kernelIN5flash11enable_sm90INS1_16FlashAttnBwdSm90INS1_25CollectiveMainloopBwdSm90ILi2ELi1ELi1EN4cute5tupleIJNS5_1CILi1EEES8_S8_EEENS6_IJNS7_ILi64EEENS7_ILi80EEENS7_ILi256EEEEEENS_10bfloat16_tEfNS_4arch4Sm90ELb1ELb0ELb0ELb0ELb0ELb0ELb1ELb1ELi2ELi1ELi1ELi1ELb0EEENS1_24CollectiveEpilogueBwdGQAISD_fSG_Li256ELb0ELb0EEENS1_25SingleTileBwdLPTSchedulerILb0ELi80ELb0EEEEEEEEEvNT_6ParamsE,(.L_x_1154 - _ZN7cutlass13device_kernelIN5flash11enable_sm90INS1_16FlashAttnBwdSm90INS1_25CollectiveMainloopBwdSm90ILi2ELi1ELi1EN4cute5tupleIJNS5_1CILi1EEES8_S8_EEENS6_IJNS7_ILi64EEENS7_ILi80EEENS7_ILi256EEEEEENS_10bfloat16_tEfNS_4arch4Sm90ELb1ELb0ELb0ELb0ELb0ELb0ELb1ELb1ELi2ELi1ELi1ELi1ELb0EEENS1_24CollectiveEpilogueBwdGQAISD_fSG_Li256ELb0ELb0EEENS1_25SingleTileBwdLPTSchedulerILb0ELi80ELb0EEEEEEEEEvNT_6ParamsE)
        .other          _ZN7cutlass13device_kernelIN5flash11enable_sm90INS1_16FlashAttnBwdSm90INS1_25CollectiveMainloopBwdSm90ILi2ELi1ELi1EN4cute5tupleIJNS5_1CILi1EEES8_S8_EEENS6_IJNS7_ILi64EEENS7_ILi80EEENS7_ILi256EEEEEENS_10bfloat16_tEfNS_4arch4Sm90ELb1ELb0ELb0ELb0ELb0ELb0ELb1ELb1ELi2ELi1ELi1ELi1ELb0EEENS1_24CollectiveEpilogueBwdGQAISD_fSG_Li256ELb0ELb0EEENS1_25SingleTileBwdLPTSchedulerILb0ELi80ELb0EEEEEEEEEvNT_6ParamsE,@"STO_CUDA_ENTRY STV_DEFAULT"
_ZN7cutlass13device_kernelIN5flash11enable_sm90INS1_16FlashAttnBwdSm90INS1_25CollectiveMainloopBwdSm90ILi2ELi1ELi1EN4cute5tupleIJNS5_1CILi1EEES8_S8_EEENS6_IJNS7_ILi64EEENS7_ILi80EEENS7_ILi256EEEEEENS_10bfloat16_tEfNS_4arch4Sm90ELb1ELb0ELb0ELb0ELb0ELb0ELb1ELb1ELi2ELi1ELi1ELi1ELb0EEENS1_24CollectiveEpilogueBwdGQAISD_fSG_Li256ELb0ELb0EEENS1_25SingleTileBwdLPTSchedulerILb0ELi80ELb0EEEEEEEEEvNT_6ParamsE:
        /* <DEDUP_REMOVED lines=23> */
.L_x_792:
[----:B------:R-:W-:Y:S05]  /*0170*/  BSYNC B0 ;  /* 0x0000000000007941 */ /* 0x000fea0003800000 */
.L_x_791:
        /* <DEDUP_REMOVED lines=34> */
.L_x_793:
        /* <DEDUP_REMOVED lines=20> */
.L_x_794:
        /* <DEDUP_REMOVED lines=8> */
.L_x_797:
        /* <DEDUP_REMOVED lines=23> */
[----:B------:R-:W-:Y:S02]  /*06d0*/  UIMAD UR4, UR11, UR7, URZ ;  /* 0x000000070b0472a4 */ /* 0x000fe4000f8e023f */
[----:B------:R-:W-:-:S05]  /*06e0*/  IMAD.U32 R2, RZ, RZ, UR11 ;  /* 0x0000000bff027e24 */ /* 0x000fca000f8e00ff */
[----:B------:R1:W-:Y:S01]  /*06f0*/  STL [R1], R2 ;  /* 0x0000000201007387 */ /* 0x0003e20000100800 */
[----:B------:R-:W-:Y:S05]  /*0700*/  BRA `(.L_x_799) ;  /* 0x0000000000247947 */ /* 0x000fea0003800000 */
.L_x_798:
        /* <DEDUP_REMOVED lines=8> */
[----:B------:R2:W-:Y:S05]  /*0790*/  STL [R1], R2 ;  /* 0x0000000201007387 */ /* 0x0005ea0000100800 */
.L_x_799:
        /* <DEDUP_REMOVED lines=11> */
[----:B-12---:R-:W-:Y:S01]  /*0850*/  IMAD.U32 R2, RZ, RZ, UR9 ;  /* 0x00000009ff027e24 */ /* 0x006fe2000f8e00ff */
[----:B------:R-:W-:Y:S01]  /*0860*/  ISETP.LE.AND P0, PT, RZ, UR9, PT ;  /* 0x00000009ff007c0c */ /* 0x000fe2000bf03270 */
[----:B------:R-:W-:-:S03]  /*0870*/  UIMAD UR4, UR7, UR4, UR6 ;  /* 0x00000004070472a4 */ /* 0x000fc6000f8e0206 */
[----:B------:R1:W-:Y:S09]  /*0880*/  STL [R1+0x4], R2 ;  /* 0x0000040201007387 */ /* 0x0003f20000100800 */
[----:B------:R-:W-:Y:S05]  /*0890*/  @!P0 BRA `(.L_x_800) ;  /* 0x000000a000c48947 */ /* 0x000fea0003800000 */
[----:B-1----:R-:W2:Y:S01]  /*08a0*/  LDL R2, [R1] ;  /* 0x0000000001027983 */ /* 0x002ea20000100800 */
[----:B------:R-:W-:Y:S01]  /*08b0*/  ULDC UR9, c[0x0][0x280] ;  /* 0x0000a00000097ab9 */ /* 0x000fe20000000800 */
[----:B------:R-:W-:Y:S01]  /*08c0*/  ULDC UR10, c[0x0][0x290] ;  /* 0x0000a400000a7ab9 */ /* 0x000fe20000000800 */
[----:B------:R-:W-:Y:S01]  /*08d0*/  ULDC UR7, c[0x0][0x74c] ;  /* 0x0001d30000077ab9 */ /* 0x000fe20000000800 */
[----:B------:R-:W-:Y:S01]  /*08e0*/  IMAD.U32 R236, RZ, RZ, UR4 ;  /* 0x00000004ffec7e24 */ /* 0x000fe2000f8e00ff */
        /* <DEDUP_REMOVED lines=81> */
[----:B--2---:R-:W-:-:S13]  /*0e00*/  R2UR UR5, R2 ;  /* 0x00000000020572ca */ /* 0x004fda00000e0000 */
[----:B------:R-:W-:-:S04]  /*0e10*/  UIMAD UR5, UR5, 0x50, UR9 ;  /* 0x00000050050578a4 */ /* 0x000fc8000f8e0209 */
[----:B------:R-:W-:Y:S02]  /*0e20*/  UIADD3 UR7, -UR7, UR5, -UR10 ;  /* 0x0000000507077290 */ /* 0x000fe4000fffe90a */
[----:B------:R-:W-:Y:S02]  /*0e30*/  UIADD3 UR5, UR9, 0x3f, URZ ;  /* 0x0000003f09057890 */ /* 0x000fe4000fffe03f */
[----:B------:R-:W-:Y:S02]  /*0e40*/  USHF.R.S32.HI UR8, URZ, 0x1f, UR7 ;  /* 0x0000001f3f087899 */ /* 0x000fe40008011407 */
[----:B------:R-:W-:Y:S02]  /*0e50*/  USHF.R.S32.HI UR6, URZ, 0x1f, UR5 ;  /* 0x0000001f3f067899 */ /* 0x000fe40008011405 */
[----:B------:R-:W-:Y:S02]  /*0e60*/  ULEA.HI UR8, UR8, UR7, URZ, 0x6 ;  /* 0x0000000708087291 */ /* 0x000fe4000f8f303f */
[----:B------:R-:W-:-:S02]  /*0e70*/  ULEA.HI UR6, UR6, UR5, URZ, 0x6 ;  /* 0x0000000506067291 */ /* 0x000fc4000f8f303f */
[----:B------:R-:W-:Y:S02]  /*0e80*/  USHF.R.S32.HI UR8, URZ, 0x6, UR8 ;  /* 0x000000063f087899 */ /* 0x000fe40008011408 */
[----:B------:R-:W-:-:S04]  /*0e90*/  USHF.R.S32.HI UR11, URZ, 0x6, UR6 ;  /* 0x000000063f0b7899 */ /* 0x000fc80008011406 */
[----:B------:R-:W-:Y:S02]  /*0ea0*/  VIMNMX R5, RZ, UR8, !PT ;  /* 0x00000008ff057c48 */ /* 0x000fe4000ffe0100 */
[----:B------:R-:W-:Y:S02]  /*0eb0*/  IMAD.U32 R235, RZ, RZ, UR11 ;  /* 0x0000000bffeb7e24 */ /* 0x000fe4000f8e00ff */
[----:B------:R-:W-:-:S13]  /*0ec0*/  ISETP.LT.AND P1, PT, R5, UR11, PT ;  /* 0x0000000b05007c0c */ /* 0x000fda000bf21270 */
[----:B------:R-:W-:Y:S05]  /*0ed0*/  @!P1 BRA `(.L_x_801) ;  /* 0x0000007400f89947 */ /* 0x000fea0003800000 */
        /* <DEDUP_REMOVED lines=24> */
.L_x_802:
[----:B------:R-:W2:Y:S01]  /*1060*/  LDL R4, [R1+0x4] ;  /* 0x0000040001047983 */ /* 0x000ea20000100800 */
[----:B------:R-:W-:Y:S01]  /*1070*/  R2UR UR6, R236 ;  /* 0x00000000ec0672ca */ /* 0x000fe200000e0000 */
[----:B------:R-:W3:Y:S02]  /*1080*/  LDC.64 R230, c[0x0][0x2e0] ;  /* 0x0000b800ffe67b82 */ /* 0x000ee40000000a00 */
[----:B------:R-:W5:Y:S01]  /*1090*/  LDL R16, [R1] ;  /* 0x0000000001107983 */ /* 0x000f620000100800 */
[----:B------:R-:W-:Y:S02]  /*10a0*/  LOP3.LUT R13, R2, 0x1ffffffe, RZ, 0xc0, !PT ;  /* 0x1ffffffe020d7812 */ /* 0x000fe400078ec0ff */
[----:B------:R-:W-:Y:S01]  /*10b0*/  SHF.R.S32.HI R8, RZ, 0x1f, R9 ;  /* 0x0000001fff087819 */ /* 0x000fe20000011409 */
[C---:B------:R-:W-:Y:S01]  /*10c0*/  IMAD R14, R6.reuse, 0x40, R11 ;  /* 0x00000040060e7824 */ /* 0x040fe200078e020b */
[----:B----4-:R-:W-:Y:S01]  /*10d0*/  LEA.HI R2, R7, R7, RZ, 0x1 ;  /* 0x0000000707027211 */ /* 0x010fe200078f08ff */
[----:B------:R-:W-:-:S02]  /*10e0*/  IMAD.IADD R15, R6, 0x1, -R13 ;  /* 0x00000001060f7824 */ /* 0x000fc400078e0a0d */
[----:B-1----:R-:W-:Y:S01]  /*10f0*/  IMAD R10, R6, 0x800, R9 ;  /* 0x00000800060a7824 */ /* 0x002fe200078e0209 */
[----:B------:R-:W-:Y:S02]  /*1100*/  LEA.HI R6, R8, R9, RZ, 0x2 ;  /* 0x0000000908067211 */ /* 0x000fe400078f10ff */
[----:B------:R-:W-:Y:S01]  /*1110*/  LEA.HI R3, R3, R12, RZ, 0x2 ;  /* 0x0000000c03037211 */ /* 0x000fe200078f10ff */
[----:B------:R-:W-:Y:S01]  /*1120*/  USHF.R.S32.HI UR4, URZ, 0x1f, UR6 ;  /* 0x0000001f3f047899 */ /* 0x000fe20008011406 */
[----:B------:R-:W-:Y:S02]  /*1130*/  SHF.R.S32.HI R11, RZ, 0x1f, R6 ;  /* 0x0000001fff0b7819 */ /* 0x000fe40000011406 */
[----:B------:R-:W-:-:S05]  /*1140*/  LOP3.LUT R13, R3, 0xfffffc, RZ, 0xc0, !PT ;  /* 0x00fffffc030d7812 */ /* 0x000fca00078ec0ff */
[----:B------:R-:W-:Y:S02]  /*1150*/  IMAD.IADD R13, R12, 0x1, -R13 ;  /* 0x000000010c0d7824 */ /* 0x000fe400078e0a0d */
[----:B------:R-:W-:Y:S01]  /*1160*/  IMAD R12, R18, UR4, RZ ;  /* 0x00000004120c7c24 */ /* 0x000fe2000f8e02ff */
[----:B------:R-:W-:Y:S01]  /*1170*/  LEA.HI R8, R8, R9, RZ, 0x5 ;  /* 0x0000000908087211 */ /* 0x000fe200078f28ff */
[----:B------:R-:W-:Y:S01]  /*1180*/  IMAD R13, R13, 0x10, R14 ;  /* 0x000000100d0d7824 */ /* 0x000fe200078e020e */
[----:B------:R-:W-:Y:S02]  /*1190*/  LOP3.LUT R229, R0, 0x1, RZ, 0xfc, !PT ;  /* 0x0000000100e57812 */ /* 0x000fe400078efcff */
[----:B------:R-:W-:Y:S01]  /*11a0*/  SHF.R.S32.HI R8, RZ, 0x5, R8 ;  /* 0x00000005ff087819 */ /* 0x000fe20000011408 */
        /* <DEDUP_REMOVED lines=83> */
[----:B------:R-:W-:Y:S01]  /*16e0*/  ULDC.64 UR60, c[0x0][0x208] ;  /* 0x00008200003c7ab9 */ /* 0x000fe20000000a00 */
[----:B--2---:R-:W-:-:S02]  /*16f0*/  R2UR UR5, R4 ;  /* 0x00000000040572ca */ /* 0x004fc400000e0000 */
[----:B------:R-:W-:Y:S01]  /*1700*/  LOP3.LUT R4, R2, 0xfffffffe, RZ, 0xc0, !PT ;  /* 0xfffffffe02047812 */ /* 0x000fe200078ec0ff */
[----:B------:R-:W-:Y:S01]  /*1710*/  IMAD.SHL.U32 R2, R10, 0x4, RZ ;  /* 0x000000040a027824 */ /* 0x000fe200078e00ff */
[----:B------:R-:W-:-:S04]  /*1720*/  SHF.R.S32.HI R10, RZ, 0x2, R6 ;  /* 0x00000002ff0a7819 */ /* 0x000fc80000011406 */
[----:B------:R-:W-:-:S04]  /*1730*/  LEA.HI R11, R11, R10, RZ, 0x3 ;  /* 0x0000000a0b0b7211 */ /* 0x000fc800078f18ff */
[----:B------:R-:W-:Y:S01]  /*1740*/  LOP3.LUT R11, R11, 0xfffffff8, RZ, 0xc0, !PT ;  /* 0xfffffff80b0b7812 */ /* 0x000fe200078ec0ff */
[----:B------:R-:W-:-:S04]  /*1750*/  USHF.R.S32.HI UR4, URZ, 0x1f, UR5 ;  /* 0x0000001f3f047899 */ /* 0x000fc80008011405 */
[----:B------:R-:W-:Y:S02]  /*1760*/  IMAD.IADD R11, R10, 0x1, -R11 ;  /* 0x000000010a0b7824 */ /* 0x000fe400078e0a0b */
[----:B---3--:R-:W-:Y:S01]  /*1770*/  IMAD R10, R230, UR4, RZ ;  /* 0x00000004e60a7c24 */ /* 0x008fe2000f8e02ff */
[----:B-----5:R-:W-:Y:S02]  /*1780*/  R2UR UR4, R16 ;  /* 0x00000000100472ca */ /* 0x020fe400000e0000 */
[----:B------:R-:W-:Y:S02]  /*1790*/  SHF.R.S32.HI R3, RZ, 0x1f, R2 ;  /* 0x0000001fff037819 */ /* 0x000fe40000011402 */
[----:B------:R-:W-:Y:S01]  /*17a0*/  LOP3.LUT R6, R6, 0x7ffffffc, RZ, 0xc0, !PT ;  /* 0x7ffffffc06067812 */ /* 0x000fe200078ec0ff */
[----:B------:R-:W-:Y:S02]  /*17b0*/  IMAD.IADD R4, R7, 0x1, -R4 ;  /* 0x0000000107047824 */ /* 0x000fe400078e0a04 */
[----:B------:R-:W-:-:S04]  /*17c0*/  IMAD.WIDE.U32 R2, R18, UR6, R2 ;  /* 0x0000000612027c25 */ /* 0x000fc8000f8e0002 */
[----:B------:R-:W-:Y:S02]  /*17d0*/  IMAD R7, R19, UR6, R12 ;  /* 0x0000000613077c24 */ /* 0x000fe4000f8e020c */
[----:B------:R-:W-:Y:S01]  /*17e0*/  IMAD.IADD R6, R9, 0x1, -R6 ;  /* 0x0000000109067824 */ /* 0x000fe200078e0a06 */
[----:B------:R-:W-:Y:S01]  /*17f0*/  UIMAD UR4, UR4, -0x50, UR10 ;  /* 0xffffffb0040478a4 */ /* 0x000fe2000f8e020a */
[----:B------:R-:W-:Y:S02]  /*1800*/  IMAD.IADD R3, R3, 0x1, R7 ;  /* 0x0000000103037824 */ /* 0x000fe400078e0207 */
[----:B------:R-:W-:Y:S02]  /*1810*/  IMAD R6, R15, 0x4, R6 ;  /* 0x000000040f067824 */ /* 0x000fe400078e0206 */
[----:B------:R-:W-:Y:S02]  /*1820*/  IMAD R7, R231, UR5, R10 ;  /* 0x00000005e7077c24 */ /* 0x000fe4000f8e020a */
[----:B------:R-:W-:Y:S01]  /*1830*/  IMAD.WIDE.U32 R230, R230, UR5, R2 ;  /* 0x00000005e6e67c25 */ /* 0x000fe2000f8e0002 */
[----:B------:R-:W-:-:S03]  /*1840*/  UIADD3 UR5, UR4, 0x1, -UR9 ;  /* 0x0000000104057890 */ /* 0x000fc6000fffe809 */
[----:B------:R-:W-:Y:S02]  /*1850*/  IMAD.SHL.U32 R232, R6, 0x2, RZ ;  /* 0x0000000206e87824 */ /* 0x000fe400078e00ff */
[----:B------:R-:W-:Y:S02]  /*1860*/  IMAD R19, R8, 0x10, R11 ;  /* 0x0000001008137824 */ /* 0x000fe400078e020b */
[----:B------:R-:W-:Y:S01]  /*1870*/  IMAD.MOV.U32 R3, RZ, RZ, R5 ;  /* 0x000000ffff037224 */ /* 0x000fe200078e0005 */
[C---:B------:R-:W-:Y:S01]  /*1880*/  IADD3 R233, -R232.reuse, UR4, RZ ;  /* 0x00000004e8e97c10 */ /* 0x040fe2000fffe1ff */
[----:B------:R-:W-:Y:S01]  /*1890*/  IMAD.MOV.U32 R2, RZ, RZ, RZ ;  /* 0x000000ffff027224 */ /* 0x000fe200078e00ff */
[----:B------:R-:W-:Y:S01]  /*18a0*/  IADD3 R232, -R232, UR5, RZ ;  /* 0x00000005e8e87c10 */ /* 0x000fe2000fffe1ff */
[----:B------:R-:W-:Y:S02]  /*18b0*/  IMAD.MOV.U32 R18, RZ, RZ, RZ ;  /* 0x000000ffff127224 */ /* 0x000fe400078e00ff */
[----:B------:R-:W-:-:S07]  /*18c0*/  IMAD.IADD R234, R231, 0x1, R7 ;  /* 0x00000001e7ea7824 */ /* 0x000fce00078e0207 */
.L_x_814:
[----:B------:R-:W-:-:S13]  /*18d0*/  ISETP.NE.AND P0, PT, R229, 0x3, PT ;  /* 0x00000003e500780c */ /* 0x000fda0003f05270 */
[----:B------:R-:W-:Y:S05]  /*18e0*/  @!P0 BRA `(.L_x_804) ;  /* 0x0000000000048947 */ /* 0x000fea0003800000 */
[----:B------:R-:W-:Y:S01]  /*18f0*/  BPT.TRAP 0x1 ;  /* 0x000000040000795c */ /* 0x000fe20000300000 */
.L_x_804:
[----:B------:R-:W-:Y:S01]  /*1900*/  IMAD R16, R2, 0x8, R17 ;  /* 0x0000000802107824 */ /* 0x000fe200078e0211 */
[----:B------:R-:W-:-:S04]  /*1910*/  SHF.L.U32 R9, R228, 0x1f, RZ ;  /* 0x0000001fe4097819 */ /* 0x000fc800000006ff */
[----:B------:R1:W2:Y:S01]  /*1920*/  SYNCS.PHASECHK.TRANS64.TRYWAIT P1, [R16+URZ+0x31810], R9 ;  /* 0x03181009100075a7 */ /* 0x0002a2000802017f */
[----:B------:R-:W-:Y:S05]  /*1930*/  @!P0 BRA `(.L_x_805) ;  /* 0x0000000000048947 */ /* 0x000fea0003800000 */
[----:B------:R-:W-:Y:S01]  /*1940*/  BPT.TRAP 0x1 ;  /* 0x000000040000795c */ /* 0x000fe20000300000 */
.L_x_805:
        /* <DEDUP_REMOVED lines=11> */
.L_x_806:
        /* <DEDUP_REMOVED lines=419> */
[----:B------:R-:W-:-:S04]  /*3430*/  IMAD R6, R2, 0x40, R19 ;  /* 0x0000004002067824 */ /* 0x000fc800078e0213 */
        /* <DEDUP_REMOVED lines=16> */
[----:B-1----:R-:W-:Y:S05]  /*3540*/  @!P0 BRA `(.L_x_808) ;  /* 0x0000000000048947 */ /* 0x002fea0003800000 */
[----:B------:R-:W-:Y:S01]  /*3550*/  BPT.TRAP 0x1 ;  /* 0x000000040000795c */ /* 0x000fe20000300000 */
.L_x_808:
[----:B------:R-:W-:-:S04]  /*3560*/  SHF.L.U32 R8, R18, 0x1f, RZ ;  /* 0x0000001f12087819 */ /* 0x000fc800000006ff */
[----:B------:R1:W4:Y:S01]  /*3570*/  SYNCS.PHASECHK.TRANS64.TRYWAIT P1, [R17+URZ+0x31830], R8 ;  /* 0x03183008110075a7 */ /* 0x000322000802017f */
[----:B------:R-:W-:Y:S05]  /*3580*/  @!P0 BRA `(.L_x_809) ;  /* 0x0000000000048947 */ /* 0x000fea0003800000 */
[----:B------:R-:W-:Y:S01]  /*3590*/  BPT.TRAP 0x1 ;  /* 0x000000040000795c */ /* 0x000fe20000300000 */
.L_x_809:
        /* <DEDUP_REMOVED lines=11> */
.L_x_810:
[C---:B-1--4-:R-:W-:Y:S01]  /*3650*/  VIADD R8, R6.reuse, 0x80 ;  /* 0x0000008006087836 */ /* 0x052fe20000000000 */
[----:B------:R-:W-:Y:S01]  /*3660*/  R2UR UR4, R7 ;  /* 0x00000000070472ca */ /* 0x000fe200000e0000 */
[C---:B------:R-:W-:Y:S01]  /*3670*/  VIADD R9, R6.reuse, 0x180 ;  /* 0x0000018006097836 */ /* 0x040fe20000000000 */
[C---:B------:R-:W-:Y:S01]  /*3680*/  R2UR UR6, R6.reuse ;  /* 0x00000000060672ca */ /* 0x040fe200000e0000 */
[----:B------:R-:W-:Y:S01]  /*3690*/  VIADD R10, R6, 0x200 ;  /* 0x00000200060a7836 */ /* 0x000fe20000000000 */
[----:B------:R-:W-:Y:S01]  /*36a0*/  R2UR UR8, R8 ;  /* 0x00000000080872ca */ /* 0x000fe200000e0000 */
[----:B------:R-:W-:Y:S01]  /*36b0*/  VIADD R8, R6, 0x100 ;  /* 0x0000010006087836 */ /* 0x000fe20000000000 */
[----:B------:R-:W-:Y:S01]  /*36c0*/  R2UR UR10, R9 ;  /* 0x00000000090a72ca */ /* 0x000fe200000e0000 */
[----:B------:R-:W-:Y:S01]  /*36d0*/  WARPGROUP.ARRIVE ;  /* 0x00000000000079c5 */ /* 0x000fe20000000000 */
[----:B------:R-:W-:Y:S01]  /*36e0*/  R2UR UR11, R10 ;  /* 0x000000000a0b72ca */ /* 0x000fe200000e0000 */
[----:B------:R-:W-:Y:S01]  /*36f0*/  UMOV UR5, 0x40000040 ;  /* 0x4000004000057882 */ /* 0x000fe20000000000 */
[----:B------:R-:W-:Y:S01]  /*3700*/  R2UR UR9, R8 ;  /* 0x00000000080972ca */ /* 0x000fe200000e0000 */
[----:B------:R-:W-:Y:S01]  /*3710*/  UMOV UR7, 0x40000000 ;  /* 0x4000000000077882 */ /* 0x000fe20000000000 */
[----:B------:R-:W-:Y:S01]  /*3720*/  VIADD R8, R6, 0x2 ;  /* 0x0000000206087836 */ /* 0x000fe20000000000 */
[----:B------:R-:W-:Y:S01]  /*3730*/  UMOV UR57, 0x40000040 ;  /* 0x4000004000397882 */ /* 0x000fe20000000000 */
[----:B------:R-:W-:Y:S01]  /*3740*/  IMAD R13, R3, 0x40, R19 ;  /* 0x00000040030d7824 */ /* 0x000fe200078e0213 */
[----:B------:R-:W-:Y:S01]  /*3750*/  HGMMA.64x8x16.F32.BF16 R44, gdesc[UR4], RZ, !UPT ;  /* 0x00000000042c79f0 */ /* 0x000fe2000c7018ff */
[----:B------:R-:W-:Y:S01]  /*3760*/  UMOV UR7, 0x40000000 ;  /* 0x4000000000077882 */ /* 0x000fe20000000000 */
[----:B------:R-:W-:Y:S01]  /*3770*/  UMOV UR6, UR8 ;  /* 0x0000000800067c82 */ /* 0x000fe20008000000 */
[----:B------:R-:W-:Y:S01]  /*3780*/  UMOV UR59, 0x40 ;  /* 0x00000040003b7882 */ /* 0x000fe20000000000 */
[----:B------:R-:W-:Y:S01]  /*3790*/  HGMMA.64x8x16.F32.BF16 R48, gdesc[UR4], RZ, !UPT ;  /* 0x00000000043079f0 */ /* 0x000fe2000c7018ff */
[----:B------:R-:W-:Y:S01]  /*37a0*/  UMOV UR7, 0x40000000 ;  /* 0x4000000000077882 */ /* 0x000fe20000000000 */
[----:B------:R-:W-:Y:S01]  /*37b0*/  VIADDMNMX R14, R13, R232, R233, PT ;  /* 0x000000e80d0e7246 */ /* 0x000fe200038001e9 */
[----:B------:R-:W-:Y:S01]  /*37c0*/  UMOV UR13, UR57 ;  /* 0x00000039000d7c82 */ /* 0x000fe20008000000 */
[----:B------:R-:W-:Y:S01]  /*37d0*/  UMOV UR6, UR9 ;  /* 0x0000000900067c82 */ /* 0x000fe20008000000 */
[----:B------:R-:W-:Y:S01]  /*37e0*/  IADD3 R22, R232, 0x8, R13 ;  /* 0x00000008e8167810 */ /* 0x000fe20007ffe00d */
[----:B------:R-:W-:Y:S01]  /*37f0*/  HGMMA.64x8x16.F32.BF16 R52, gdesc[UR4], RZ, !UPT ;  /* 0x00000000043479f0 */ /* 0x000fe2000c7018ff */
[----:B------:R-:W-:Y:S01]  /*3800*/  UMOV UR6, UR10 ;  /* 0x0000000a00067c82 */ /* 0x000fe20008000000 */
[----:B------:R-:W-:Y:S01]  /*3810*/  UMOV UR7, 0x40000000 ;  /* 0x4000000000077882 */ /* 0x000fe20000000000 */
[----:B------:R-:W-:Y:S01]  /*3820*/  ISETP.GT.AND P1, PT, R14, RZ, PT ;  /* 0x000000ff0e00720c */ /* 0x000fe20003f24270 */
[----:B------:R-:W-:Y:S01]  /*3830*/  HGMMA.64x8x16.F32.BF16 R216, gdesc[UR4], RZ, !UPT ;  /* 0x0000000004d879f0 */ /* 0x000fe2000c7018ff */
[----:B------:R-:W-:Y:S01]  /*3840*/  UMOV UR6, UR11 ;  /* 0x0000000b00067c82 */ /* 0x000fe20008000000 */
[----:B------:R-:W-:Y:S01]  /*3850*/  UMOV UR7, 0x40000000 ;  /* 0x4000000000077882 */ /* 0x000fe20000000000 */
[----:B------:R-:W-:Y:S01]  /*3860*/  VIMNMX R21, R233, R22, PT ;  /* 0x00000016e9157248 */ /* 0x000fe20003fe0100 */
[----:B------:R-:W-:Y:S01]  /*3870*/  HGMMA.64x8x16.F32.BF16 R220, gdesc[UR4], RZ, !UPT ;  /* 0x0000000004dc79f0 */ /* 0x000fe2000c7018ff */
[----:B------:R-:W-:Y:S01]  /*3880*/  R2UR UR6, R8 ;  /* 0x00000000080672ca */ /* 0x000fe200000e0000 */
[----:B------:R-:W-:Y:S01]  /*3890*/  VIADD R8, R7, 0x2 ;  /* 0x0000000207087836 */ /* 0x000fe20000000000 */
[----:B------:R-:W-:Y:S01]  /*38a0*/  UMOV UR7, 0x40000000 ;  /* 0x4000000000077882 */ /* 0x000fe20000000000 */
[----:B------:R-:W-:Y:S01]  /*38b0*/  UMOV UR5, 0x40000040 ;  /* 0x4000004000057882 */ /* 0x000fe20000000000 */
[C---:B------:R-:W-:Y:S01]  /*38c0*/  ISETP.GT.AND P4, PT, R21.reuse, 0x1, PT ;  /* 0x000000011500780c */ /* 0x040fe20003f84270 */
[----:B------:R-:W-:Y:S01]  /*38d0*/  UMOV UR15, 0x40 ;  /* 0x00000040000f7882 */ /* 0x000fe20000000000 */
[----:B------:R-:W-:Y:S01]  /*38e0*/  R2UR UR4, R8 ;  /* 0x00000000080472ca */ /* 0x000fe200000e0000 */
[----:B------:R-:W-:Y:S01]  /*38f0*/  VIADD R8, R6, 0x82 ;  /* 0x0000008206087836 */ /* 0x000fe20000000000 */
[----:B------:R-:W-:Y:S01]  /*3900*/  ISETP.GT.AND P2, PT, R14, 0x41, PT ;  /* 0x000000410e00780c */ /* 0x000fe20003f44270 */
[----:B------:R-:W-:Y:S01]  /*3910*/  UMOV UR17, UR57 ;  /* 0x0000003900117c82 */ /* 0x000fe20008000000 */
[C---:B------:R-:W-:Y:S01]  /*3920*/  ISETP.GT.AND P3, PT, R21.reuse, RZ, PT ;  /* 0x000000ff1500720c */ /* 0x040fe20003f64270 */
[----:B------:R-:W-:Y:S01]  /*3930*/  UMOV UR19, 0x40 ;  /* 0x0000004000137882 */ /* 0x000fe20000000000 */
[----:B------:R-:W-:Y:S01]  /*3940*/  R2UR UR8, R8 ;  /* 0x00000000080872ca */ /* 0x000fe200000e0000 */
[----:B------:R-:W-:Y:S01]  /*3950*/  VIADD R8, R6, 0x102 ;  /* 0x0000010206087836 */ /* 0x000fe20000000000 */
[C---:B------:R-:W-:Y:S01]  /*3960*/  ISETP.GT.AND P5, PT, R21.reuse, 0x11, PT ;  /* 0x000000111500780c */ /* 0x040fe20003fa4270 */
        /* <DEDUP_REMOVED lines=14> */
[----:B------:R-:W-:Y:S01]  /*3a50*/  HGMMA.64x8x16.F32.BF16 R44, gdesc[UR4], R44 ;  /* 0x00000000042c79f0 */ /* 0x000fe2000870182c */
[----:B------:R-:W-:Y:S01]  /*3a60*/  R2UR UR11, R8 ;  /* 0x00000000080b72ca */ /* 0x000fe200000e0000 */
[----:B------:R-:W-:Y:S01]  /*3a70*/  UMOV UR6, UR8 ;  /* 0x0000000800067c82 */ /* 0x000fe20008000000 */
[----:B------:R-:W-:Y:S01]  /*3a80*/  UMOV UR7, 0x40000000 ;  /* 0x4000000000077882 */ /* 0x000fe20000000000 */
[----:B------:R-:W-:Y:S01]  /*3a90*/  VIADD R8, R6, 0x4 ;  /* 0x0000000406087836 */ /* 0x000fe20000000000 */
[----:B------:R-:W-:Y:S01]  /*3aa0*/  HGMMA.64x8x16.F32.BF16 R48, gdesc[UR4], R48 ;  /* 0x00000000043079f0 */ /* 0x000fe20008701830 */
[----:B------:R-:W-:Y:S01]  /*3ab0*/  UMOV UR6, UR9 ;  /* 0x0000000900067c82 */ /* 0x000fe20008000000 */
[----:B------:R-:W-:Y:S01]  /*3ac0*/  UMOV UR7, 0x40000000 ;  /* 0x4000000000077882 */ /* 0x000fe20000000000 */
        /* <DEDUP_REMOVED lines=26> */
[----:B------:R-:W-:Y:S01]  /*3c70*/  VIADD R8, R6, 0x204 ;  /* 0x0000020406087836 */ /* 0x000fe20000000000 */
[----:B------:R-:W-:Y:S04]  /*3c80*/  HGMMA.64x8x16.F32.BF16 R44, gdesc[UR4], R44 ;  /* 0x00000000042c79f0 */ /* 0x000fe8000870182c */
[----:B------:R-:W-:Y:S01]  /*3c90*/  R2UR UR11, R8 ;  /* 0x00000000080b72ca */ /* 0x000fe200000e0000 */
[----:B------:R-:W-:Y:S01]  /*3ca0*/  UMOV UR6, UR8 ;  /* 0x0000000800067c82 */ /* 0x000fe20008000000 */
[----:B------:R-:W-:Y:S01]  /*3cb0*/  UMOV UR7, 0x40000000 ;  /* 0x4000000000077882 */ /* 0x000fe20000000000 */
[----:B------:R-:W-:Y:S01]  /*3cc0*/  VIADD R8, R6, 0x6 ;  /* 0x0000000606087836 */ /* 0x000fe20000000000 */
        /* <DEDUP_REMOVED lines=311> */
[----:B------:R-:W-:-:S02]  /*5040*/  VIADD R7, R7, 0x606 ;  /* 0x0000060607077836 */ /* 0x000fc40000000000 */
        /* <DEDUP_REMOVED lines=48> */
[----:B------:R-:W-:Y:S01]  /*5350*/  UMOV UR11, 0x40 ;  /* 0x00000040000b7882 */ /* 0x000fe20000000000 */
[----:B------:R-:W-:Y:S01]  /*5360*/  HGMMA.64x8x16.F32.BF16 R220, gdesc[UR4], R220, gsb0 ;  /* 0x0000000004dc79f0 */ /* 0x000fe200080018dc */
[----:B------:R-:W-:Y:S02]  /*5370*/  ULDC UR4, c[0x0][0x744] ;  /* 0x0001d10000047ab9 */ /* 0x000fe40000000800 */
[----:B------:R-:W-:Y:S02]  /*5380*/  WARPGROUP.DEPBAR.LE gsb0, 0x1 ;  /* 0x00008000000079c5 */ /* 0x000fe40000010100 */
[----:B------:R-:W-:Y:S02]  /*5390*/  FSEL R7, R24, -INF , P1 ;  /* 0xff80000018077808 */ /* 0x000fe40000800000 */
[----:B------:R-:W-:-:S02]  /*53a0*/  ISETP.GT.AND P1, PT, R14, 0x1, PT ;  /* 0x000000010e00780c */ /* 0x000fc40003f24270 */
[----:B------:R-:W-:Y:S01]  /*53b0*/  FSEL R41, R41, -INF , P2 ;  /* 0xff80000029297808 */ /* 0x000fe20001000000 */
[--C-:B--2---:R-:W-:Y:S01]  /*53c0*/  FFMA.FTZ R8, R7, UR4, -R20.reuse ;  /* 0x0000000407087c23 */ /* 0x104fe20008010814 */
[----:B------:R-:W-:Y:S02]  /*53d0*/  FSEL R25, R25, -INF , P1 ;  /* 0xff80000019197808 */ /* 0x000fe40000800000 */
[----:B------:R-:W-:Y:S01]  /*53e0*/  ISETP.GT.AND P1, PT, R14, 0x10, PT ;  /* 0x000000100e00780c */ /* 0x000fe20003f24270 */
[--C-:B------:R-:W-:Y:S01]  /*53f0*/  FFMA.FTZ R22, R41, UR4, -R20.reuse ;  /* 0x0000000429167c23 */ /* 0x100fe20008010814 */
[----:B------:R-:W-:Y:S01]  /*5400*/  FSEL R31, R31, -INF , P5 ;  /* 0xff8000001f1f7808 */ /* 0x000fe20002800000 */
[----:B------:R-:W-:Y:S01]  /*5410*/  FFMA.FTZ R11, R25, UR4, -R20 ;  /* 0x00000004190b7c23 */ /* 0x000fe20008010814 */
[----:B------:R-:W-:Y:S01]  /*5420*/  FSEL R7, R28, -INF , P1 ;  /* 0xff8000001c077808 */ /* 0x000fe20000800000 */
[----:B------:R-:W-:Y:S01]  /*5430*/  MUFU.EX2 R8, R8 ;  /* 0x0000000800087308 */ /* 0x000fe20000000800 */
[----:B------:R-:W-:-:S02]  /*5440*/  ISETP.GT.AND P1, PT, R14, 0x11, PT ;  /* 0x000000110e00780c */ /* 0x000fc40003f24270 */
[----:B------:R-:W-:Y:S01]  /*5450*/  FSEL R25, R27, -INF , P4 ;  /* 0xff8000001b197808 */ /* 0x000fe20002000000 */
[----:B------:R-:W-:Y:S01]  /*5460*/  FFMA.FTZ R7, R7, UR4, -R20 ;  /* 0x0000000407077c23 */ /* 0x000fe20008010814 */
[----:B------:R-:W-:Y:S02]  /*5470*/  FSEL R29, R29, -INF , P1 ;  /* 0xff8000001d1d7808 */ /* 0x000fe40000800000 */
[----:B------:R-:W-:Y:S01]  /*5480*/  ISETP.GT.AND P1, PT, R14, 0x20, PT ;  /* 0x000000200e00780c */ /* 0x000fe20003f24270 */
[----:B---3--:R-:W-:Y:S01]  /*5490*/  FFMA.FTZ R25, R25, UR4, -R12 ;  /* 0x0000000419197c23 */ /* 0x008fe2000801080c */
[----:B------:R-:W-:Y:S01]  /*54a0*/  ISETP.GT.AND P2, PT, R21, 0x21, PT ;  /* 0x000000211500780c */ /* 0x000fe20003f44270 */
[----:B------:R-:W-:Y:S01]  /*54b0*/  FFMA.FTZ R10, R29, UR4, -R20 ;  /* 0x000000041d0a7c23 */ /* 0x000fe20008010814 */
[----:B------:R-:W-:Y:S01]  /*54c0*/  FSEL R9, R32, -INF , P1 ;  /* 0xff80000020097808 */ /* 0x000fe20000800000 */
[----:B------:R-:W1:Y:S01]  /*54d0*/  MUFU.EX2 R11, R11 ;  /* 0x0000000b000b7308 */ /* 0x000e620000000800 */
[----:B------:R-:W-:-:S02]  /*54e0*/  ISETP.GT.AND P1, PT, R14, 0x21, PT ;  /* 0x000000210e00780c */ /* 0x000fc40003f24270 */
[----:B------:R-:W-:Y:S01]  /*54f0*/  ISETP.GT.AND P4, PT, R21, 0x31, PT ;  /* 0x000000311500780c */ /* 0x000fe20003f84270 */
[--C-:B------:R-:W-:Y:S01]  /*5500*/  FFMA.FTZ R6, R9, UR4, -R20.reuse ;  /* 0x0000000409067c23 */ /* 0x100fe20008010814 */
[----:B------:R-:W-:Y:S02]  /*5510*/  FSEL R33, R33, -INF , P1 ;  /* 0xff80000021217808 */ /* 0x000fe40000800000 */
[----:B------:R-:W-:Y:S01]  /*5520*/  ISETP.GT.AND P1, PT, R14, 0x30, PT ;  /* 0x000000300e00780c */ /* 0x000fe20003f24270 */
[----:B------:R-:W-:Y:S01]  /*5530*/  MUFU.EX2 R25, R25 ;  /* 0x0000001900197308 */ /* 0x000fe20000000800 */
[----:B------:R-:W-:Y:S01]  /*5540*/  ISETP.GT.AND P5, PT, R21, 0x40, PT ;  /* 0x000000401500780c */ /* 0x000fe20003fa4270 */
[----:B------:R-:W-:Y:S01]  /*5550*/  FFMA.FTZ R9, R33, UR4, -R20 ;  /* 0x0000000421097c23 */ /* 0x000fe20008010814 */
[----:B------:R-:W-:Y:S02]  /*5560*/  FSEL R15, R36, -INF , P1 ;  /* 0xff800000240f7808 */ /* 0x000fe40000800000 */
[----:B------:R-:W-:-:S02]  /*5570*/  ISETP.GT.AND P1, PT, R14, 0x31, PT ;  /* 0x000000310e00780c */ /* 0x000fc40003f24270 */
[----:B------:R-:W-:Y:S01]  /*5580*/  FSEL R35, R35, -INF , P2 ;  /* 0xff80000023237808 */ /* 0x000fe20001000000 */
[--C-:B------:R-:W-:Y:S01]  /*5590*/  FFMA.FTZ R23, R15, UR4, -R20.reuse ;  /* 0x000000040f177c23 */ /* 0x100fe20008010814 */
[----:B------:R-:W-:Y:S01]  /*55a0*/  FSEL R37, R37, -INF , P1 ;  /* 0xff80000025257808 */ /* 0x000fe20000800000 */
[----:B------:R-:W-:Y:S01]  /*55b0*/  MUFU.EX2 R10, R10 ;  /* 0x0000000a000a7308 */ /* 0x000fe20000000800 */
[----:B------:R-:W-:Y:S02]  /*55c0*/  ISETP.GT.AND P1, PT, R14, 0x40, PT ;  /* 0x000000400e00780c */ /* 0x000fe40003f24270 */
[----:B------:R-:W-:Y:S01]  /*55d0*/  FSEL R39, R39, -INF , P4 ;  /* 0xff80000027277808 */ /* 0x000fe20002000000 */
[--C-:B------:R-:W-:Y:S01]  /*55e0*/  FFMA.FTZ R14, R37, UR4, -R20.reuse ;  /* 0x00000004250e7c23 */ /* 0x100fe20008010814 */
[----:B------:R-:W-:Y:S02]  /*55f0*/  FSEL R15, R40, -INF , P1 ;  /* 0xff800000280f7808 */ /* 0x000fe40000800000 */
[----:B------:R-:W-:Y:S01]  /*5600*/  ISETP.GT.AND P1, PT, R21, 0x10, PT ;  /* 0x000000101500780c */ /* 0x000fe20003f24270 */
[----:B------:R2:W-:Y:S01]  /*5610*/  MUFU.EX2 R13, R23 ;  /* 0x00000017000d7308 */ /* 0x0005e20000000800 */
[----:B------:R-:W-:Y:S01]  /*5620*/  FSEL R37, R42, -INF , P5 ;  /* 0xff8000002a257808 */ /* 0x000fe20002800000 */
[----:B------:R-:W-:Y:S01]  /*5630*/  FFMA.FTZ R15, R15, UR4, -R20 ;  /* 0x000000040f0f7c23 */ /* 0x000fe20008010814 */
[----:B------:R-:W-:Y:S01]  /*5640*/  FSEL R27, R30, -INF , P1 ;  /* 0xff8000001e1b7808 */ /* 0x000fe20000800000 */
[----:B------:R-:W-:Y:S01]  /*5650*/  FFMA.FTZ R30, R39, UR4, -R12 ;  /* 0x00000004271e7c23 */ /* 0x000fe2000801080c */
[----:B------:R-:W-:-:S02]  /*5660*/  ISETP.GT.AND P1, PT, R21, 0x20, PT ;  /* 0x000000201500780c */ /* 0x000fc40003f24270 */
[----:B------:R-:W-:Y:S01]  /*5670*/  FSEL R43, R43, -INF , P6 ;  /* 0xff8000002b2b7808 */ /* 0x000fe20003000000 */
[--C-:B------:R-:W-:Y:S01]  /*5680*/  FFMA.FTZ R27, R27, UR4, -R12.reuse ;  /* 0x000000041b1b7c23 */ /* 0x100fe2000801080c */
[----:B--2---:R-:W-:Y:S01]  /*5690*/  FSEL R23, R26, -INF , P3 ;  /* 0xff8000001a177808 */ /* 0x004fe20001800000 */
[----:B------:R-:W-:Y:S01]  /*56a0*/  IMAD R26, R19, 0x4, R17 ;  /* 0x00000004131a7824 */ /* 0x000fe200078e0211 */
[----:B------:R-:W-:Y:S01]  /*56b0*/  ISETP.GT.AND P3, PT, R21, 0x30, PT ;  /* 0x000000301500780c */ /* 0x000fe20003f64270 */
[----:B------:R-:W-:Y:S01]  /*56c0*/  VIADD R21, R17, 0x2c500 ;  /* 0x0002c50011157836 */ /* 0x000fe20000000000 */
[----:B------:R-:W-:Y:S01]  /*56d0*/  FSEL R29, R34, -INF , P1 ;  /* 0xff800000221d7808 */ /* 0x000fe20000800000 */
[--C-:B------:R-:W-:Y:S01]  /*56e0*/  FFMA.FTZ R23, R23, UR4, -R12.reuse ;  /* 0x0000000417177c23 */ /* 0x100fe2000801080c */
[----:B------:R-:W2:Y:S01]  /*56f0*/  LDS R20, [R26+0x2c300] ;  /* 0x02c300001a147984 */ /* 0x000ea20000000800 */
[----:B------:R-:W-:Y:S01]  /*5700*/  FSEL R33, R38, -INF , P3 ;  /* 0xff80000026217808 */ /* 0x000fe20001800000 */
[----:B------:R-:W-:Y:S01]  /*5710*/  MUFU.EX2 R7, R7 ;  /* 0x0000000700077308 */ /* 0x000fe20000000800 */
[----:B------:R-:W-:Y:S01]  /*5720*/  SHF.R.U32.HI R28, RZ, 0x4, R21 ;  /* 0x00000004ff1c7819 */ /* 0x000fe20000011615 */
[--C-:B------:R-:W-:Y:S01]  /*5730*/  FFMA.FTZ R38, R29, UR4, -R12.reuse ;  /* 0x000000041d267c23 */ /* 0x100fe2000801080c */
[----:B------:R3:W4:Y:S01]  /*5740*/  LDS R21, [R26+0x2c320] ;  /* 0x02c320001a157984 */ /* 0x0007220000000800 */
[--C-:B------:R-:W-:Y:S01]  /*5750*/  FFMA.FTZ R36, R33, UR4, -R12.reuse ;  /* 0x0000000421247c23 */ /* 0x100fe2000801080c */
[----:B------:R-:W-:Y:S01]  /*5760*/  LOP3.LUT R28, R28, 0x3fff, RZ, 0xc0, !PT ;  /* 0x00003fff1c1c7812 */ /* 0x000fe200078ec0ff */
[----:B------:R-:W-:Y:S01]  /*5770*/  FFMA.FTZ R29, R37, UR4, -R12 ;  /* 0x00000004251d7c23 */ /* 0x000fe2000801080c */
[----:B------:R-:W-:-:S02]  /*5780*/  WARPGROUP.DEPBAR.LE gsb0, 0x0 ;  /* 0x00008000000079c5 */ /* 0x000fc40000010000 */
[----:B------:R5:W1:Y:S01]  /*5790*/  MUFU.EX2 R24, R23 ;  /* 0x0000001700187308 */ /* 0x000a620000000800 */
[----:B---3--:R-:W-:-:S07]  /*57a0*/  FFMA.FTZ R26, R43, UR4, -R12 ;  /* 0x000000042b1a7c23 */ /* 0x008fce000801080c */
[----:B------:R-:W3:Y:S01]  /*57b0*/  MUFU.EX2 R6, R6 ;  /* 0x0000000600067308 */ /* 0x000ee20000000800 */
[----:B-----5:R-:W-:Y:S01]  /*57c0*/  LOP3.LUT R23, R28, 0x80000, RZ, 0xfc, !PT ;  /* 0x000800001c177812 */ /* 0x020fe200078efcff */
[--C-:B------:R-:W-:Y:S01]  /*57d0*/  FFMA.FTZ R28, R31, UR4, -R12.reuse ;  /* 0x000000041f1c7c23 */ /* 0x100fe2000801080c */
[----:B------:R-:W-:Y:S02]  /*57e0*/  FFMA.FTZ R31, R35, UR4, -R12 ;  /* 0x00000004231f7c23 */ /* 0x000fe4000801080c */
[C---:B------:R-:W-:Y:S01]  /*57f0*/  R2UR UR58, R23.reuse ;  /* 0x00000000173a72ca */ /* 0x040fe200000e0000 */
[C---:B------:R-:W-:Y:S02]  /*5800*/  VIADD R12, R23.reuse, 0x80 ;  /* 0x00000080170c7836 */ /* 0x040fe40000000000 */
[----:B------:R-:W-:Y:S01]  /*5810*/  MUFU.EX2 R27, R27 ;  /* 0x0000001b001b7308 */ /* 0x000fe20000000800 */
[C---:B------:R-:W-:Y:S02]  /*5820*/  VIADD R32, R23.reuse, 0x180 ;  /* 0x0000018017207836 */ /* 0x040fe40000000000 */
[----:B------:R-:W-:Y:S01]  /*5830*/  R2UR UR4, R12 ;  /* 0x000000000c0472ca */ /* 0x000fe200000e0000 */
[----:B------:R-:W-:-:S02]  /*5840*/  VIADD R12, R23, 0x100 ;  /* 0x00000100170c7836 */ /* 0x000fc40000000000 */
[----:B------:R-:W-:Y:S02]  /*5850*/  R2UR UR6, R32 ;  /* 0x00000000200672ca */ /* 0x000fe400000e0000 */
[----:B------:R-:W5:Y:S01]  /*5860*/  MUFU.EX2 R28, R28 ;  /* 0x0000001c001c7308 */ /* 0x000f620000000800 */
[----:B------:R-:W-:Y:S01]  /*5870*/  R2UR UR5, R12 ;  /* 0x000000000c0572ca */ /* 0x000fe200000e0000 */
[--C-:B--2---:R-:W-:Y:S01]  /*5880*/  FADD.FTZ R35, R44, -R20.reuse ;  /* 0x800000142c237221 */ /* 0x104fe20000010000 */
[--C-:B------:R-:W-:Y:S01]  /*5890*/  FADD.FTZ R34, R45, -R20.reuse ;  /* 0x800000142d227221 */ /* 0x100fe20000010000 */
[----:B------:R-:W-:-:S04]  /*58a0*/  FADD.FTZ R48, R48, -R20 ;  /* 0x8000001430307221 */ /* 0x000fc80000010000 */
[----:B------:R-:W2:Y:S01]  /*58b0*/  MUFU.EX2 R9, R9 ;  /* 0x0000000900097308 */ /* 0x000ea20000000800 */
[--C-:B------:R-:W-:Y:S01]  /*58c0*/  FADD.FTZ R49, R49, -R20.reuse ;  /* 0x8000001431317221 */ /* 0x100fe20000010000 */
[--C-:B------:R-:W-:Y:S01]  /*58d0*/  FADD.FTZ R33, R52, -R20.reuse ;  /* 0x8000001434217221 */ /* 0x100fe20000010000 */
[--C-:B------:R-:W-:Y:S01]  /*58e0*/  FADD.FTZ R32, R53, -R20.reuse ;  /* 0x8000001435207221 */ /* 0x100fe20000010000 */
[--C-:B------:R-:W-:Y:S01]  /*58f0*/  FADD.FTZ R216, R216, -R20.reuse ;  /* 0x80000014d8d87221 */ /* 0x100fe20000010000 */
[--C-:B------:R-:W-:Y:S01]  /*5900*/  FADD.FTZ R217, R217, -R20.reuse ;  /* 0x80000014d9d97221 */ /* 0x100fe20000010000 */
[--C-:B------:R-:W-:Y:S01]  /*5910*/  FADD.FTZ R220, R220, -R20.reuse ;  /* 0x80000014dcdc7221 */ /* 0x100fe20000010000 */
[----:B------:R-:W-:Y:S01]  /*5920*/  FADD.FTZ R221, R221, -R20 ;  /* 0x80000014dddd7221 */ /* 0x000fe20000010000 */
[----:B------:R1:W2:Y:S01]  /*5930*/  MUFU.EX2 R12, R38 ;  /* 0x00000026000c7308 */ /* 0x0002a20000000800 */
[--C-:B----4-:R-:W-:Y:S01]  /*5940*/  FADD.FTZ R41, R46, -R21.reuse ;  /* 0x800000152e297221 */ /* 0x110fe20000010000 */
[--C-:B------:R-:W-:Y:S01]  /*5950*/  FADD.FTZ R40, R47, -R21.reuse ;  /* 0x800000152f287221 */ /* 0x100fe20000010000 */
[--C-:B------:R-:W-:Y:S01]  /*5960*/  FADD.FTZ R50, R50, -R21.reuse ;  /* 0x8000001532327221 */ /* 0x100fe20000010000 */
[--C-:B------:R-:W-:Y:S01]  /*5970*/  FADD.FTZ R51, R51, -R21.reuse ;  /* 0x8000001533337221 */ /* 0x100fe20000010000 */
[--C-:B------:R-:W-:Y:S01]  /*5980*/  FADD.FTZ R39, R54, -R21.reuse ;  /* 0x8000001536277221 */ /* 0x100fe20000010000 */
[--C-:B------:R-:W-:Y:S01]  /*5990*/  FADD.FTZ R37, R218, -R21.reuse ;  /* 0x80000015da257221 */ /* 0x100fe20000010000 */
[--C-:B------:R-:W-:Y:S01]  /*59a0*/  FADD.FTZ R219, R219, -R21.reuse ;  /* 0x80000015dbdb7221 */ /* 0x100fe20000010000 */
[----:B------:R-:W4:Y:S01]  /*59b0*/  MUFU.EX2 R31, R31 ;  /* 0x0000001f001f7308 */ /* 0x000f220000000800 */
[--C-:B-1----:R-:W-:Y:S01]  /*59c0*/  FADD.FTZ R38, R55, -R21.reuse ;  /* 0x8000001537267221 */ /* 0x102fe20000010000 */
[--C-:B------:R-:W-:Y:S01]  /*59d0*/  FADD.FTZ R222, R222, -R21.reuse ;  /* 0x80000015dede7221 */ /* 0x100fe20000010000 */
[----:B------:R-:W-:Y:S01]  /*59e0*/  FADD.FTZ R223, R223, -R21 ;  /* 0x80000015dfdf7221 */ /* 0x000fe20000010000 */
[C---:B------:R-:W-:Y:S01]  /*59f0*/  F2FP.BF16.F32.PACK_AB R20, R11.reuse, R8 ;  /* 0x000000080b14723e */ /* 0x040fe200000010ff */
[----:B------:R-:W-:Y:S01]  /*5a00*/  FMUL.FTZ R34, R11, R34 ;  /* 0x000000220b227220 */ /* 0x000fe20000410000 */
[----:B------:R-:W-:Y:S01]  /*5a10*/  F2FP.BF16.F32.PACK_AB R21, R25, R24 ;  /* 0x000000181915723e */ /* 0x000fe200000010ff */
[----:B------:R-:W-:Y:S01]  /*5a20*/  BAR.SYNC.DEFER_BLOCKING 0x9, 0x100 ;  /* 0x0244000000007b1d */ /* 0x000fe20000010000 */
[C---:B------:R-:W-:Y:S01]  /*5a30*/  FMUL.FTZ R49, R10.reuse, R49 ;  /* 0x000000310a317220 */ /* 0x040fe20000410000 */
[----:B------:R-:W-:Y:S01]  /*5a40*/  FMUL.FTZ R48, R7, R48 ;  /* 0x0000003007307220 */ /* 0x000fe20000410000 */
[----:B------:R-:W-:Y:S01]  /*5a50*/  F2FP.BF16.F32.PACK_AB R10, R10, R7 ;  /* 0x000000070a0a723e */ /* 0x000fe200000010ff */
[----:B---3--:R-:W-:Y:S01]  /*5a60*/  FMUL.FTZ R33, R6, R33 ;  /* 0x0000002106217220 */ /* 0x008fe20000410000 */
[----:B-----5:R-:W-:Y:S01]  /*5a70*/  F2FP.BF16.F32.PACK_AB R11, R28, R27 ;  /* 0x0000001b1c0b723e */ /* 0x020fe200000010ff */
[----:B------:R-:W1:Y:S01]  /*5a80*/  MUFU.EX2 R14, R14 ;  /* 0x0000000e000e7308 */ /* 0x000e620000000800 */
[----:B------:R-:W-:Y:S01]  /*5a90*/  FMUL.FTZ R35, R8, R35 ;  /* 0x0000002308237220 */ /* 0x000fe20000410000 */
[C---:B--2---:R-:W-:Y:S01]  /*5aa0*/  FMUL.FTZ R32, R9.reuse, R32 ;  /* 0x0000002009207220 */ /* 0x044fe20000410000 */
[----:B------:R-:W-:Y:S01]  /*5ab0*/  F2FP.BF16.F32.PACK_AB R6, R9, R6 ;  /* 0x000000060906723e */ /* 0x000fe200000010ff */
[----:B------:R-:W-:Y:S01]  /*5ac0*/  FMUL.FTZ R39, R12, R39 ;  /* 0x000000270c277220 */ /* 0x000fe20000410000 */
[----:B----4-:R-:W-:Y:S01]  /*5ad0*/  F2FP.BF16.F32.PACK_AB R7, R31, R12 ;  /* 0x0000000c1f07723e */ /* 0x010fe200000010ff */
[----:B------:R-:W-:Y:S01]  /*5ae0*/  FMUL.FTZ R24, R24, R41 ;  /* 0x0000002918187220 */ /* 0x000fe20000410000 */
[----:B------:R-:W-:Y:S01]  /*5af0*/  FMUL.FTZ R25, R25, R40 ;  /* 0x0000002819197220 */ /* 0x000fe20000410000 */
[----:B------:R-:W2:Y:S01]  /*5b00*/  MUFU.EX2 R36, R36 ;  /* 0x0000002400247308 */ /* 0x000ea20000000800 */
[----:B------:R-:W-:Y:S01]  /*5b10*/  FMUL.FTZ R50, R27, R50 ;  /* 0x000000321b327220 */ /* 0x000fe20000410000 */
[----:B------:R-:W-:Y:S01]  /*5b20*/  FMUL.FTZ R51, R28, R51 ;  /* 0x000000331c337220 */ /* 0x000fe20000410000 */
[----:B------:R-:W-:Y:S01]  /*5b30*/  FMUL.FTZ R38, R31, R38 ;  /* 0x000000261f267220 */ /* 0x000fe20000410000 */
[----:B------:R-:W-:Y:S01]  /*5b40*/  F2FP.BF16.F32.PACK_AB R34, R34, R35 ;  /* 0x000000232222723e */ /* 0x000fe200000010ff */
[----:B------:R-:W-:Y:S01]  /*5b50*/  UMOV UR14, UR4 ;  /* 0x00000004000e7c82 */ /* 0x000fe20008000000 */
[----:B------:R-:W-:Y:S01]  /*5b60*/  F2FP.BF16.F32.PACK_AB R35, R25, R24 ;  /* 0x000000181923723e */ /* 0x000fe200000010ff */
[----:B------:R-:W-:Y:S01]  /*5b70*/  UMOV UR10, UR5 ;  /* 0x00000005000a7c82 */ /* 0x000fe20008000000 */
[----:B------:R-:W3:Y:S01]  /*5b80*/  MUFU.EX2 R30, R30 ;  /* 0x0000001e001e7308 */ /* 0x000ee20000000800 */
[C---:B-1----:R-:W-:Y:S01]  /*5b90*/  F2FP.BF16.F32.PACK_AB R8, R14.reuse, R13 ;  /* 0x0000000d0e08723e */ /* 0x042fe200000010ff */
[----:B------:R1:W-:Y:S01]  /*5ba0*/  STSM.16.M88.2 [R0+0x2c500], R20 ;  /* 0x02c5001400007844 */ /* 0x0003e20000000100 */
[----:B------:R-:W-:Y:S01]  /*5bb0*/  FMUL.FTZ R217, R14, R217 ;  /* 0x000000d90ed97220 */ /* 0x000fe20000410000 */
[----:B------:R-:W-:Y:S01]  /*5bc0*/  F2FP.BF16.F32.PACK_AB R48, R49, R48 ;  /* 0x000000303130723e */ /* 0x000fe200000010ff */
[----:B------:R-:W-:Y:S01]  /*5bd0*/  UMOV UR18, UR6 ;  /* 0x0000000600127c82 */ /* 0x000fe20008000000 */
[----:B------:R-:W-:Y:S01]  /*5be0*/  STSM.16.M88.2 [R0+0x2cd00], R10 ;  /* 0x02cd000a00007844 */ /* 0x000fe20000000100 */
[----:B------:R-:W-:Y:S01]  /*5bf0*/  F2FP.BF16.F32.PACK_AB R49, R51, R50 ;  /* 0x000000323331723e */ /* 0x000fe200000010ff */
[----:B------:R-:W4:Y:S01]  /*5c00*/  MUFU.EX2 R15, R15 ;  /* 0x0000000f000f7308 */ /* 0x000f220000000800 */
[----:B--2---:R-:W-:Y:S01]  /*5c10*/  FMUL.FTZ R37, R36, R37 ;  /* 0x0000002524257220 */ /* 0x004fe20000410000 */
[----:B------:R2:W-:Y:S01]  /*5c20*/  STSM.16.M88.2 [R0+0x2d500], R6 ;  /* 0x02d5000600007844 */ /* 0x0005e20000000100 */
[----:B------:R-:W-:-:S02]  /*5c30*/  F2FP.BF16.F32.PACK_AB R32, R32, R33 ;  /* 0x000000212020723e */ /* 0x000fc400000010ff */
[----:B------:R-:W-:Y:S01]  /*5c40*/  F2FP.BF16.F32.PACK_AB R33, R38, R39 ;  /* 0x000000272621723e */ /* 0x000fe200000010ff */
[----:B-1----:R-:W-:Y:S01]  /*5c50*/  FMUL.FTZ R20, R13, R216 ;  /* 0x000000d80d147220 */ /* 0x002fe20000410000 */
[----:B------:R-:W-:Y:S01]  /*5c60*/  MOV R218, UR59 ;  /* 0x0000003b00da7c02 */ /* 0x000fe20008000f00 */
[----:B------:R-:W1:Y:S01]  /*5c70*/  MUFU.EX2 R22, R22 ;  /* 0x0000001600167308 */ /* 0x000e620000000800 */
[C---:B---3--:R-:W-:Y:S01]  /*5c80*/  F2FP.BF16.F32.PACK_AB R9, R30.reuse, R36 ;  /* 0x000000241e09723e */ /* 0x048fe200000010ff */
[----:B------:R-:W-:Y:S01]  /*5c90*/  FMUL.FTZ R14, R30, R219 ;  /* 0x000000db1e0e7220 */ /* 0x000fe20000410000 */
[----:B------:R-:W-:-:S03]  /*5ca0*/  F2FP.BF16.F32.PACK_AB R20, R217, R20 ;  /* 0x00000014d914723e */ /* 0x000fc600000010ff */
[----:B------:R-:W-:Y:S01]  /*5cb0*/  STSM.16.M88.2 [R0+0x2dd00], R8 ;  /* 0x02dd000800007844 */ /* 0x000fe20000000100 */
[----:B------:R-:W-:Y:S01]  /*5cc0*/  F2FP.BF16.F32.PACK_AB R21, R14, R37 ;  /* 0x000000250e15723e */ /* 0x000fe200000010ff */
[----:B------:R-:W3:Y:S01]  /*5cd0*/  MUFU.EX2 R29, R29 ;  /* 0x0000001d001d7308 */ /* 0x000ee20000000800 */
[----:B----4-:R-:W-:Y:S01]  /*5ce0*/  FMUL.FTZ R220, R15, R220 ;  /* 0x000000dc0fdc7220 */ /* 0x010fe20000410000 */
[----:B--2---:R-:W-:Y:S01]  /*5cf0*/  VIADD R6, R23, 0x10 ;  /* 0x0000001017067836 */ /* 0x004fe20000000000 */
[----:B------:R-:W-:-:S04]  /*5d00*/  MOV R7, UR58 ;  /* 0x0000003a00077c02 */ /* 0x000fc80008000f00 */
[----:B------:R-:W-:Y:S01]  /*5d10*/  R2UR UR50, R6 ;  /* 0x00000000063272ca */ /* 0x000fe200000e0000 */
[----:B------:R-:W2:Y:S01]  /*5d20*/  MUFU.EX2 R26, R26 ;  /* 0x0000001a001a7308 */ /* 0x000ea20000000800 */
[C---:B-1----:R-:W-:Y:S01]  /*5d30*/  F2FP.BF16.F32.PACK_AB R12, R22.reuse, R15 ;  /* 0x0000000f160c723e */ /* 0x042fe200000010ff */
[----:B------:R-:W-:Y:S01]  /*5d40*/  FMUL.FTZ R221, R22, R221 ;  /* 0x000000dd16dd7220 */ /* 0x000fe20000410000 */
[----:B------:R-:W-:Y:S02]  /*5d50*/  IMAD R22, R4, 0x2000, R5 ;  /* 0x0000200004167824 */ /* 0x000fe400078e0205 */
[----:B------:R-:W-:Y:S02]  /*5d60*/  VIADD R5, R23, 0x200 ;  /* 0x0000020017057836 */ /* 0x000fe40000000000 */
[----:B------:R-:W-:Y:S01]  /*5d70*/  F2FP.BF16.F32.PACK_AB R220, R221, R220 ;  /* 0x000000dcdddc723e */ /* 0x000fe200000010ff */
[----:B------:R-:W-:Y:S01]  /*5d80*/  VIADD R6, R23, 0x110 ;  /* 0x0000011017067836 */ /* 0x000fe20000000000 */
[----:B------:R-:W-:Y:S01]  /*5d90*/  SHF.R.U32.HI R216, RZ, 0x4, R22 ;  /* 0x00000004ffd87819 */ /* 0x000fe20000011616 */
[----:B---3--:R-:W-:Y:S01]  /*5da0*/  FMUL.FTZ R222, R29, R222 ;  /* 0x000000de1dde7220 */ /* 0x008fe20000410000 */
[----:B------:R-:W-:Y:S01]  /*5db0*/  R2UR UR7, R5 ;  /* 0x00000000050772ca */ /* 0x000fe200000e0000 */
[----:B------:R-:W-:Y:S01]  /*5dc0*/  VIADD R15, R23, 0x30 ;  /* 0x00000030170f7836 */ /* 0x000fe20000000000 */
[----:B------:R-:W-:-:S02]  /*5dd0*/  LOP3.LUT R216, R216, 0x3fff, RZ, 0xc0, !PT ;  /* 0x00003fffd8d87812 */ /* 0x000fc400078ec0ff */
[----:B------:R-:W-:Y:S01]  /*5de0*/  R2UR UR5, R6 ;  /* 0x00000000060572ca */ /* 0x000fe200000e0000 */
[----:B------:R-:W-:Y:S01]  /*5df0*/  VIADD R6, R23, 0x20 ;  /* 0x0000002017067836 */ /* 0x000fe20000000000 */
[C---:B--2---:R-:W-:Y:S01]  /*5e00*/  F2FP.BF16.F32.PACK_AB R13, R26.reuse, R29 ;  /* 0x0000001d1a0d723e */ /* 0x044fe200000010ff */
[----:B------:R-:W-:Y:S01]  /*5e10*/  FMUL.FTZ R223, R26, R223 ;  /* 0x000000df1adf7220 */ /* 0x000fe20000410000 */
[C---:B------:R-:W-:Y:S01]  /*5e20*/  R2UR UR56, R216.reuse ;  /* 0x00000000d83872ca */ /* 0x040fe200000e0000 */
[----:B------:R-:W-:Y:S01]  /*5e30*/  VIADD R5, R216, 0x80 ;  /* 0x00000080d8057836 */ /* 0x000fe20000000000 */
[----:B------:R-:W-:Y:S01]  /*5e40*/  R2UR UR30, R6 ;  /* 0x00000000061e72ca */ /* 0x000fe200000e0000 */
[----:B------:R-:W-:Y:S01]  /*5e50*/  STSM.16.M88.2 [R0+0x2e500], R12 ;  /* 0x02e5000c00007844 */ /* 0x000fe20000000100 */
[----:B------:R-:W-:Y:S01]  /*5e60*/  F2FP.BF16.F32.PACK_AB R221, R223, R222 ;  /* 0x000000dedfdd723e */ /* 0x000fe200000010ff */
[----:B------:R-:W-:Y:S01]  /*5e70*/  VIADD R6, R23, 0x120 ;  /* 0x0000012017067836 */ /* 0x000fe20000000000 */
[----:B------:R-:W-:Y:S01]  /*5e80*/  R2UR UR48, R5 ;  /* 0x00000000053072ca */ /* 0x000fe200000e0000 */
[----:B------:R1:W-:Y:S06]  /*5e90*/  MEMBAR.ALL.CTA ;  /* 0x0000000000007992 */ /* 0x0003ec0000008000 */
[----:B-1----:R-:W1:Y:S01]  /*5ea0*/  FENCE.VIEW.ASYNC.S ;  /* 0x00000000000073c6 */ /* 0x002e620000000000 */
[----:B------:R-:W-:Y:S01]  /*5eb0*/  VIADD R5, R23, 0x90 ;  /* 0x0000009017057836 */ /* 0x000fe20000000000 */
[----:B------:R-:W-:Y:S01]  /*5ec0*/  R2UR UR38, R6 ;  /* 0x00000000062672ca */ /* 0x000fe200000e0000 */
[----:B------:R-:W-:Y:S01]  /*5ed0*/  VIADD R6, R17, 0x2ed00 ;  /* 0x0002ed0011067836 */ /* 0x000fe20000000000 */
[----:B------:R-:W-:Y:S01]  /*5ee0*/  UMOV UR12, UR56 ;  /* 0x00000038000c7c82 */ /* 0x000fe20008000000 */
[----:B------:R-:W-:Y:S01]  /*5ef0*/  UMOV UR8, UR56 ;  /* 0x0000003800087c82 */ /* 0x000fe20008000000 */
[----:B------:R-:W-:Y:S01]  /*5f00*/  UMOV UR16, UR56 ;  /* 0x0000003800107c82 */ /* 0x000fe20008000000 */
[----:B------:R-:W-:Y:S01]  /*5f10*/  R2UR UR4, R5 ;  /* 0x00000000050472ca */ /* 0x000fe200000e0000 */
[----:B------:R-:W-:Y:S01]  /*5f20*/  VIADD R5, R23, 0x190 ;  /* 0x0000019017057836 */ /* 0x000fe20000000000 */
[----:B------:R-:W-:Y:S01]  /*5f30*/  SHF.R.U32.HI R6, RZ, 0x4, R6 ;  /* 0x00000004ff067819 */ /* 0x000fe20000011606 */
[----:B------:R-:W-:Y:S01]  /*5f40*/  UMOV UR52, UR48 ;  /* 0x0000003000347c82 */ /* 0x000fe20008000000 */
[----:B------:R-:W-:Y:S01]  /*5f50*/  UMOV UR44, UR48 ;  /* 0x00000030002c7c82 */ /* 0x000fe20008000000 */
[----:B------:R-:W-:Y:S01]  /*5f60*/  VIADD R14, R216, 0x180 ;  /* 0x00000180d80e7836 */ /* 0x000fe20000000000 */
[----:B------:R-:W-:Y:S01]  /*5f70*/  R2UR UR54, R5 ;  /* 0x00000000053672ca */ /* 0x000fe200000e0000 */
[----:B------:R-:W-:Y:S01]  /*5f80*/  VIADD R5, R23, 0x210 ;  /* 0x0000021017057836 */ /* 0x000fe20000000000 */
[----:B------:R-:W-:-:S04]  /*5f90*/  LOP3.LUT R217, R6, 0x3fff, RZ, 0xc0, !PT ;  /* 0x00003fff06d97812 */ /* 0x000fc800078ec0ff */
[----:B------:R-:W-:Y:S01]  /*5fa0*/  R2UR UR46, R5 ;  /* 0x00000000052e72ca */ /* 0x000fe200000e0000 */
[----:B------:R-:W-:Y:S01]  /*5fb0*/  VIADD R5, R216, 0x100 ;  /* 0x00000100d8057836 */ /* 0x000fe20000000000 */
[----:B------:R-:W-:Y:S01]  /*5fc0*/  LOP3.LUT R6, R217, 0x400000, RZ, 0xfc, !PT ;  /* 0x00400000d9067812 */ /* 0x000fe200078efcff */
[----:B-1----:R-:W-:Y:S03]  /*5fd0*/  BAR.SYNC.DEFER_BLOCKING 0x9, 0x100 ;  /* 0x0244000000007b1d */ /* 0x002fe60000010000 */
[----:B------:R-:W-:Y:S01]  /*5fe0*/  R2UR UR28, R5 ;  /* 0x00000000051c72ca */ /* 0x000fe200000e0000 */
[----:B------:R-:W-:-:S05]  /*5ff0*/  VIADD R5, R23, 0xa0 ;  /* 0x000000a017057836 */ /* 0x000fca0000000000 */
[----:B------:R-:W-:Y:S01]  /*6000*/  R2UR UR42, R5 ;  /* 0x00000000052a72ca */ /* 0x000fe200000e0000 */
[----:B------:R-:W-:-:S05]  /*6010*/  VIADD R5, R23, 0x1a0 ;  /* 0x000001a017057836 */ /* 0x000fca0000000000 */
[----:B------:R-:W-:Y:S01]  /*6020*/  R2UR UR34, R5 ;  /* 0x00000000052272ca */ /* 0x000fe200000e0000 */
[----:B------:R-:W-:Y:S01]  /*6030*/  VIADD R5, R23, 0x220 ;  /* 0x0000022017057836 */ /* 0x000fe20000000000 */
[----:B------:R-:W-:Y:S01]  /*6040*/  UMOV UR40, UR28 ;  /* 0x0000001c00287c82 */ /* 0x000fe20008000000 */
[----:B------:R-:W-:Y:S01]  /*6050*/  UMOV UR36, UR28 ;  /* 0x0000001c00247c82 */ /* 0x000fe20008000000 */
[----:B------:R-:W-:Y:S01]  /*6060*/  UMOV UR32, UR28 ;  /* 0x0000001c00207c82 */ /* 0x000fe20008000000 */
[----:B------:R-:W-:Y:S01]  /*6070*/  UMOV UR24, UR28 ;  /* 0x0000001c00187c82 */ /* 0x000fe20008000000 */
[----:B------:R-:W-:Y:S01]  /*6080*/  R2UR UR26, R5 ;  /* 0x00000000051a72ca */ /* 0x000fe200000e0000 */
[----:B------:R-:W-:Y:S01]  /*6090*/  IMAD R5, R4, 0x2800, R17 ;  /* 0x0000280004057824 */ /* 0x000fe200078e0211 */
[----:B------:R-:W-:Y:S04]  /*60a0*/  STSM.16.M88.2 [R0+0x2ed00], R34 ;  /* 0x02ed002200007844 */ /* 0x000fe80000000100 */
[----:B------:R-:W-:Y:S01]  /*60b0*/  SHF.R.U32.HI R5, RZ, 0x4, R5 ;  /* 0x00000004ff057819 */ /* 0x000fe20000011605 */
[----:B------:R-:W-:Y:S03]  /*60c0*/  STSM.16.M88.2 [R0+0x2f500], R48 ;  /* 0x02f5003000007844 */ /* 0x000fe60000000100 */
[----:B------:R-:W-:Y:S01]  /*60d0*/  LOP3.LUT R5, R5, 0x3fff, RZ, 0xc0, !PT ;  /* 0x00003fff05057812 */ /* 0x000fe200078ec0ff */
        /* <DEDUP_REMOVED lines=9> */
[----:B------:R-:W-:Y:S01]  /*6170*/  UMOV UR15, 0x40 ;  /* 0x00000040000f7882 */ /* 0x000fe20000000000 */
[----:B------:R-:W-:Y:S01]  /*6180*/  HGMMA.64x16x16.F32.BF16 R72, gdesc[UR8].tnspA.tnspB, R72 ;  /* 0x60200000084879f0 */ /* 0x000fe20008701848 */
[----:B------:R-:W-:Y:S01]  /*6190*/  UMOV UR8, UR18 ;  /* 0x0000001200087c82 */ /* 0x000fe20008000000 */
[----:B------:R-:W-:Y:S02]  /*61a0*/  UMOV UR9, UR19 ;  /* 0x0000001300097c82 */ /* 0x000fe40008000000 */
        /* <DEDUP_REMOVED lines=14> */
[----:B------:R-:W-:-:S02]  /*6290*/  R2UR UR4, R6 ;  /* 0x00000000060472ca */ /* 0x000fc400000e0000 */
[----:B------:R-:W-:Y:S01]  /*62a0*/  MOV R8, UR56 ;  /* 0x0000003800087c02 */ /* 0x000fe20008000f00 */
[----:B------:R-:W-:Y:S01]  /*62b0*/  UMOV UR56, UR12 ;  /* 0x0000000c00387c82 */ /* 0x000fe20008000000 */
[----:B--2---:R-:W-:Y:S01]  /*62c0*/  MOV R220, UR57 ;  /* 0x0000003900dc7c02 */ /* 0x004fe20008000f00 */
[----:B------:R-:W-:Y:S01]  /*62d0*/  UMOV UR57, UR13 ;  /* 0x0000000d00397c82 */ /* 0x000fe20008000000 */
[----:B------:R-:W-:Y:S02]  /*62e0*/  MOV R12, UR56 ;  /* 0x00000038000c7c02 */ /* 0x000fe40008000f00 */
        /* <DEDUP_REMOVED lines=17> */
[----:B------:R-:W-:Y:S01]  /*6400*/  HGMMA.64x16x16.F32.BF16 R88, gdesc[UR44].tnspA.tnspB, R88 ;  /* 0x602000002c5879f0 */ /* 0x000fe20008701858 */
[----:B------:R-:W-:Y:S01]  /*6410*/  R2UR UR8, R14 ;  /* 0x000000000e0872ca */ /* 0x000fe200000e0000 */
[----:B------:R-:W-:Y:S01]  /*6420*/  VIADD R14, R23, 0x130 ;  /* 0x00000130170e7836 */ /* 0x000fe20000000000 */
[----:B------:R-:W-:Y:S01]  /*6430*/  R2UR UR10, R15 ;  /* 0x000000000f0a72ca */ /* 0x000fe200000e0000 */
[----:B------:R-:W-:Y:S01]  /*6440*/  VIADD R15, R23, 0x1b0 ;  /* 0x000001b0170f7836 */ /* 0x000fe20000000000 */
        /* <DEDUP_REMOVED lines=98> */
[----:B------:R-:W-:Y:S02]  /*6a70*/  IMAD.U32 R10, RZ, RZ, UR58 ;  /* 0x0000003aff0a7e24 */ /* 0x000fe4000f8e00ff */
[----:B------:R-:W-:Y:S01]  /*6a80*/  VIADD R6, R216, 0x400 ;  /* 0x00000400d8067836 */ /* 0x000fe20000000000 */
[----:B------:R-:W-:Y:S01]  /*6a90*/  HGMMA.64x64x16.F32.BF16 R24, gdesc[UR56].tnspA, R24 ;  /* 0x20e00000381879f0 */ /* 0x000fe20008701818 */
[----:B------:R-:W-:Y:S01]  /*6aa0*/  R2UR UR56, R8 ;  /* 0x00000000083872ca */ /* 0x000fe200000e0000 */
[----:B------:R-:W-:Y:S01]  /*6ab0*/  VIADD R8, R5, 0x200 ;  /* 0x0000020005087836 */ /* 0x000fe20000000000 */
[----:B------:R-:W-:Y:S02]  /*6ac0*/  R2UR UR59, R9 ;  /* 0x00000000093b72ca */ /* 0x000fe400000e0000 */
[----:B------:R-:W-:-:S02]  /*6ad0*/  R2UR UR58, R219 ;  /* 0x00000000db3a72ca */ /* 0x000fc400000e0000 */
[----:B------:R-:W-:Y:S02]  /*6ae0*/  R2UR UR57, R220 ;  /* 0x00000000dc3972ca */ /* 0x000fe400000e0000 */
        /* <DEDUP_REMOVED lines=19> */
[----:B------:R-:W-:-:S05]  /*6c20*/  IMAD.SHL.U32 R7, R3, 0x4000, RZ ;  /* 0x0000400003077824 */ /* 0x000fca00078e00ff */
[----:B------:R-:W-:-:S05]  /*6c30*/  IADD3 R23, P1, R7, R230, RZ ;  /* 0x000000e607177210 */ /* 0x000fca0007f3e0ff */
        /* <DEDUP_REMOVED lines=20> */
[----:B------:R-:W-:Y:S02]  /*6d80*/  R2UR UR28, R6 ;  /* 0x00000000061c72ca */ /* 0x000fe400000e0000 */
[----:B------:R-:W-:Y:S02]  /*6d90*/  R2UR UR8, R216 ;  /* 0x00000000d80872ca */ /* 0x000fe400000e0000 */
[----:B------:R-:W-:Y:S02]  /*6da0*/  LEA.HI.X.SX32 R216, R7, R234, 0x1, P1 ;  /* 0x000000ea07d87211 */ /* 0x000fe400008f0eff */
[----:B------:R-:W-:Y:S01]  /*6db0*/  LEA R6, P1, R23, UR4, 0x2 ;  /* 0x0000000417067c11 */ /* 0x000fe2000f8210ff */
[----:B------:R-:W-:-:S03]  /*6dc0*/  VIADD R22, R22, 0xffff0000 ;  /* 0xffff000016167836 */ /* 0x000fc60000000000 */
[----:B------:R-:W-:Y:S01]  /*6dd0*/  LEA.HI.X R7, R23, UR5, R216, 0x2, P1 ;  /* 0x0000000517077c11 */ /* 0x000fe200088f14d8 */
[----:B------:R-:W-:Y:S02]  /*6de0*/  UMOV UR5, UR9 ;  /* 0x0000000900057c82 */ /* 0x000fe40008000000 */
        /* <DEDUP_REMOVED lines=60> */
[----:B------:R-:W-:Y:S01]  /*71b0*/  UMOV UR7, 0x40 ;  /* 0x0000004000077882 */ /* 0x000fe20000000000 */
        /* <DEDUP_REMOVED lines=28> */
[C---:B------:R-:W-:Y:S01]  /*7380*/  VIADD R26, R24.reuse, 0x10 ;  /* 0x00000010181a7836 */ /* 0x040fe20000000000 */
[----:B------:R-:W-:Y:S01]  /*7390*/  UMOV UR49, UR45 ;  /* 0x0000002d00317c82 */ /* 0x000fe20008000000 */
[----:B------:R-:W-:Y:S01]  /*73a0*/  UMOV UR41, UR25 ;  /* 0x0000001900297c82 */ /* 0x000fe20008000000 */
[----:B------:R-:W-:Y:S01]  /*73b0*/  R2UR UR44, R25 ;  /* 0x00000000192c72ca */ /* 0x000fe200000e0000 */
[----:B------:R-:W-:Y:S01]  /*73c0*/  VIADD R25, R24, 0x110 ;  /* 0x0000011018197836 */ /* 0x000fe20000000000 */
[----:B------:R-:W-:Y:S01]  /*73d0*/  R2UR UR46, R26 ;  /* 0x000000001a2e72ca */ /* 0x000fe200000e0000 */
[C---:B------:R-:W-:Y:S01]  /*73e0*/  VIADD R26, R24.reuse, 0x90 ;  /* 0x00000090181a7836 */ /* 0x040fe20000000000 */
[----:B------:R-:W-:Y:S01]  /*73f0*/  UMOV UR37, UR25 ;  /* 0x0000001900257c82 */ /* 0x000fe20008000000 */
[----:B------:R-:W-:Y:S01]  /*7400*/  UMOV UR33, UR25 ;  /* 0x0000001900217c82 */ /* 0x000fe20008000000 */
[----:B------:R-:W-:Y:S01]  /*7410*/  R2UR UR5, R25 ;  /* 0x00000000190572ca */ /* 0x000fe200000e0000 */
[----:B------:R-:W-:Y:S01]  /*7420*/  VIADD R25, R24, 0x190 ;  /* 0x0000019018197836 */ /* 0x000fe20000000000 */
[----:B------:R-:W-:Y:S01]  /*7430*/  R2UR UR4, R26 ;  /* 0x000000001a0472ca */ /* 0x000fe200000e0000 */
[----:B------:R-:W-:Y:S01]  /*7440*/  UMOV UR29, UR25 ;  /* 0x00000019001d7c82 */ /* 0x000fe20008000000 */
[----:B------:R-:W-:Y:S01]  /*7450*/  UMOV UR15, 0x40 ;  /* 0x00000040000f7882 */ /* 0x000fe20000000000 */
[----:B------:R1:W-:Y:S01]  /*7460*/  REDG.E.ADD.F32x4.FTZ.RN.STRONG.GPU desc[UR60][R6.64+0x1000], R32 ;  /* 0x00100020060079a6 */ /* 0x0003e2000c10f7bc */
[----:B------:R-:W-:Y:S01]  /*7470*/  R2UR UR6, R25 ;  /* 0x00000000190672ca */ /* 0x000fe200000e0000 */
[C---:B------:R-:W-:Y:S01]  /*7480*/  VIADD R25, R24.reuse, 0x210 ;  /* 0x0000021018197836 */ /* 0x040fe20000000000 */
[----:B------:R-:W-:Y:S01]  /*7490*/  UMOV UR8, UR44 ;  /* 0x0000002c00087c82 */ /* 0x000fe20008000000 */
[----:B------:R-:W-:Y:S01]  /*74a0*/  IMAD.U32 R220, RZ, RZ, UR10 ;  /* 0x0000000affdc7e24 */ /* 0x000fe2000f8e00ff */
[----:B------:R-:W-:Y:S01]  /*74b0*/  UMOV UR9, UR45 ;  /* 0x0000002d00097c82 */ /* 0x000fe20008000000 */
[----:B------:R-:W-:Y:S01]  /*74c0*/  IMAD.U32 R221, RZ, RZ, UR11 ;  /* 0x0000000bffdd7e24 */ /* 0x000fe2000f8e00ff */
[----:B------:R-:W-:Y:S01]  /*74d0*/  R2UR UR50, R25 ;  /* 0x00000000193272ca */ /* 0x000fe200000e0000 */
[----:B------:R-:W-:Y:S01]  /*74e0*/  UMOV UR11, 0x40 ;  /* 0x00000040000b7882 */ /* 0x000fe20000000000 */
[----:B------:R-:W-:Y:S01]  /*74f0*/  UMOV UR48, UR44 ;  /* 0x0000002c00307c82 */ /* 0x000fe20008000000 */
[----:B------:R-:W-:Y:S01]  /*7500*/  UMOV UR10, UR4 ;  /* 0x00000004000a7c82 */ /* 0x000fe20008000000 */
[----:B------:R-:W-:Y:S01]  /*7510*/  IMAD.U32 R223, RZ, RZ, UR11 ;  /* 0x0000000bffdf7e24 */ /* 0x000fe2000f8e00ff */
[----:B------:R1:W-:Y:S01]  /*7520*/  REDG.E.ADD.F32x4.FTZ.RN.STRONG.GPU desc[UR60][R6.64+0x1800], R36 ;  /* 0x00180024060079a6 */ /* 0x0003e2000c10f7bc */
        /* <DEDUP_REMOVED lines=16> */
[----:B------:R-:W-:Y:S01]  /*7630*/  R2UR UR24, R25 ;  /* 0x00000000191872ca */ /* 0x000fe200000e0000 */
[----:B------:R-:W-:Y:S01]  /*7640*/  HGMMA.64x16x16.F32.BF16 R160, gdesc[UR8].tnspA.tnspB, R160 ;  /* 0x6020000008a079f0 */ /* 0x000fe200087018a0 */
[C---:B------:R-:W-:Y:S01]  /*7650*/  VIADD R26, R24.reuse, 0x20 ;  /* 0x00000020181a7836 */ /* 0x040fe20000000000 */
[----:B------:R1:W-:Y:S02]  /*7660*/  REDG.E.ADD.F32x4.FTZ.RN.STRONG.GPU desc[UR60][R6.64+0x2800], R44 ;  /* 0x0028002c060079a6 */ /* 0x0003e4000c10f7bc */
[----:B------:R-:W-:Y:S01]  /*7670*/  HGMMA.64x16x16.F32.BF16 R168, gdesc[UR48].tnspA.tnspB, R168 ;  /* 0x6020000030a879f0 */ /* 0x000fe200087018a8 */
[----:B------:R-:W-:Y:S01]  /*7680*/  VIADD R25, R24, 0x120 ;  /* 0x0000012018197836 */ /* 0x000fe20000000000 */
[----:B------:R-:W-:Y:S01]  /*7690*/  R2UR UR26, R26 ;  /* 0x000000001a1a72ca */ /* 0x000fe200000e0000 */
[----:B------:R-:W-:Y:S01]  /*76a0*/  IMAD.U32 R226, RZ, RZ, UR10 ;  /* 0x0000000affe27e24 */ /* 0x000fe2000f8e00ff */
[----:B------:R-:W-:Y:S01]  /*76b0*/  UMOV UR5, 0x40000040 ;  /* 0x4000004000057882 */ /* 0x000fe20000000000 */
[----:B------:R-:W-:Y:S01]  /*76c0*/  IMAD.U32 R227, RZ, RZ, UR11 ;  /* 0x0000000bffe37e24 */ /* 0x000fe2000f8e00ff */
[----:B------:R-:W-:Y:S01]  /*76d0*/  R2UR UR38, R25 ;  /* 0x00000000192672ca */ /* 0x000fe200000e0000 */
[C---:B------:R-:W-:Y:S01]  /*76e0*/  VIADD R25, R24.reuse, 0x1a0 ;  /* 0x000001a018197836 */ /* 0x040fe20000000000 */
[----:B------:R-:W-:Y:S01]  /*76f0*/  UMOV UR40, UR24 ;  /* 0x0000001800287c82 */ /* 0x000fe20008000000 */
[C---:B------:R-:W-:Y:S01]  /*7700*/  VIADD R26, R24.reuse, 0xa0 ;  /* 0x000000a0181a7836 */ /* 0x040fe20000000000 */
[----:B------:R-:W-:Y:S01]  /*7710*/  UMOV UR36, UR24 ;  /* 0x0000001800247c82 */ /* 0x000fe20008000000 */
[----:B------:R-:W-:Y:S01]  /*7720*/  UMOV UR32, UR24 ;  /* 0x0000001800207c82 */ /* 0x000fe20008000000 */
[----:B------:R-:W-:Y:S01]  /*7730*/  R2UR UR34, R25 ;  /* 0x00000000192272ca */ /* 0x000fe200000e0000 */
[----:B------:R-:W-:Y:S01]  /*7740*/  VIADD R25, R24, 0x220 ;  /* 0x0000022018197836 */ /* 0x000fe20000000000 */
[----:B------:R-:W-:Y:S01]  /*7750*/  R2UR UR42, R26 ;  /* 0x000000001a2a72ca */ /* 0x000fe200000e0000 */
[----:B------:R-:W-:Y:S01]  /*7760*/  UMOV UR28, UR24 ;  /* 0x00000018001c7c82 */ /* 0x000fe20008000000 */
[----:B------:R1:W-:Y:S02]  /*7770*/  REDG.E.ADD.F32x4.FTZ.RN.STRONG.GPU desc[UR60][R6.64+0x3000], R48 ;  /* 0x00300030060079a6 */ /* 0x0003e4000c10f7bc */
[----:B------:R-:W-:Y:S01]  /*7780*/  R2UR UR30, R25 ;  /* 0x00000000191e72ca */ /* 0x000fe200000e0000 */
[----:B------:R-:W-:Y:S01]  /*7790*/  HGMMA.64x16x16.F32.BF16 R136, gdesc[UR24].tnspA.tnspB, R136 ;  /* 0x60200000188879f0 */ /* 0x000fe20008701888 */
[----:B------:R-:W-:Y:S01]  /*77a0*/  VIADD R26, R24, 0x30 ;  /* 0x00000030181a7836 */ /* 0x000fe20000000000 */
[----:B------:R-:W-:Y:S01]  /*77b0*/  UMOV UR21, UR5 ;  /* 0x0000000500157c82 */ /* 0x000fe20008000000 */
[----:B------:R-:W-:-:S05]  /*77c0*/  UMOV UR17, UR5 ;  /* 0x0000000500117c82 */ /* 0x000fca0008000000 */
[----:B------:R-:W-:Y:S01]  /*77d0*/  HGMMA.64x16x16.F32.BF16 R144, gdesc[UR40].tnspA.tnspB, R144 ;  /* 0x60200000289079f0 */ /* 0x000fe20008701890 */
[----:B------:R-:W-:Y:S01]  /*77e0*/  UMOV UR13, UR5 ;  /* 0x00000005000d7c82 */ /* 0x000fe20008000000 */
[----:B------:R-:W-:Y:S01]  /*77f0*/  UMOV UR9, UR5 ;  /* 0x0000000500097c82 */ /* 0x000fe20008000000 */
[----:B------:R-:W-:Y:S01]  /*7800*/  UMOV UR11, 0x40 ;  /* 0x00000040000b7882 */ /* 0x000fe20000000000 */
[----:B------:R1:W-:Y:S01]  /*7810*/  REDG.E.ADD.F32x4.FTZ.RN.STRONG.GPU desc[UR60][R6.64+0x3800], R52 ;  /* 0x00380034060079a6 */ /* 0x0003e2000c10f7bc */
[----:B------:R-:W-:Y:S01]  /*7820*/  VIADD R25, R237, 0x180 ;  /* 0x00000180ed197836 */ /* 0x000fe20000000000 */
[----:B------:R-:W-:Y:S01]  /*7830*/  HGMMA.64x16x16.F32.BF16 R152, gdesc[UR36].tnspA.tnspB, R152 ;  /* 0x60200000249879f0 */ /* 0x000fe20008701898 */
[----:B------:R-:W-:Y:S01]  /*7840*/  R2UR UR6, R26 ;  /* 0x000000001a0672ca */ /* 0x000fe200000e0000 */
[C---:B------:R-:W-:Y:S02]  /*7850*/  VIADD R26, R24.reuse, 0xb0 ;  /* 0x000000b0181a7836 */ /* 0x040fe40000000000 */
[----:B------:R-:W-:Y:S01]  /*7860*/  R2UR UR4, R25 ;  /* 0x00000000190472ca */ /* 0x000fe200000e0000 */
[----:B------:R-:W-:Y:S01]  /*7870*/  VIADD R25, R24, 0x130 ;  /* 0x0000013018197836 */ /* 0x000fe20000000000 */
[----:B------:R-:W-:Y:S01]  /*7880*/  HGMMA.64x16x16.F32.BF16 R160, gdesc[UR32].tnspA.tnspB, R160 ;  /* 0x6020000020a079f0 */ /* 0x000fe200087018a0 */
[----:B------:R-:W-:Y:S01]  /*7890*/  R2UR UR22, R26 ;  /* 0x000000001a1672ca */ /* 0x000fe200000e0000 */
[----:B------:R-:W-:-:S02]  /*78a0*/  IMAD.U32 R22, RZ, RZ, UR58 ;  /* 0x0000003aff167e24 */ /* 0x000fc4000f8e00ff */
[----:B------:R-:W-:Y:S01]  /*78b0*/  R2UR UR18, R25 ;  /* 0x00000000191272ca */ /* 0x000fe200000e0000 */
[----:B------:R-:W-:Y:S01]  /*78c0*/  HGMMA.64x16x16.F32.BF16 R168, gdesc[UR28].tnspA.tnspB, R168 ;  /* 0x602000001ca879f0 */ /* 0x000fe200087018a8 */
[C---:B------:R-:W-:Y:S02]  /*78d0*/  VIADD R25, R24.reuse, 0x1b0 ;  /* 0x000001b018197836 */ /* 0x040fe40000000000 */
[----:B------:R-:W-:Y:S02]  /*78e0*/  VIADD R24, R24, 0x230 ;  /* 0x0000023018187836 */ /* 0x000fe40000000000 */
        /* <DEDUP_REMOVED lines=15> */
.L_x_812:
        /* <DEDUP_REMOVED lines=111> */
.L_x_813:
[----:B------:R-:W-:Y:S01]  /*80d0*/  R2UR UR4, R235 ;  /* 0x00000000eb0472ca */ /* 0x000fe200000e0000 */
[----:B------:R-:W-:Y:S01]  /*80e0*/  VIADD R3, R3, 0x1 ;  /* 0x0000000103037836 */ /* 0x000fe20000000000 */
[----:B------:R-:W-:Y:S01]  /*80f0*/  LOP3.LUT R18, R18, 0x1, RZ, 0x3c, !PT ;  /* 0x0000000112127812 */ /* 0x000fe200078e3cff */
[----:B------:R-:W-:Y:S02]  /*8100*/  VIADD R2, R2, 0x1 ;  /* 0x0000000102027836 */ /* 0x000fe40000000000 */
[----:B------:R-:W-:-:S03]  /*8110*/  VIADD R16, R16, 0x31820 ;  /* 0x0003182010107836 */ /* 0x000fc60000000000 */
[----:B------:R-:W-:Y:S02]  /*8120*/  ISETP.NE.AND P0, PT, R2, 0x2, PT ;  /* 0x000000020200780c */ /* 0x000fe40003f05270 */
[----:B------:R-:W-:Y:S02]  /*8130*/  PRMT R16, RZ, 0x654, R16 ;  /* 0x00000654ff107816 */ /* 0x000fe40000000010 */
[----:B------:R-:W-:Y:S02]  /*8140*/  SEL R5, RZ, 0x1, P0 ;  /* 0x00000001ff057807 */ /* 0x000fe40000000000 */
[----:B------:R-:W-:Y:S01]  /*8150*/  ISETP.GE.AND P1, PT, R3, UR4, PT ;  /* 0x0000000403007c0c */ /* 0x000fe2000bf26270 */
[----:B------:R1:W-:Y:S01]  /*8160*/  SYNCS.ARRIVE.TRANS64.RED.A1T0 RZ, [R16+URZ], RZ ;  /* 0x000000ff10ff79a7 */ /* 0x0003e2000810043f */
[----:B------:R-:W-:Y:S02]  /*8170*/  LOP3.LUT R228, R228, R5, RZ, 0x3c, !PT ;  /* 0x00000005e4e47212 */ /* 0x000fe400078e3cff */
[----:B------:R-:W-:-:S09]  /*8180*/  SEL R2, R2, RZ, P0 ;  /* 0x000000ff02027207 */ /* 0x000fd20000000000 */
[----:B-1----:R-:W-:Y:S05]  /*8190*/  @!P1 BRA `(.L_x_814) ;  /* 0xffffff9400cc9947 */ /* 0x002fea000383ffff */
        /* <DEDUP_REMOVED lines=82> */
.L_x_801:
[----:B------:R-:W-:Y:S05]  /*86c0*/  @P0 BRA `(.L_x_800) ;  /* 0x0000002400380947 */ /* 0x000fea0003800000 */
[----:B------:R-:W2:Y:S01]  /*86d0*/  LDL.LU R2, [R1] ;  /* 0x0000000001027983 */ /* 0x000ea20000300800 */
[----:B------:R-:W1:Y:S01]  /*86e0*/  S2R R4, SR_TID.X ;  /* 0x0000000000047919 */ /* 0x000e620000002100 */
[----:B------:R-:W3:Y:S01]  /*86f0*/  S2UR UR5, SR_CgaCtaId ;  /* 0x00000000000579c3 */ /* 0x000ee20000008800 */
[----:B------:R-:W-:Y:S01]  /*8700*/  ULDC UR4, c[0x0][0x850] ;  /* 0x0002140000047ab9 */ /* 0x000fe20000000800 */
[----:B------:R-:W-:Y:S01]  /*8710*/  R2UR UR11, R236 ;  /* 0x00000000ec0b72ca */ /* 0x000fe200000e0000 */
[----:B------:R-:W4:Y:S01]  /*8720*/  LDL.LU R0, [R1+0x4] ;  /* 0x0000040001007983 */ /* 0x000f220000300800 */
[----:B------:R-:W-:Y:S01]  /*8730*/  UISETP.NE.AND UP0, UPT, UR4, 0x1, UPT ;  /* 0x000000010400788c */ /* 0x000fe2000bf05270 */
[----:B------:R-:W-:Y:S01]  /*8740*/  BSSY B1, `(.L_x_815) ;  /* 0x0000057000017945 */ /* 0x000fe20003800000 */
[----:B------:R-:W-:Y:S01]  /*8750*/  ULDC.64 UR12, c[0x0][0x818] ;  /* 0x00020600000c7ab9 */ /* 0x000fe20000000a00 */
[----:B------:R-:W-:Y:S01]  /*8760*/  UMOV UR4, 0x400 ;  /* 0x0000040000047882 */ /* 0x000fe20000000000 */
[----:B------:R-:W-:-:S07]  /*8770*/  ULDC.64 UR14, c[0x0][0x848] ;  /* 0x00021200000e7ab9 */ /* 0x000fce0000000a00 */
[----:B------:R-:W-:Y:S02]  /*8780*/  @UP0 ULDC UR6, c[0x0][0x854] ;  /* 0x0002150000060ab9 */ /* 0x000fe40000000800 */
[----:B------:R-:W-:Y:S02]  /*8790*/  UIMAD.WIDE.U32 UR6, UR11, UR6, URZ ;  /* 0x000000060b0672a5 */ /* 0x000fe4000f8e003f */
[----:B---3--:R-:W-:-:S03]  /*87a0*/  ULEA UR4, UR5, UR4, 0x18 ;  /* 0x0000000405047291 */ /* 0x008fc6000f8ec03f */
[----:B------:R-:W-:Y:S02]  /*87b0*/  @UP0 ULDC UR5, c[0x0][0x858] ;  /* 0x0002160000050ab9 */ /* 0x000fe40000000800 */
[----:B------:R-:W-:Y:S01]  /*87c0*/  @UP0 USHF.R.U32.HI UR11, URZ, UR5, UR7 ;  /* 0x000000053f0b0299 */ /* 0x000fe20008011607 */
[----:B-1----:R-:W-:-:S03]  /*87d0*/  VIADD R3, R4, 0xffffff80 ;  /* 0xffffff8004037836 */ /* 0x002fc60000000000 */
[----:B------:R-:W-:Y:S02]  /*87e0*/  USHF.R.S32.HI UR5, URZ, 0x1f, UR11 ;  /* 0x0000001f3f057899 */ /* 0x000fe4000801140b */
[----:B------:R-:W-:Y:S01]  /*87f0*/  IMAD.U32 R236, RZ, RZ, UR11 ;  /* 0x0000000bffec7e24 */ /* 0x000fe2000f8e00ff */
[----:B------:R-:W-:Y:S01]  /*8800*/  BAR.SYNC.DEFER_BLOCKING 0x1, 0x100 ;  /* 0x0044000000007b1d */ /* 0x000fe20000010000 */
[----:B------:R-:W-:Y:S01]  /*8810*/  UIMAD UR10, UR5, UR12, URZ ;  /* 0x0000000c050a72a4 */ /* 0x000fe2000f8e023f */
[----:B------:R-:W-:-:S03]  /*8820*/  ISETP.NE.AND P0, PT, R3, RZ, PT ;  /* 0x000000ff0300720c */ /* 0x000fc60003f05270 */
[----:B------:R-:W-:Y:S01]  /*8830*/  UIMAD UR10, UR11, UR13, UR10 ;  /* 0x0000000d0b0a72a4 */ /* 0x000fe2000f8e020a */
[----:B--2---:R-:W-:Y:S02]  /*8840*/  R2UR UR8, R2 ;  /* 0x00000000020872ca */ /* 0x004fe400000e0000 */
[----:B----4-:R-:W-:Y:S02]  /*8850*/  R2UR UR17, R0 ;  /* 0x00000000001172ca */ /* 0x010fe400000e0000 */
[----:B------:R-:W-:-:S09]  /*8860*/  SHF.R.S32.HI R0, RZ, 0x1f, R3 ;  /* 0x0000001fff007819 */ /* 0x000fd20000011403 */
[----:B------:R-:W-:Y:S01]  /*8870*/  UIMAD UR8, UR8, 0x5000, URZ ;  /* 0x00005000080878a4 */ /* 0x000fe2000f8e023f */
[----:B------:R-:W-:-:S03]  /*8880*/  LEA.HI R2, R0, R3, RZ, 0x7 ;  /* 0x0000000300027211 */ /* 0x000fc600078f38ff */
[----:B------:R-:W-:Y:S01]  /*8890*/  USHF.R.S32.HI UR9, URZ, 0x1f, UR8 ;  /* 0x0000001f3f097899 */ /* 0x000fe20008011408 */
[----:B------:R-:W-:Y:S02]  /*88a0*/  LOP3.LUT R0, R2, 0x3fffff80, RZ, 0xc0, !PT ;  /* 0x3fffff8002007812 */ /* 0x000fe400078ec0ff */
[----:B------:R-:W-:Y:S01]  /*88b0*/  SHF.R.S32.HI R5, RZ, 0x7, R2 ;  /* 0x00000007ff057819 */ /* 0x000fe20000011402 */
[----:B------:R-:W-:Y:S02]  /*88c0*/  UIMAD.WIDE.U32 UR6, UR11, UR12, UR8 ;  /* 0x0000000c0b0672a5 */ /* 0x000fe4000f8e0008 */
[----:B------:R-:W-:Y:S01]  /*88d0*/  IMAD.IADD R0, R3, 0x1, -R0 ;  /* 0x0000000103007824 */ /* 0x000fe200078e0a00 */
[----:B------:R-:W-:Y:S01]  /*88e0*/  ULDC.64 UR12, c[0x0][0x840] ;  /* 0x00021000000c7ab9 */ /* 0x000fe20000000a00 */
[----:B------:R-:W-:Y:S02]  /*88f0*/  USHF.R.S32.HI UR16, URZ, 0x1f, UR17 ;  /* 0x0000001f3f107899 */ /* 0x000fe40008011411 */
[----:B------:R-:W-:Y:S01]  /*8900*/  IMAD R0, R5, 0xa00, R0 ;  /* 0x00000a0005007824 */ /* 0x000fe200078e0200 */
[----:B------:R-:W-:-:S02]  /*8910*/  UIMAD UR5, UR5, UR12, URZ ;  /* 0x0000000c050572a4 */ /* 0x000fc4000f8e023f */
[----:B------:R-:W-:Y:S01]  /*8920*/  UIMAD.WIDE.U32 UR8, UR11, UR12, UR8 ;  /* 0x0000000c0b0872a5 */ /* 0x000fe2000f8e0008 */
[----:B------:R-:W-:Y:S01]  /*8930*/  IMAD.SHL.U32 R0, R0, 0x4, RZ ;  /* 0x0000000400007824 */ /* 0x000fe200078e00ff */
[----:B------:R-:W-:Y:S02]  /*8940*/  UIMAD UR11, UR11, UR13, UR5 ;  /* 0x0000000d0b0b72a4 */ /* 0x000fe4000f8e0205 */
[----:B------:R-:W-:Y:S02]  /*8950*/  UIADD3 UR7, UR7, UR10, URZ ;  /* 0x0000000a07077290 */ /* 0x000fe4000fffe03f */
[----:B------:R-:W-:Y:S01]  /*8960*/  LEA R0, R0, UR4, 0x2 ;  /* 0x0000000400007c11 */ /* 0x000fe2000f8e10ff */
[----:B------:R-:W-:Y:S01]  /*8970*/  ULDC.64 UR12, c[0x0][0x820] ;  /* 0x00020800000c7ab9 */ /* 0x000fe20000000a00 */
[----:B------:R-:W-:Y:S02]  /*8980*/  UIMAD UR10, UR16, UR14, URZ ;  /* 0x0000000e100a72a4 */ /* 0x000fe4000f8e023f */
[----:B------:R-:W-:Y:S01]  /*8990*/  UIMAD UR5, UR16, UR12, URZ ;  /* 0x0000000c100572a4 */ /* 0x000fe2000f8e023f */
[----:B------:R1:W-:Y:S01]  /*89a0*/  STS.128 [R0], R56 ;  /* 0x0000003800007388 */ /* 0x0003e20000000c00 */
[----:B------:R-:W-:-:S02]  /*89b0*/  UIADD3 UR9, UR9, UR11, URZ ;  /* 0x0000000b09097290 */ /* 0x000fc4000fffe03f */
[----:B------:R-:W-:Y:S01]  /*89c0*/  UIMAD UR5, UR17, UR13, UR5 ;  /* 0x0000000d110572a4 */ /* 0x000fe2000f8e0205 */
[----:B------:R1:W-:Y:S01]  /*89d0*/  STS.128 [R0+0x800], R60 ;  /* 0x0008003c00007388 */ /* 0x0003e20000000c00 */
[----:B------:R-:W-:Y:S02]  /*89e0*/  UIMAD.WIDE.U32 UR6, UR17, UR12, UR6 ;  /* 0x0000000c110672a5 */ /* 0x000fe4000f8e0006 */
[----:B------:R-:W-:Y:S01]  /*89f0*/  UIMAD UR10, UR17, UR15, UR10 ;  /* 0x0000000f110a72a4 */ /* 0x000fe2000f8e020a */
[----:B------:R1:W-:Y:S01]  /*8a00*/  STS.128 [R0+0x1000], R96 ;  /* 0x0010006000007388 */ /* 0x0003e20000000c00 */
[----:B------:R-:W-:Y:S01]  /*8a10*/  UIMAD.WIDE.U32 UR8, UR17, UR14, UR8 ;  /* 0x0000000e110872a5 */ /* 0x000fe2000f8e0008 */
[----:B------:R-:W-:Y:S02]  /*8a20*/  ULDC.64 UR12, c[0x0][0x800] ;  /* 0x00020000000c7ab9 */ /* 0x000fe40000000a00 */
[----:B------:R1:W-:Y:S01]  /*8a30*/  STS.128 [R0+0x1800], R100 ;  /* 0x0018006400007388 */ /* 0x0003e20000000c00 */
[----:B------:R-:W-:Y:S01]  /*8a40*/  ULDC.64 UR14, c[0x0][0x828] ;  /* 0x00020a00000e7ab9 */ /* 0x000fe20000000a00 */
[----:B------:R-:W-:-:S02]  /*8a50*/  UIADD3 UR7, UR7, UR5, URZ ;  /* 0x0000000507077290 */ /* 0x000fc4000fffe03f */
[----:B------:R1:W-:Y:S01]  /*8a60*/  STS.128 [R0+0x2000], R64 ;  /* 0x0020004000007388 */ /* 0x0003e20000000c00 */
[----:B------:R-:W-:Y:S02]  /*8a70*/  ULEA UR12, UP0, UR6, UR12, 0x2 ;  /* 0x0000000c060c7291 */ /* 0x000fe4000f80103f */
        /* <DEDUP_REMOVED lines=20> */
[----:B--2---:R-:W2:Y:S02]  /*8bc0*/  FENCE.VIEW.ASYNC.S ;  /* 0x00000000000073c6 */ /* 0x004ea40000000000 */
[----:B--2---:R-:W-:Y:S06]  /*8bd0*/  BAR.SYNC.DEFER_BLOCKING 0x1, 0x100 ;  /* 0x0044000000007b1d */ /* 0x004fec0000010000 */
[----:B------:R-:W-:Y:S05]  /*8be0*/  @P0 BRA `(.L_x_816) ;  /* 0x0000000000300947 */ /* 0x000fea0003800000 */
[----:B------:R-:W-:Y:S01]  /*8bf0*/  PLOP3.LUT P0, PT, PT, PT, PT, 0x80, 0x0 ;  /* 0x000000000000781c */ /* 0x000fe20003f0f070 */
[----:B------:R-:W-:Y:S01]  /*8c00*/  UMOV UR5, 0x1400 ;  /* 0x0000140000057882 */ /* 0x000fe20000000000 */
[----:B------:R-:W-:Y:S01]  /*8c10*/  UMOV UR8, 0x0 ;  /* 0x0000000000087882 */ /* 0x000fe20000000000 */
[----:B------:R-:W-:Y:S01]  /*8c20*/  UMOV UR9, 0x14f00000 ;  /* 0x14f0000000097882 */ /* 0x000fe20000000000 */
[----:B------:R-:W-:-:S09]  /*8c30*/  UMOV UR6, UR14 ;  /* 0x0000000e00067c82 */ /* 0x000fd20008000000 */
.L_x_817:
[----:B------:R-:W-:Y:S01]  /*8c40*/  @P0 ELECT P1, URZ, PT ;  /* 0x00000000003f082f */ /* 0x000fe20003820000 */
[----:B------:R2:W-:-:S12]  /*8c50*/  UBLKRED.G.S.ADD.F32.RN [UR6], [UR4], UR5, desc[UR8] ;  /* 0x00000806040073bb */ /* 0x0005d800080a1405 */
[----:B------:R-:W-:Y:S02]  /*8c60*/  @P1 PLOP3.LUT P0, PT, P1, PT, PT, 0x8, 0x0 ;  /* 0x000000000000181c */ /* 0x000fe40000f0e170 */
[----:B------:R-:W-:-:S11]  /*8c70*/  PLOP3.LUT P1, PT, PT, PT, PT, 0x8, 0x0 ;  /* 0x000000000000781c */ /* 0x000fd60003f2e170 */
[----:B--2---:R-:W-:Y:S05]  /*8c80*/  @P0 BRA.U.ANY `(.L_x_817) ;  /* 0xfffffffd00ec0947 */ /* 0x004fea000393ffff */
[----:B------:R0:W-:Y:S01]  /*8c90*/  UTMACMDFLUSH ;  /* 0x00000000000079b7 */ /* 0x0001e20000000000 */
[----:B------:R-:W-:-:S04]  /*8ca0*/  DEPBAR.LE SB0, 0x0 ;  /* 0x000080000000791a */ /* 0x000fc80000000000 */
.L_x_816:
[----:B------:R-:W-:Y:S05]  /*8cb0*/  BSYNC B1 ;  /* 0x0000000000017941 */ /* 0x000fea0003800000 */
.L_x_815:
        /* <DEDUP_REMOVED lines=32> */
.L_x_818:
        /* <DEDUP_REMOVED lines=8> */
.L_x_796:
[----:B------:R-:W-:-:S08]  /*8f40*/  NOP ;  /* 0x0000000000007918 */ /* 0x000fd00000000000 */
[----:B------:R-:W1:-:S00]  /*8f50*/  USETMAXREG.DEALLOC.CTAPOOL 0x18 ;  /* 0x00000018000079c8 */ /* 0x000e4000080e0500 */
[----:B-1----:R-:W-:-:S06]  /*8f60*/  LOP3.LUT R2, R2, 0x3, RZ, 0xc0, !PT ;  /* 0x0000000302027812 */ /* 0x002fcc00078ec0ff */
        /* <DEDUP_REMOVED lines=24> */
.L_x_819:
[----:B------:R-:W-:Y:S01]  /*90f0*/  ULDC UR8, c[0x0][0x8cc] ;  /* 0x0002330000087ab9 */ /* 0x000fe20000000800 */
[----:B------:R-:W-:Y:S01]  /*9100*/  UMOV UR11, UR7 ;  /* 0x00000007000b7c82 */ /* 0x000fe20008000000 */
[----:B------:R-:W-:-:S11]  /*9110*/  UISETP.NE.AND UP0, UPT, UR8, 0x1, UPT ;  /* 0x000000010800788c */ /* 0x000fd6000bf05270 */
[----:B------:R-:W-:Y:S02]  /*9120*/  @UP0 ULDC.64 UR12, c[0x0][0x8d0] ;  /* 0x00023400000c0ab9 */ /* 0x000fe40000000a00 */
[----:B------:R-:W-:-:S04]  /*9130*/  UIMAD.WIDE.U32 UR4, UR7, UR12, URZ ;  /* 0x0000000c070472a5 */ /* 0x000fc8000f8e003f */
[----:B------:R-:W-:-:S04]  /*9140*/  @UP0 USHF.R.U32.HI UR11, URZ, UR13, UR5 ;  /* 0x0000000d3f0b0299 */ /* 0x000fc80008011605 */
[----:B------:R-:W-:-:S12]  /*9150*/  UIMAD UR4, UR11, UR8, URZ ;  /* 0x000000080b0472a4 */ /* 0x000fd8000f8e023f */
.L_x_820:
        /* <DEDUP_REMOVED lines=38> */
[----:B------:R-:W-:Y:S01]  /*93c0*/  IMAD.MOV.U32 R17, RZ, RZ, RZ ;  /* 0x000000ffff117224 */ /* 0x000fe200078e00ff */
[----:B------:R-:W-:Y:S02]  /*93d0*/  SHF.R.S32.HI R5, RZ, 0x1f, R5 ;  /* 0x0000001fff057819 */ /* 0x000fe40000011405 */
[----:B------:R-:W-:Y:S01]  /*93e0*/  ELECT P0, URZ, PT ;  /* 0x00000000003f782f */ /* 0x000fe20003800000 */
[----:B------:R-:W2:Y:S01]  /*93f0*/  LDC.64 R6, c[0x0][0x730] ;  /* 0x0001cc00ff067b82 */ /* 0x000ea20000000a00 */
[----:B------:R-:W-:Y:S01]  /*9400*/  SHF.R.S32.HI R15, RZ, 0x1f, R15 ;  /* 0x0000001fff0f7819 */ /* 0x000fe2000001140f */
[----:B------:R-:W-:-:S04]  /*9410*/  UMOV UR12, UR20 ;  /* 0x00000014000c7c82 */ /* 0x000fc80008000000 */
        /* <DEDUP_REMOVED lines=30> */
.L_x_837:
        /* <DEDUP_REMOVED lines=10> */
.L_x_823:
        /* <DEDUP_REMOVED lines=125> */
.L_x_829:
[----:B------:R-:W-:-:S04]  /*9e70*/  SHF.L.U32 R10, R15, 0x1f, RZ ;  /* 0x0000001f0f0a7819 */ /* 0x000fc800000006ff */
[----:B------:R-:W1:Y:S02]  /*9e80*/  SYNCS.PHASECHK.TRANS64.TRYWAIT P1, [R7+URZ+0x31838], R10 ;  /* 0x0318380a070075a7 */ /* 0x000e64000802017f */
[----:B-1---5:R-:W-:Y:S05]  /*9e90*/  @!P1 BRA `(.L_x_825) ;  /* 0x0000000c009c9947 */ /* 0x022fea0003800000 */
.L_x_838:
[----:B------:R-:W-:Y:S05]  /*9ea0*/  @P0 BRA `(.L_x_826) ;  /* 0x0000000000140947 */ /* 0x000fea0003800000 */
[----:B------:R-:W-:Y:S01]  /*9eb0*/  ISETP.NE.AND P1, PT, R17, RZ, PT ;  /* 0x000000ff1100720c */ /* 0x000fe20003f25270 */
[----:B-1----:R-:W-:-:S04]  /*9ec0*/  IMAD.MOV.U32 R10, RZ, RZ, 0x8100 ;  /* 0x00008100ff0a7424 */ /* 0x002fc800078e00ff */
[----:B------:R2:W-:Y:S08]  /*9ed0*/  SYNCS.ARRIVE.TRANS64 RZ, [R7+URZ+0x31830], R10 ;  /* 0x0318300a07ff79a7 */ /* 0x0005f0000800003f */
[----:B------:R-:W-:Y:S05]  /*9ee0*/  @!P1 BRA `(.L_x_826) ;  /* 0x0000000000049947 */ /* 0x000fea0003800000 */
[----:B------:R-:W-:Y:S01]  /*9ef0*/  BPT.TRAP 0x1 ;  /* 0x000000040000795c */ /* 0x000fe20000300000 */
.L_x_826:
        /* <DEDUP_REMOVED lines=51> */
.L_x_840:
[----:B------:R-:W-:Y:S01]  /*a230*/  LOP3.LUT R15, R15, 0x1, RZ, 0x3c, !PT ;  /* 0x000000010f0f7812 */ /* 0x000fe200078e3cff */
[----:B------:R-:W-:Y:S06]  /*a240*/  @P2 BRA `(.L_x_828) ;  /* 0x0000000000142947 */ /* 0x000fec0003800000 */
[----:B------:R-:W-:Y:S01]  /*a250*/  ISETP.NE.AND P1, PT, R17, RZ, PT ;  /* 0x000000ff1100720c */ /* 0x000fe20003f25270 */
[----:B-1----:R-:W-:-:S04]  /*a260*/  IMAD.MOV.U32 R20, RZ, RZ, 0x8100 ;  /* 0x00008100ff147424 */ /* 0x002fc800078e00ff */
[----:B------:R2:W-:Y:S08]  /*a270*/  SYNCS.ARRIVE.TRANS64 RZ, [R19+URZ+0x31810], R20 ;  /* 0x0318101413ff79a7 */ /* 0x0005f0000800003f */
[----:B------:R-:W-:Y:S05]  /*a280*/  @!P1 BRA `(.L_x_828) ;  /* 0x0000000000049947 */ /* 0x000fea0003800000 */
[----:B------:R-:W-:Y:S01]  /*a290*/  BPT.TRAP 0x1 ;  /* 0x000000040000795c */ /* 0x000fe20000300000 */
.L_x_828:
        /* <DEDUP_REMOVED lines=52> */
.L_x_824:
[----:B------:R-:W-:-:S04]  /*a5e0*/  SHF.L.U32 R4, R15, 0x1f, RZ ;  /* 0x0000001f0f047819 */ /* 0x000fc800000006ff */
[----:B------:R-:W1:Y:S02]  /*a5f0*/  SYNCS.PHASECHK.TRANS64.TRYWAIT P1, [R7+URZ+0x31838], R4 ;  /* 0x03183804070075a7 */ /* 0x000e64000802017f */
[----:B-1----:R-:W-:Y:S05]  /*a600*/  @!P1 BRA `(.L_x_830) ;  /* 0x0000000400ec9947 */ /* 0x002fea0003800000 */
.L_x_841:
[----:B------:R-:W-:Y:S05]  /*a610*/  @P0 BRA `(.L_x_831) ;  /* 0x0000000000180947 */ /* 0x000fea0003800000 */
[----:B------:R-:W2:Y:S01]  /*a620*/  S2R R5, SR_TID.X ;  /* 0x0000000000057919 */ /* 0x000ea20000002100 */
[----:B-1----:R-:W-:-:S04]  /*a630*/  IMAD.MOV.U32 R4, RZ, RZ, 0x8100 ;  /* 0x00008100ff047424 */ /* 0x002fc800078e00ff */
[----:B------:R3:W-:Y:S01]  /*a640*/  SYNCS.ARRIVE.TRANS64 RZ, [R7+URZ+0x31830], R4 ;  /* 0x0318300407ff79a7 */ /* 0x0007e2000800003f */
[----:B--2---:R-:W-:-:S13]  /*a650*/  LOP3.LUT P0, RZ, R5, 0x1f, RZ, 0xc0, !PT ;  /* 0x0000001f05ff7812 */ /* 0x004fda000780c0ff */
[----:B---3--:R-:W-:Y:S05]  /*a660*/  @!P0 BRA `(.L_x_831) ;  /* 0x0000000000048947 */ /* 0x008fea0003800000 */
[----:B------:R-:W-:Y:S01]  /*a670*/  BPT.TRAP 0x1 ;  /* 0x000000040000795c */ /* 0x000fe20000300000 */
.L_x_831:
        /* <DEDUP_REMOVED lines=14> */
[----:B------:R-:W-:Y:S01]  /*a760*/  LOP3.LUT R15, R15, 0x1, RZ, 0x3c, !PT ;  /* 0x000000010f0f7812 */ /* 0x000fe200078e3cff */
[----:B------:R-:W-:-:S02]  /*a770*/  UIADD3 UR40, UR8, 0x24100, URZ ;  /* 0x0002410008287890 */ /* 0x000fc4000fffe03f */
        /* <DEDUP_REMOVED lines=36> */
.L_x_821:
[----:B------:R-:W-:Y:S05]  /*a9c0*/  WARPSYNC.ALL ;  /* 0x0000000000007948 */ /* 0x000fea0003800000 */
[----:B------:R-:W-:-:S13]  /*a9d0*/  ELECT P0, URZ, PT ;  /* 0x00000000003f782f */ /* 0x000fda0003800000 */
[----:B------:R-:W-:Y:S05]  /*a9e0*/  @!P0 BRA `(.L_x_800) ;  /* 0x0000000000708947 */ /* 0x000fea0003800000 */
[----:B------:R-:W-:-:S04]  /*a9f0*/  LOP3.LUT R0, R0, 0x2, RZ, 0xfc, !PT ;  /* 0x0000000200007812 */ /* 0x000fc800078efcff */
[----:B------:R-:W-:-:S13]  /*aa00*/  ISETP.NE.AND P1, PT, R0, 0x3, PT ;  /* 0x000000030000780c */ /* 0x000fda0003f25270 */
[----:B------:R-:W-:Y:S05]  /*aa10*/  @!P1 BRA `(.L_x_832) ;  /* 0x0000000000049947 */ /* 0x000fea0003800000 */
[----:B------:R-:W-:Y:S01]  /*aa20*/  BPT.TRAP 0x1 ;  /* 0x000000040000795c */ /* 0x000fe20000300000 */
.L_x_832:
        /* <DEDUP_REMOVED lines=8> */
.L_x_842:
        /* <DEDUP_REMOVED lines=9> */
.L_x_843:
[----:B------:R-:W-:Y:S05]  /*ab40*/  @!P1 BRA `(.L_x_835) ;  /* 0x0000000000049947 */ /* 0x000fea0003800000 */
[----:B------:R-:W-:Y:S01]  /*ab50*/  BPT.TRAP 0x1 ;  /* 0x000000040000795c */ /* 0x000fe20000300000 */
.L_x_835:
[----:B------:R-:W-:-:S07]  /*ab60*/  SHF.L.U32 R15, R15, 0x1f, RZ ;  /* 0x0000001f0f0f7819 */ /* 0x000fce00000006ff */
.L_x_836:
[----:B--2---:R2:W3:Y:S02]  /*ab70*/  SYNCS.PHASECHK.TRANS64.TRYWAIT P0, [R4+URZ+0x31838], R15 ;  /* 0x0318380f040075a7 */ /* 0x0044e4000800017f */
[----:B---3--:R-:W-:Y:S05]  /*ab80*/  @!P0 NANOSLEEP.SYNCS 0x989680 ;  /* 0x009896800000895d */ /* 0x008fea0003900000 */
[----:B------:R-:W3:Y:S02]  /*ab90*/  @!P0 SYNCS.PHASECHK.TRANS64 P0, [R4+URZ+0x31838], R15 ;  /* 0x0318380f040085a7 */ /* 0x000ee4000800007f */
[----:B---3--:R-:W-:Y:S05]  /*aba0*/  @!P0 BRA `(.L_x_836) ;  /* 0xfffffffc00f08947 */ /* 0x008fea000383ffff */
.L_x_800:
[----:B------:R-:W-:Y:S05]  /*abb0*/  BSYNC B0 ;  /* 0x0000000000007941 */ /* 0x000fea0003800000 */
.L_x_795:
[----:B------:R-:W-:Y:S05]  /*abc0*/  EXIT ;  /* 0x000000000000794d */ /* 0x000fea0003800000 */
.L_x_803:
[----:B-1----:R1:W2:Y:S02]  /*abd0*/  SYNCS.PHASECHK.TRANS64.TRYWAIT P0, [R17+URZ+0x31800], R10 ;  /* 0x0318000a110075a7 */ /* 0x0022a4000800017f */
[----:B--2---:R-:W-:Y:S05]  /*abe0*/  @!P0 NANOSLEEP.SYNCS 0x989680 ;  /* 0x009896800000895d */ /* 0x004fea0003900000 */
[----:B------:R-:W2:Y:S02]  /*abf0*/  @!P0 SYNCS.PHASECHK.TRANS64 P0, [R17+URZ+0x31800], R10 ;  /* 0x0318000a110085a7 */ /* 0x000ea4000800007f */
[----:B--2---:R-:W-:Y:S05]  /*ac00*/  @!P0 BRA `(.L_x_803) ;  /* 0xfffffffc00f08947 */ /* 0x004fea000383ffff */
[----:B------:R-:W-:Y:S05]  /*ac10*/  BRA `(.L_x_802) ;  /* 0xffffff6400107947 */ /* 0x000fea000383ffff */
.L_x_807:
[----:B--2---:R2:W3:Y:S02]  /*ac20*/  SYNCS.PHASECHK.TRANS64.TRYWAIT P1, [R16+URZ+0x31810], R9 ;  /* 0x03181009100075a7 */ /* 0x0044e4000802017f */
[----:B---3--:R-:W-:Y:S05]  /*ac30*/  @!P1 NANOSLEEP.SYNCS 0x989680 ;  /* 0x009896800000995d */ /* 0x008fea0003900000 */
[----:B------:R-:W3:Y:S02]  /*ac40*/  @!P1 SYNCS.PHASECHK.TRANS64 P1, [R16+URZ+0x31810], R9 ;  /* 0x03181009100095a7 */ /* 0x000ee4000802007f */
[----:B---3--:R-:W-:Y:S05]  /*ac50*/  @!P1 BRA `(.L_x_807) ;  /* 0xfffffffc00f09947 */ /* 0x008fea000383ffff */
[----:B------:R-:W-:Y:S05]  /*ac60*/  BRA `(.L_x_806) ;  /* 0xffffff6c00647947 */ /* 0x000fea000383ffff */
.L_x_811:
[----:B----4-:R4:W1:Y:S02]  /*ac70*/  SYNCS.PHASECHK.TRANS64.TRYWAIT P1, [R17+URZ+0x31830], R8 ;  /* 0x03183008110075a7 */ /* 0x010864000802017f */
[----:B-1----:R-:W-:Y:S05]  /*ac80*/  @!P1 NANOSLEEP.SYNCS 0x989680 ;  /* 0x009896800000995d */ /* 0x002fea0003900000 */
[----:B------:R-:W1:Y:S02]  /*ac90*/  @!P1 SYNCS.PHASECHK.TRANS64 P1, [R17+URZ+0x31830], R8 ;  /* 0x03183008110095a7 */ /* 0x000e64000802007f */
[----:B-1----:R-:W-:Y:S05]  /*aca0*/  @!P1 BRA `(.L_x_811) ;  /* 0xfffffffc00f09947 */ /* 0x002fea000383ffff */
[----:B------:R-:W-:Y:S05]  /*acb0*/  BRA `(.L_x_810) ;  /* 0xffffff8800647947 */ /* 0x000fea000383ffff */
.L_x_822:
[----:B-1----:R1:W2:Y:S02]  /*acc0*/  SYNCS.PHASECHK.TRANS64.TRYWAIT P1, [R7+URZ+0x31820], R6 ;  /* 0x03182006070075a7 */ /* 0x0022a4000802017f */
[----:B--2---:R-:W-:Y:S05]  /*acd0*/  @!P1 NANOSLEEP.SYNCS 0x989680 ;  /* 0x009896800000995d */ /* 0x004fea0003900000 */
[----:B------:R-:W2:Y:S02]  /*ace0*/  @!P1 SYNCS.PHASECHK.TRANS64 P1, [R7+URZ+0x31820], R6 ;  /* 0x03182006070095a7 */ /* 0x000ea4000802007f */
[----:B--2---:R-:W-:Y:S05]  /*acf0*/  @!P1 BRA `(.L_x_822) ;  /* 0xfffffffc00f09947 */ /* 0x004fea000383ffff */
[----:B------:R-:W-:Y:S05]  /*ad00*/  BRA `(.L_x_837) ;  /* 0xffffffe8003c7947 */ /* 0x000fea000383ffff */
.L_x_825:
[----:B-1----:R1:W2:Y:S02]  /*ad10*/  SYNCS.PHASECHK.TRANS64.TRYWAIT P1, [R7+URZ+0x31838], R10 ;  /* 0x0318380a070075a7 */ /* 0x0022a4000802017f */
[----:B--2---:R-:W-:Y:S05]  /*ad20*/  @!P1 NANOSLEEP.SYNCS 0x989680 ;  /* 0x009896800000995d */ /* 0x004fea0003900000 */
[----:B------:R-:W2:Y:S02]  /*ad30*/  @!P1 SYNCS.PHASECHK.TRANS64 P1, [R7+URZ+0x31838], R10 ;  /* 0x0318380a070095a7 */ /* 0x000ea4000802007f */
[----:B--2---:R-:W-:Y:S05]  /*ad40*/  @!P1 BRA `(.L_x_825) ;  /* 0xfffffffc00f09947 */ /* 0x004fea000383ffff */
[----:B------:R-:W-:Y:S05]  /*ad50*/  BRA `(.L_x_838) ;  /* 0xfffffff000507947 */ /* 0x000fea000383ffff */
.L_x_827:
[----:B------:R-:W-:-:S07]  /*ad60*/  SHF.L.U32 R20, R14, 0x1f, RZ ;  /* 0x0000001f0e147819 */ /* 0x000fce00000006ff */
.L_x_839:
[----:B-1----:R1:W2:Y:S02]  /*ad70*/  SYNCS.PHASECHK.TRANS64.TRYWAIT P1, [R19+URZ+0x31820], R20 ;  /* 0x03182014130075a7 */ /* 0x0022a4000802017f */
[----:B--2---:R-:W-:Y:S05]  /*ad80*/  @!P1 NANOSLEEP.SYNCS 0x989680 ;  /* 0x009896800000995d */ /* 0x004fea0003900000 */
[----:B------:R-:W2:Y:S02]  /*ad90*/  @!P1 SYNCS.PHASECHK.TRANS64 P1, [R19+URZ+0x31820], R20 ;  /* 0x03182014130095a7 */ /* 0x000ea4000802007f */
[----:B--2---:R-:W-:Y:S05]  /*ada0*/  @!P1 BRA `(.L_x_839) ;  /* 0xfffffffc00f09947 */ /* 0x004fea000383ffff */
[----:B------:R-:W-:Y:S05]  /*adb0*/  BRA `(.L_x_840) ;  /* 0xfffffff4001c7947 */ /* 0x000fea000383ffff */
.L_x_830:
[----:B-1----:R1:W2:Y:S02]  /*adc0*/  SYNCS.PHASECHK.TRANS64.TRYWAIT P1, [R7+URZ+0x31838], R4 ;  /* 0x03183804070075a7 */ /* 0x0022a4000802017f */
[----:B--2---:R-:W-:Y:S05]  /*add0*/  @!P1 NANOSLEEP.SYNCS 0x989680 ;  /* 0x009896800000995d */ /* 0x004fea0003900000 */
[----:B------:R-:W2:Y:S02]  /*ade0*/  @!P1 SYNCS.PHASECHK.TRANS64 P1, [R7+URZ+0x31838], R4 ;  /* 0x03183804070095a7 */ /* 0x000ea4000802007f */
[----:B--2---:R-:W-:Y:S05]  /*adf0*/  @!P1 BRA `(.L_x_830) ;  /* 0xfffffffc00f09947 */ /* 0x004fea000383ffff */
[----:B------:R-:W-:Y:S05]  /*ae00*/  BRA `(.L_x_841) ;  /* 0xfffffff800007947 */ /* 0x000fea000383ffff */
.L_x_833:
[----:B-1----:R1:W2:Y:S02]  /*ae10*/  SYNCS.PHASECHK.TRANS64.TRYWAIT P0, [R3+URZ], R2 ;  /* 0x00000002030075a7 */ /* 0x0022a4000800017f */
[----:B--2---:R-:W-:Y:S05]  /*ae20*/  @!P0 NANOSLEEP.SYNCS 0x989680 ;  /* 0x009896800000895d */ /* 0x004fea0003900000 */
[----:B------:R-:W2:Y:S02]  /*ae30*/  @!P0 SYNCS.PHASECHK.TRANS64 P0, [R3+URZ], R2 ;  /* 0x00000002030085a7 */ /* 0x000ea4000800007f */
[----:B--2---:R-:W-:Y:S05]  /*ae40*/  @!P0 BRA `(.L_x_833) ;  /* 0xfffffffc00f08947 */ /* 0x004fea000383ffff */
[----:B------:R-:W-:Y:S05]  /*ae50*/  BRA `(.L_x_842) ;  /* 0xfffffffc00147947 */ /* 0x000fea000383ffff */
.L_x_834:
[----:B-1----:R1:W2:Y:S02]  /*ae60*/  SYNCS.PHASECHK.TRANS64.TRYWAIT P0, [R17+URZ], R0 ;  /* 0x00000000110075a7 */ /* 0x0022a4000800017f */
[----:B--2---:R-:W-:Y:S05]  /*ae70*/  @!P0 NANOSLEEP.SYNCS 0x989680 ;  /* 0x009896800000895d */ /* 0x004fea0003900000 */
[----:B------:R-:W2:Y:S02]  /*ae80*/  @!P0 SYNCS.PHASECHK.TRANS64 P0, [R17+URZ], R0 ;  /* 0x00000000110085a7 */ /* 0x000ea4000800007f */
[----:B--2---:R-:W-:Y:S05]  /*ae90*/  @!P0 BRA `(.L_x_834) ;  /* 0xfffffffc00f08947 */ /* 0x004fea000383ffff */
[----:B------:R-:W-:Y:S05]  /*aea0*/  BRA `(.L_x_843) ;  /* 0xfffffffc00247947 */ /* 0x000fea000383ffff */
.L_x_844:
        /* <DEDUP_REMOVED lines=13> */
.L_x_1154:


//--------------------- .text._ZN7cutlass13device_kernelIN5flash22FlashAttnBwdPreprocessIN4cute5tupleIJNS3_1CILi64EEENS5_ILi256EEEEEENS_10bfloat16_tEfNS_4arch4Sm90ELb1ELb0EEEEEvNT_6ParamsE --------------------------
	.section	.text._ZN7cutlass13device_kernelIN5flash22FlashAttnBwdPreprocessIN4cute5tupleIJNS3_1CILi64EEENS5_ILi256EEEEEENS_10bfloat16_tEfNS_4arch4Sm90ELb1ELb0EEEEEvNT_6ParamsE,"ax",@progbits
	.align	128
.text._ZN7cutlass13device_kernelIN5flash22FlashAttnBwdPreprocessIN4cute5tupleIJNS3_1CILi64EEENS5_ILi256EEEEEENS_10bfloat16_tEfNS_4arch4Sm90ELb1ELb0EEEEEvNT_6ParamsE:
        .type           _ZN7cutlass13device_kernelIN5flash22FlashAttnBwdPreprocessIN4cute5tupleIJNS3_1CILi64EEENS5_ILi256EEEEEENS_10bfloat16_tEfNS_4arch4Sm90ELb1ELb0EEEEEvNT_6ParamsE,@function
        .size           _ZN7cutlass13device_kernelIN5flash22FlashAttnBwdPreprocessIN4cute5tupleIJNS3_1CILi64EEENS5_ILi256EEEEEENS_10bfloat16_tEfNS_4arch4Sm90ELb1ELb0EEEEEvNT_6ParamsE,(.L_x_1155 - _ZN7cutlass13device_kernelIN5flash22FlashAttnBwdPreprocessIN4cute5tupleIJNS3_1CILi64EEENS5_ILi256EEEEEENS_10bfloat16_tEfNS_4arch4Sm90ELb1ELb0EEEEEvNT_6ParamsE)
        .other          _ZN7cutlass13device_kernelIN5flash22FlashAttnBwdPreprocessIN4cute5tupleIJNS3_1CILi64EEENS5_ILi256EEEEEENS_10bfloat16_tEfNS_4arch4Sm90ELb1ELb0EEEEEvNT_6ParamsE,@"STO_CUDA_ENTRY STV_DEFAULT"
_ZN7cutlass13device_kernelIN5flash22FlashAttnBwdPreprocessIN4cute5tupleIJNS3_1CILi64EEENS5_ILi256EEEEEENS_10bfloat16_tEfNS_4arch4Sm90ELb1ELb0EEEEEvNT_6ParamsE:
[----:B------:R-:W-:Y:S01]  /*0000*/  LDC R1, c[0x0][0x28] ;  /* 0x00000a00ff017b82 */ /* 0x000fe20000000800 */
[----:B------:R-:W0:Y:S07]  /*0010*/  S2R R0, SR_CTAID.X ;  /* 0x0000000000007919 */ /* 0x000e2e0000002500 */
[----:B------:R-:W1:Y:S01]  /*0020*/  LDC R3, c[0x0][0x218] ;  /* 0x00008600ff037b82 */ /* 0x000e620000000800 */
[----:B------:R-:W-:Y:S01]  /*0030*/  IMAD.MOV.U32 R96, RZ, RZ, 0x7f800000 ;  /* 0x7f800000ff607424 */ /* 0x000fe200078e00ff */
[----:B------:R-:W-:Y:S01]  /*0040*/  ULDC.64 UR4, c[0x0][0x208] ;  /* 0x0000820000047ab9 */ /* 0x000fe20000000a00 */
[----:B------:R-:W2:Y:S05]  /*0050*/  S2R R9, SR_TID.X ;  /* 0x0000000000097919 */ /* 0x000eaa0000002100 */
[----:B------:R-:W3:Y:S08]  /*0060*/  S2UR UR6, SR_CTAID.Y ;  /* 0x00000000000679c3 */ /* 0x000ef00000002600 */
[----:B------:R-:W4:Y:S08]  /*0070*/  S2UR UR7, SR_CTAID.Z ;  /* 0x00000000000779c3 */ /* 0x000f300000002700 */
[----:B------:R-:W4:Y:S01]  /*0080*/  LDC.64 R68, c[0x0][0x250] ;  /* 0x00009400ff447b82 */ /* 0x000f220000000a00 */
[----:B0-----:R-:W-:Y:S01]  /*0090*/  IMAD.SHL.U32 R2, R0, 0x40, RZ ;  /* 0x0000004000027824 */ /* 0x001fe200078e00ff */
[----:B---3--:R-:W-:-:S03]  /*00a0*/  USHF.R.S32.HI UR8, URZ, 0x1f, UR6 ;  /* 0x0000001f3f087899 */ /* 0x008fc60008011406 */
[----:B-1----:R-:W-:-:S05]  /*00b0*/  IMAD.IADD R17, R3, 0x1, -R2 ;  /* 0x0000000103117824 */ /* 0x002fca00078e0a02 */
[----:B--2---:R-:W-:Y:S01]  /*00c0*/  ISETP.GE.AND P0, PT, R9, R17, PT ;  /* 0x000000110900720c */ /* 0x004fe20003f06270 */
[----:B----4-:R-:W-:-:S03]  /*00d0*/  USHF.R.S32.HI UR9, URZ, 0x1f, UR7 ;  /* 0x0000001f3f097899 */ /* 0x010fc60008011407 */
[----:B------:R-:W-:-:S13]  /*00e0*/  ISETP.GT.OR P0, PT, R9, 0x3f, P0 ;  /* 0x0000003f0900780c */ /* 0x000fda0000704670 */
[----:B------:R-:W0:Y:S01]  /*00f0*/  @!P0 LDC.64 R10, c[0x0][0x290] ;  /* 0x0000a400ff0a8b82 */ /* 0x000e220000000a00 */
[----:B------:R-:W-:Y:S02]  /*0100*/  @!P0 SHF.R.S32.HI R5, RZ, 0x1f, R9 ;  /* 0x0000001fff058819 */ /* 0x000fe40000011409 */
[----:B------:R-:W-:-:S04]  /*0110*/  @!P0 IADD3 R4, P1, R2, R9, RZ ;  /* 0x0000000902048210 */ /* 0x000fc80007f3e0ff */
[----:B------:R-:W-:Y:S01]  /*0120*/  @!P0 LEA.HI.X.SX32 R5, R2, R5, 0x1, P1 ;  /* 0x0000000502058211 */ /* 0x000fe200008f0eff */
[----:B------:R-:W1:Y:S08]  /*0130*/  @!P0 LDC.64 R12, c[0x0][0x298] ;  /* 0x0000a600ff0c8b82 */ /* 0x000e700000000a00 */
[----:B------:R-:W2:Y:S01]  /*0140*/  @!P0 LDC.64 R14, c[0x0][0x288] ;  /* 0x0000a200ff0e8b82 */ /* 0x000ea20000000a00 */
[----:B0-----:R-:W-:-:S02]  /*0150*/  @!P0 IMAD R6, R10, UR8, RZ ;  /* 0x000000080a068c24 */ /* 0x001fc4000f8e02ff */
[----:B------:R-:W-:-:S04]  /*0160*/  @!P0 IMAD.WIDE.U32 R4, R10, UR6, R4 ;  /* 0x000000060a048c25 */ /* 0x000fc8000f8e0004 */
[----:B------:R-:W-:Y:S02]  /*0170*/  @!P0 IMAD R7, R11, UR6, R6 ;  /* 0x000000060b078c24 */ /* 0x000fe4000f8e0206 */
[C---:B-1----:R-:W-:Y:S02]  /*0180*/  @!P0 IMAD R2, R12.reuse, UR9, RZ ;  /* 0x000000090c028c24 */ /* 0x042fe4000f8e02ff */
[----:B------:R-:W-:Y:S02]  /*0190*/  @!P0 IMAD.IADD R5, R5, 0x1, R7 ;  /* 0x0000000105058824 */ /* 0x000fe400078e0207 */
[----:B------:R-:W-:Y:S02]  /*01a0*/  @!P0 IMAD R7, R13, UR7, R2 ;  /* 0x000000070d078c24 */ /* 0x000fe4000f8e0202 */
[----:B------:R-:W-:Y:S02]  /*01b0*/  @!P0 IMAD.WIDE.U32 R4, R12, UR7, R4 ;  /* 0x000000070c048c25 */ /* 0x000fe4000f8e0004 */
[----:B------:R-:W0:Y:S03]  /*01c0*/  LDC.64 R12, c[0x0][0x230] ;  /* 0x00008c00ff0c7b82 */ /* 0x000e260000000a00 */
[----:B------:R-:W-:-:S02]  /*01d0*/  @!P0 IADD3 R2, R5, R7, RZ ;  /* 0x0000000705028210 */ /* 0x000fc40007ffe0ff */
[----:B--2---:R-:W-:-:S04]  /*01e0*/  @!P0 LEA R6, P1, R4, R14, 0x2 ;  /* 0x0000000e04068211 */ /* 0x004fc800078210ff */
[----:B------:R-:W-:Y:S02]  /*01f0*/  @!P0 LEA.HI.X R7, R4, R15, R2, 0x2, P1 ;  /* 0x0000000f04078211 */ /* 0x000fe400008f1402 */
[----:B------:R-:W-:Y:S01]  /*0200*/  SHF.R.S32.HI R2, RZ, 0x1f, R9 ;  /* 0x0000001fff027819 */ /* 0x000fe20000011409 */
[----:B------:R-:W1:Y:S02]  /*0210*/  LDC.64 R14, c[0x0][0x238] ;  /* 0x00008e00ff0e7b82 */ /* 0x000e640000000a00 */
[----:B------:R2:W5:Y:S01]  /*0220*/  @!P0 LDG.E R96, desc[UR4][R6.64] ;  /* 0x0000000406608981 */ /* 0x000562000c1e1900 */
[----:B------:R-:W-:Y:S01]  /*0230*/  LEA.HI R8, R2, R9, RZ, 0x4 ;  /* 0x0000000902087211 */ /* 0x000fe200078f20ff */
[----:B------:R-:W-:Y:S01]  /*0240*/  BSSY B0, `(.L_x_845) ;  /* 0x0000030000007945 */ /* 0x000fe20003800000 */
[----:B------:R-:W-:Y:S02]  /*0250*/  CS2R R24, SRZ ;  /* 0x0000000000187805 */ /* 0x000fe4000001ff00 */
[----:B------:R-:W-:-:S02]  /*0260*/  CS2R R72, SRZ ;  /* 0x0000000000487805 */ /* 0x000fc4000001ff00 */
[C---:B------:R-:W-:Y:S02]  /*0270*/  LOP3.LUT R2, R8.reuse, 0xfffffff0, RZ, 0xc0, !PT ;  /* 0xfffffff008027812 */ /* 0x040fe400078ec0ff */
[----:B------:R-:W-:Y:S02]  /*0280*/  CS2R R74, SRZ ;  /* 0x00000000004a7805 */ /* 0x000fe4000001ff00 */
[----:B------:R-:W-:Y:S02]  /*0290*/  LEA.HI.SX32 R10, R8, 0x20, 0x1c ;  /* 0x00000020080a7811 */ /* 0x000fe400078fe2ff */
[----:B------:R-:W-:Y:S02]  /*02a0*/  CS2R R60, SRZ ;  /* 0x00000000003c7805 */ /* 0x000fe4000001ff00 */
[----:B------:R-:W-:Y:S01]  /*02b0*/  CS2R R62, SRZ ;  /* 0x00000000003e7805 */ /* 0x000fe2000001ff00 */
[----:B------:R-:W-:Y:S02]  /*02c0*/  IMAD.IADD R2, R9, 0x1, -R2 ;  /* 0x0000000109027824 */ /* 0x000fe400078e0a02 */
[----:B0-----:R-:W-:-:S02]  /*02d0*/  IMAD R4, R12, UR8, RZ ;  /* 0x000000080c047c24 */ /* 0x001fc4000f8e02ff */
[----:B------:R-:W-:Y:S02]  /*02e0*/  IMAD.SHL.U32 R64, R2, 0x8, RZ ;  /* 0x0000000802407824 */ /* 0x000fe400078e00ff */
[----:B------:R-:W-:Y:S01]  /*02f0*/  IMAD R5, R13, UR6, R4 ;  /* 0x000000060d057c24 */ /* 0x000fe2000f8e0204 */
[----:B------:R-:W-:Y:S01]  /*0300*/  LEA.HI.SX32 R4, R8, 0x10, 0x1c ;  /* 0x0000001008047811 */ /* 0x000fe200078fe2ff */
[----:B------:R-:W-:Y:S01]  /*0310*/  IMAD R9, R0, -0x40, R3 ;  /* 0xffffffc000097824 */ /* 0x000fe200078e0203 */
[----:B------:R-:W-:Y:S02]  /*0320*/  SHF.R.S32.HI R65, RZ, 0x1f, R64 ;  /* 0x0000001fff417819 */ /* 0x000fe40000011440 */
[----:B------:R-:W-:Y:S02]  /*0330*/  SHF.R.S32.HI R8, RZ, 0x4, R8 ;  /* 0x00000004ff087819 */ /* 0x000fe40000011408 */
[----:B------:R-:W-:Y:S01]  /*0340*/  ISETP.GE.AND P1, PT, R4, R9, PT ;  /* 0x000000090400720c */ /* 0x000fe20003f26270 */
[----:B--2---:R-:W-:Y:S01]  /*0350*/  IMAD.WIDE.U32 R6, R12, UR6, R64 ;  /* 0x000000060c067c25 */ /* 0x004fe2000f8e0040 */
[----:B------:R-:W-:-:S02]  /*0360*/  ISETP.GE.AND P4, PT, R8, R17, PT ;  /* 0x000000110800720c */ /* 0x000fc40003f86270 */
[-C--:B------:R-:W-:Y:S01]  /*0370*/  ISETP.GE.AND P0, PT, R10, R9.reuse, PT ;  /* 0x000000090a00720c */ /* 0x080fe20003f06270 */
[----:B------:R-:W-:Y:S01]  /*0380*/  IMAD.IADD R7, R7, 0x1, R5 ;  /* 0x0000000107077824 */ /* 0x000fe200078e0205 */
[----:B------:R-:W-:Y:S01]  /*0390*/  ISETP.GE.AND P2, PT, R8, R9, PT ;  /* 0x000000090800720c */ /* 0x000fe20003f46270 */
[----:B------:R-:W0:Y:S01]  /*03a0*/  LDC.64 R4, c[0x0][0x258] ;  /* 0x00009600ff047b82 */ /* 0x000e220000000a00 */
[C---:B-1----:R-:W-:Y:S01]  /*03b0*/  IMAD R12, R14.reuse, UR9, RZ ;  /* 0x000000090e0c7c24 */ /* 0x042fe2000f8e02ff */
[----:B------:R-:W-:Y:S01]  /*03c0*/  SHF.R.S32.HI R9, RZ, 0x1f, R8 ;  /* 0x0000001fff097819 */ /* 0x000fe20000011408 */
[----:B------:R-:W-:Y:S01]  /*03d0*/  IMAD.WIDE.U32 R6, R14, UR7, R6 ;  /* 0x000000070e067c25 */ /* 0x000fe2000f8e0006 */
[----:B------:R-:W-:-:S03]  /*03e0*/  IADD3 R10, R8, 0x10, RZ ;  /* 0x00000010080a7810 */ /* 0x000fc60007ffe0ff */
[----:B------:R-:W-:Y:S01]  /*03f0*/  IMAD R15, R15, UR7, R12 ;  /* 0x000000070f0f7c24 */ /* 0x000fe2000f8e020c */
[----:B------:R-:W-:Y:S01]  /*0400*/  ISETP.GE.AND P3, PT, R10, R17, PT ;  /* 0x000000110a00720c */ /* 0x000fe20003f66270 */
[----:B------:R-:W-:Y:S02]  /*0410*/  VIADD R16, R8, 0x20 ;  /* 0x0000002008107836 */ /* 0x000fe40000000000 */
[----:B------:R-:W-:Y:S01]  /*0420*/  IMAD.WIDE R66, R0, 0x40, R8 ;  /* 0x0000004000427825 */ /* 0x000fe200078e0208 */
[----:B------:R-:W-:Y:S01]  /*0430*/  IADD3 R15, R7, R15, RZ ;  /* 0x0000000f070f7210 */ /* 0x000fe20007ffe0ff */
[----:B------:R-:W-:Y:S08]  /*0440*/  @P4 BRA `(.L_x_846) ;  /* 0x00000000003c4947 */ /* 0x000ff00003800000 */
[----:B------:R-:W-:Y:S01]  /*0450*/  ULDC.64 UR10, c[0x0][0x228] ;  /* 0x00008a00000a7ab9 */ /* 0x000fe20000000a00 */
[----:B------:R-:W-:Y:S01]  /*0460*/  IMAD.MOV.U32 R14, RZ, RZ, R6 ;  /* 0x000000ffff0e7224 */ /* 0x000fe200078e0006 */
[----:B------:R-:W-:Y:S01]  /*0470*/  ULDC.64 UR12, c[0x0][0x210] ;  /* 0x00008400000c7ab9 */ /* 0x000fe20000000a00 */
[----:B------:R-:W-:Y:S02]  /*0480*/  IMAD R11, R67, UR10, RZ ;  /* 0x0000000a430b7c24 */ /* 0x000fe4000f8e02ff */
[----:B------:R-:W-:Y:S02]  /*0490*/  VIADD R10, R64, 0x80 ;  /* 0x00000080400a7836 */ /* 0x000fe40000000000 */
[----:B------:R-:W-:Y:S01]  /*04a0*/  IMAD.WIDE.U32 R12, R66, UR10, R14 ;  /* 0x0000000a420c7c25 */ /* 0x000fe2000f8e000e */
[----:B------:R-:W-:Y:S02]  /*04b0*/  ULDC UR10, c[0x0][0x21c] ;  /* 0x00008700000a7ab9 */ /* 0x000fe40000000800 */
[----:B------:R-:W-:Y:S01]  /*04c0*/  ISETP.GE.AND P4, PT, R64, UR10, PT ;  /* 0x0000000a40007c0c */ /* 0x000fe2000bf86270 */
[----:B------:R-:W-:Y:S01]  /*04d0*/  IMAD R11, R66, UR11, R11 ;  /* 0x0000000b420b7c24 */ /* 0x000fe2000f8e020b */
[----:B------:R-:W-:-:S02]  /*04e0*/  ISETP.GE.AND P5, PT, R10, UR10, PT ;  /* 0x0000000a0a007c0c */ /* 0x000fc4000bfa6270 */
[----:B------:R-:W-:Y:S02]  /*04f0*/  LEA R10, P6, R12, UR12, 0x1 ;  /* 0x0000000c0c0a7c11 */ /* 0x000fe4000f8c08ff */
[----:B------:R-:W-:-:S04]  /*0500*/  IADD3 R11, R13, R11, RZ ;  /* 0x0000000b0d0b7210 */ /* 0x000fc80007ffe0ff */
[----:B------:R-:W-:-:S05]  /*0510*/  LEA.HI.X R11, R12, UR13, R11, 0x1, P6 ;  /* 0x0000000d0c0b7c11 */ /* 0x000fca000b0f0c0b */
[----:B------:R1:W5:Y:S04]  /*0520*/  @!P4 LDG.E.128 R72, desc[UR4][R10.64] ;  /* 0x000000040a48c981 */ /* 0x000368000c1e1d00 */
[----:B------:R1:W5:Y:S02]  /*0530*/  @!P5 LDG.E.128 R60, desc[UR4][R10.64+0x100] ;  /* 0x000100040a3cd981 */ /* 0x000364000c1e1d00 */
.L_x_846:
[----:B------:R-:W-:Y:S05]  /*0540*/  BSYNC B0 ;  /* 0x0000000000007941 */ /* 0x000fea0003800000 */
.L_x_845:
[----:B------:R-:W-:Y:S01]  /*0550*/  BSSY B0, `(.L_x_847) ;  /* 0x000001a000007945 */ /* 0x000fe20003800000 */
[----:B------:R-:W-:Y:S02]  /*0560*/  ISETP.GE.AND P4, PT, R16, R17, PT ;  /* 0x000000111000720c */ /* 0x000fe40003f86270 */
[----:B------:R-:W-:Y:S02]  /*0570*/  CS2R R26, SRZ ;  /* 0x00000000001a7805 */ /* 0x000fe4000001ff00 */
[----:B------:R-:W-:Y:S02]  /*0580*/  CS2R R40, SRZ ;  /* 0x0000000000287805 */ /* 0x000fe4000001ff00 */
[----:B------:R-:W-:Y:S01]  /*0590*/  CS2R R42, SRZ ;  /* 0x00000000002a7805 */ /* 0x000fe2000001ff00 */
[----:B------:R-:W-:Y:S02]  /*05a0*/  IMAD R16, R68, UR8, RZ ;  /* 0x0000000844107c24 */ /* 0x000fe4000f8e02ff */
[----:B------:R-:W-:Y:S01]  /*05b0*/  VIADD R12, R8, 0x30 ;  /* 0x00000030080c7836 */ /* 0x000fe20000000000 */
[----:B------:R-:W-:Y:S06]  /*05c0*/  @P3 BRA `(.L_x_848) ;  /* 0x0000000000483947 */ /* 0x000fec0003800000 */
[----:B------:R-:W-:Y:S01]  /*05d0*/  IADD3 R9, P3, R66, 0x10, RZ ;  /* 0x0000001042097810 */ /* 0x000fe20007f7e0ff */
[----:B------:R-:W-:Y:S01]  /*05e0*/  ULDC.64 UR10, c[0x0][0x228] ;  /* 0x00008a00000a7ab9 */ /* 0x000fe20000000a00 */
[----:B-1----:R-:W-:Y:S01]  /*05f0*/  IMAD.MOV.U32 R10, RZ, RZ, R6 ;  /* 0x000000ffff0a7224 */ /* 0x002fe200078e0006 */
[----:B------:R-:W-:Y:S01]  /*0600*/  IADD3 R13, R64, 0x80, RZ ;  /* 0x00000080400d7810 */ /* 0x000fe20007ffe0ff */
[----:B------:R-:W-:Y:S01]  /*0610*/  IMAD.MOV.U32 R11, RZ, RZ, R15 ;  /* 0x000000ffff0b7224 */ /* 0x000fe200078e000f */
[----:B------:R-:W-:Y:S01]  /*0620*/  ULDC.64 UR12, c[0x0][0x210] ;  /* 0x00008400000c7ab9 */ /* 0x000fe20000000a00 */
[----:B------:R-:W-:Y:S02]  /*0630*/  IMAD.X R8, RZ, RZ, R67, P3 ;  /* 0x000000ffff087224 */ /* 0x000fe400018e0643 */
[----:B------:R-:W-:-:S04]  /*0640*/  IMAD.WIDE.U32 R10, R9, UR10, R10 ;  /* 0x0000000a090a7c25 */ /* 0x000fc8000f8e000a */
[----:B------:R-:W-:Y:S01]  /*0650*/  IMAD R8, R8, UR10, RZ ;  /* 0x0000000a08087c24 */ /* 0x000fe2000f8e02ff */
[----:B------:R-:W-:Y:S02]  /*0660*/  ULDC UR10, c[0x0][0x21c] ;  /* 0x00008700000a7ab9 */ /* 0x000fe40000000800 */
[----:B------:R-:W-:Y:S01]  /*0670*/  ISETP.GE.AND P5, PT, R64, UR10, PT ;  /* 0x0000000a40007c0c */ /* 0x000fe2000bfa6270 */
[----:B------:R-:W-:Y:S01]  /*0680*/  IMAD R9, R9, UR11, R8 ;  /* 0x0000000b09097c24 */ /* 0x000fe2000f8e0208 */
[----:B------:R-:W-:Y:S02]  /*0690*/  ISETP.GE.AND P6, PT, R13, UR10, PT ;  /* 0x0000000a0d007c0c */ /* 0x000fe4000bfc6270 */
[----:B------:R-:W-:Y:S02]  /*06a0*/  LEA R8, P3, R10, UR12, 0x1 ;  /* 0x0000000c0a087c11 */ /* 0x000fe4000f8608ff */
[----:B------:R-:W-:-:S04]  /*06b0*/  IADD3 R9, R11, R9, RZ ;  /* 0x000000090b097210 */ /* 0x000fc80007ffe0ff */
[----:B------:R-:W-:-:S05]  /*06c0*/  LEA.HI.X R9, R10, UR13, R9, 0x1, P3 ;  /* 0x0000000d0a097c11 */ /* 0x000fca00098f0c09 */
[----:B------:R2:W5:Y:S04]  /*06d0*/  @!P5 LDG.E.128 R24, desc[UR4][R8.64] ;  /* 0x000000040818d981 */ /* 0x000568000c1e1d00 */
[----:B------:R2:W5:Y:S02]  /*06e0*/  @!P6 LDG.E.128 R40, desc[UR4][R8.64+0x100] ;  /* 0x000100040828e981 */ /* 0x000564000c1e1d00 */
.L_x_848:
[----:B------:R-:W-:Y:S05]  /*06f0*/  BSYNC B0 ;  /* 0x0000000000007941 */ /* 0x000fea0003800000 */
.L_x_847:
[----:B------:R-:W-:Y:S01]  /*0700*/  ISETP.GE.AND P3, PT, R12, R17, PT ;  /* 0x000000110c00720c */ /* 0x000fe20003f66270 */
[----:B------:R-:W-:Y:S01]  /*0710*/  IMAD R69, R69, UR6, R16 ;  /* 0x0000000645457c24 */ /* 0x000fe2000f8e0210 */
[----:B------:R-:W-:Y:S01]  /*0720*/  BSSY B0, `(.L_x_849) ;  /* 0x000001f000007945 */ /* 0x000fe20003800000 */
[----:B------:R-:W-:Y:S01]  /*0730*/  IMAD.WIDE.U32 R12, R68, UR6, R64 ;  /* 0x00000006440c7c25 */ /* 0x000fe2000f8e0040 */
        /* <DEDUP_REMOVED lines=8> */
[----:B0-----:R-:W-:Y:S02]  /*07c0*/  IMAD R32, R4, UR9, RZ ;  /* 0x0000000904207c24 */ /* 0x001fe4000f8e02ff */
[----:B------:R-:W-:Y:S01]  /*07d0*/  IMAD.IADD R69, R13, 0x1, R69 ;  /* 0x000000010d457824 */ /* 0x000fe200078e0245 */
[----:B------:R-:W-:Y:S06]  /*07e0*/  @P4 BRA `(.L_x_850) ;  /* 0x0000000000484947 */ /* 0x000fec0003800000 */
[----:B--2---:R-:W-:Y:S01]  /*07f0*/  IADD3 R9, P4, R66, 0x20, RZ ;  /* 0x0000002042097810 */ /* 0x004fe20007f9e0ff */
        /* <DEDUP_REMOVED lines=17> */
.L_x_850:
[----:B------:R-:W-:Y:S05]  /*0910*/  BSYNC B0 ;  /* 0x0000000000007941 */ /* 0x000fea0003800000 */
.L_x_849:
[----:B------:R-:W-:Y:S04]  /*0920*/  BSSY B0, `(.L_x_851) ;  /* 0x0000014000007945 */ /* 0x000fe80003800000 */
[----:B------:R-:W-:Y:S05]  /*0930*/  @P3 BRA `(.L_x_852) ;  /* 0x0000000000483947 */ /* 0x000fea0003800000 */
[----:B------:R-:W-:Y:S01]  /*0940*/  IADD3 R7, P4, R66, 0x30, RZ ;  /* 0x0000003042077810 */ /* 0x000fe20007f9e0ff */
[----:B------:R-:W-:Y:S01]  /*0950*/  ULDC.64 UR10, c[0x0][0x228] ;  /* 0x00008a00000a7ab9 */ /* 0x000fe20000000a00 */
[----:B0-2---:R-:W-:Y:S01]  /*0960*/  MOV R9, R15 ;  /* 0x0000000f00097202 */ /* 0x005fe20000000f00 */
[----:B------:R-:W-:Y:S02]  /*0970*/  ULDC.64 UR12, c[0x0][0x210] ;  /* 0x00008400000c7ab9 */ /* 0x000fe40000000a00 */
[----:B------:R-:W-:-:S04]  /*0980*/  IMAD.X R8, RZ, RZ, R67, P4 ;  /* 0x000000ffff087224 */ /* 0x000fc800020e0643 */
[----:B-1----:R-:W-:Y:S02]  /*0990*/  IMAD R10, R8, UR10, RZ ;  /* 0x0000000a080a7c24 */ /* 0x002fe4000f8e02ff */
[----:B------:R-:W-:Y:S02]  /*09a0*/  IMAD.MOV.U32 R8, RZ, RZ, R6 ;  /* 0x000000ffff087224 */ /* 0x000fe400078e0006 */
[C---:B------:R-:W-:Y:S02]  /*09b0*/  VIADD R6, R64.reuse, 0x80 ;  /* 0x0000008040067836 */ /* 0x040fe40000000000 */
[C---:B------:R-:W-:Y:S01]  /*09c0*/  IMAD.WIDE.U32 R8, R7.reuse, UR10, R8 ;  /* 0x0000000a07087c25 */ /* 0x040fe2000f8e0008 */
[----:B------:R-:W-:Y:S02]  /*09d0*/  ULDC UR10, c[0x0][0x21c] ;  /* 0x00008700000a7ab9 */ /* 0x000fe40000000800 */
[----:B------:R-:W-:Y:S01]  /*09e0*/  ISETP.GE.AND P5, PT, R64, UR10, PT ;  /* 0x0000000a40007c0c */ /* 0x000fe2000bfa6270 */
[----:B------:R-:W-:Y:S01]  /*09f0*/  IMAD R7, R7, UR11, R10 ;  /* 0x0000000b07077c24 */ /* 0x000fe2000f8e020a */
[----:B------:R-:W-:-:S02]  /*0a00*/  ISETP.GE.AND P6, PT, R6, UR10, PT ;  /* 0x0000000a06007c0c */ /* 0x000fc4000bfc6270 */
[----:B------:R-:W-:Y:S01]  /*0a10*/  LEA R6, P4, R8, UR12, 0x1 ;  /* 0x0000000c08067c11 */ /* 0x000fe2000f8808ff */
[----:B------:R-:W-:-:S05]  /*0a20*/  IMAD.IADD R7, R9, 0x1, R7 ;  /* 0x0000000109077824 */ /* 0x000fca00078e0207 */
[----:B------:R-:W-:-:S05]  /*0a30*/  LEA.HI.X R7, R8, UR13, R7, 0x1, P4 ;  /* 0x0000000d08077c11 */ /* 0x000fca000a0f0c07 */
[----:B------:R3:W5:Y:S04]  /*0a40*/  @!P5 LDG.E.128 R20, desc[UR4][R6.64] ;  /* 0x000000040614d981 */ /* 0x000768000c1e1d00 */
[----:B------:R3:W5:Y:S02]  /*0a50*/  @!P6 LDG.E.128 R28, desc[UR4][R6.64+0x100] ;  /* 0x00010004061ce981 */ /* 0x000764000c1e1d00 */
.L_x_852:
[----:B------:R-:W-:Y:S05]  /*0a60*/  BSYNC B0 ;  /* 0x0000000000007941 */ /* 0x000fea0003800000 */
.L_x_851:
[----:B------:R-:W-:Y:S01]  /*0a70*/  MOV R68, R12 ;  /* 0x0000000c00447202 */ /* 0x000fe20000000f00 */
[----:B------:R-:W-:Y:S01]  /*0a80*/  IMAD R71, R5, UR7, R32 ;  /* 0x0000000705477c24 */ /* 0x000fe2000f8e0220 */
[----:B------:R-:W-:Y:S01]  /*0a90*/  BSSY B0, `(.L_x_853) ;  /* 0x0000023000007945 */ /* 0x000fe20003800000 */
[----:B---3--:R-:W-:Y:S02]  /*0aa0*/  CS2R R6, SRZ ;  /* 0x0000000000067805 */ /* 0x008fe4000001ff00 */
[----:B------:R-:W-:Y:S01]  /*0ab0*/  CS2R R12, SRZ ;  /* 0x00000000000c7805 */ /* 0x000fe2000001ff00 */
[----:B------:R-:W-:Y:S01]  /*0ac0*/  IMAD.WIDE.U32 R68, R4, UR7, R68 ;  /* 0x0000000704447c25 */ /* 0x000fe2000f8e0044 */
[----:B------:R-:W-:Y:S02]  /*0ad0*/  CS2R R4, SRZ ;  /* 0x0000000000047805 */ /* 0x000fe4000001ff00 */
[----:B------:R-:W-:Y:S02]  /*0ae0*/  CS2R R14, SRZ ;  /* 0x00000000000e7805 */ /* 0x000fe4000001ff00 */
[----:B------:R-:W-:-:S02]  /*0af0*/  CS2R R52, SRZ ;  /* 0x0000000000347805 */ /* 0x000fc4000001ff00 */
[----:B------:R-:W-:Y:S02]  /*0b00*/  CS2R R54, SRZ ;  /* 0x0000000000367805 */ /* 0x000fe4000001ff00 */
[----:B0-2---:R-:W-:Y:S02]  /*0b10*/  CS2R R8, SRZ ;  /* 0x0000000000087805 */ /* 0x005fe4000001ff00 */
[----:B-1----:R-:W-:Y:S02]  /*0b20*/  CS2R R10, SRZ ;  /* 0x00000000000a7805 */ /* 0x002fe4000001ff00 */
        /* <DEDUP_REMOVED lines=8> */
[----:B------:R-:W-:Y:S01]  /*0bb0*/  IMAD.IADD R71, R69, 0x1, R71 ;  /* 0x0000000145477824 */ /* 0x000fe200078e0247 */
[----:B------:R-:W-:Y:S06]  /*0bc0*/  @P2 BRA `(.L_x_854) ;  /* 0x00000000003c2947 */ /* 0x000fec0003800000 */
[----:B------:R-:W-:Y:S01]  /*0bd0*/  ULDC.64 UR8, c[0x0][0x248] ;  /* 0x0000920000087ab9 */ /* 0x000fe20000000a00 */
[----:B------:R-:W-:Y:S01]  /*0be0*/  MOV R70, R68 ;  /* 0x0000004400467202 */ /* 0x000fe20000000f00 */
[----:B------:R-:W-:Y:S01]  /*0bf0*/  IMAD R77, R67, UR8, RZ ;  /* 0x00000008434d7c24 */ /* 0x000fe2000f8e02ff */
[----:B------:R-:W-:Y:S01]  /*0c00*/  ULDC UR10, c[0x0][0x21c] ;  /* 0x00008700000a7ab9 */ /* 0x000fe20000000800 */
[C---:B------:R-:W-:Y:S01]  /*0c10*/  VIADD R76, R64.reuse, 0x80 ;  /* 0x00000080404c7836 */ /* 0x040fe20000000000 */
[----:B------:R-:W-:Y:S01]  /*0c20*/  ISETP.GE.AND P4, PT, R64, UR10, PT ;  /* 0x0000000a40007c0c */ /* 0x000fe2000bf86270 */
[----:B------:R-:W-:-:S03]  /*0c30*/  IMAD.WIDE.U32 R78, R66, UR8, R70 ;  /* 0x00000008424e7c25 */ /* 0x000fc6000f8e0046 */
[----:B------:R-:W-:Y:S01]  /*0c40*/  ISETP.GE.AND P5, PT, R76, UR10, PT ;  /* 0x0000000a4c007c0c */ /* 0x000fe2000bfa6270 */
[----:B------:R-:W-:Y:S01]  /*0c50*/  IMAD R77, R66, UR9, R77 ;  /* 0x00000009424d7c24 */ /* 0x000fe2000f8e024d */
[----:B------:R-:W-:Y:S02]  /*0c60*/  ULDC.64 UR8, c[0x0][0x240] ;  /* 0x0000900000087ab9 */ /* 0x000fe40000000a00 */
[----:B------:R-:W-:Y:S01]  /*0c70*/  LEA R76, P2, R78, UR8, 0x1 ;  /* 0x000000084e4c7c11 */ /* 0x000fe2000f8408ff */
[----:B------:R-:W-:-:S05]  /*0c80*/  IMAD.IADD R77, R79, 0x1, R77 ;  /* 0x000000014f4d7824 */ /* 0x000fca00078e024d */
[----:B------:R-:W-:-:S05]  /*0c90*/  LEA.HI.X R77, R78, UR9, R77, 0x1, P2 ;  /* 0x000000094e4d7c11 */ /* 0x000fca00090f0c4d */
[----:B------:R0:W5:Y:S04]  /*0ca0*/  @!P4 LDG.E.128 R4, desc[UR4][R76.64] ;  /* 0x000000044c04c981 */ /* 0x000168000c1e1d00 */
[----:B------:R0:W5:Y:S02]  /*0cb0*/  @!P5 LDG.E.128 R48, desc[UR4][R76.64+0x100] ;  /* 0x000100044c30d981 */ /* 0x000164000c1e1d00 */
.L_x_854:
[----:B------:R-:W-:Y:S05]  /*0cc0*/  BSYNC B0 ;  /* 0x0000000000007941 */ /* 0x000fea0003800000 */
.L_x_853:
[----:B------:R-:W-:Y:S04]  /*0cd0*/  BSSY B0, `(.L_x_855) ;  /* 0x0000020000007945 */ /* 0x000fe80003800000 */
[----:B------:R-:W-:Y:S05]  /*0ce0*/  @P1 BRA `(.L_x_856) ;  /* 0x0000000000781947 */ /* 0x000fea0003800000 */
[C---:B0-----:R-:W-:Y:S01]  /*0cf0*/  VIADD R76, R64.reuse, 0x80 ;  /* 0x00000080404c7836 */ /* 0x041fe20000000000 */
[----:B------:R-:W-:Y:S02]  /*0d00*/  ULDC UR8, c[0x0][0x21c] ;  /* 0x0000870000087ab9 */ /* 0x000fe40000000800 */
[----:B------:R-:W-:Y:S02]  /*0d10*/  ISETP.GE.AND P2, PT, R64, UR8, PT ;  /* 0x0000000840007c0c */ /* 0x000fe4000bf46270 */
[----:B------:R-:W-:-:S11]  /*0d20*/  ISETP.GE.AND P1, PT, R76, UR8, PT ;  /* 0x000000084c007c0c */ /* 0x000fd6000bf26270 */
[----:B------:R-:W0:Y:S01]  /*0d30*/  @!P2 LDC.64 R84, c[0x0][0x248] ;  /* 0x00009200ff54ab82 */ /* 0x000e220000000a00 */
[C---:B------:R-:W-:Y:S01]  /*0d40*/  @!P2 IADD3 R83, P4, R66.reuse, 0x10, RZ ;  /* 0x000000104253a810 */ /* 0x040fe20007f9e0ff */
[--C-:B------:R-:W-:Y:S01]  /*0d50*/  @!P2 IMAD.MOV.U32 R76, RZ, RZ, R68.reuse ;  /* 0x000000ffff4ca224 */ /* 0x100fe200078e0044 */
[----:B------:R-:W-:Y:S01]  /*0d60*/  @!P1 IADD3 R89, P5, R66, 0x10, RZ ;  /* 0x0000001042599810 */ /* 0x000fe20007fbe0ff */
[----:B------:R-:W-:Y:S01]  /*0d70*/  @!P1 IMAD.MOV.U32 R78, RZ, RZ, R68 ;  /* 0x000000ffff4e9224 */ /* 0x000fe200078e0044 */
[----:B------:R-:W-:Y:S02]  /*0d80*/  @!P2 IADD3.X R79, RZ, R67, RZ, P4, !PT ;  /* 0x00000043ff4fa210 */ /* 0x000fe400027fe4ff */
[----:B------:R-:W-:Y:S01]  /*0d90*/  @!P2 MOV R77, R71 ;  /* 0x00000047004da202 */ /* 0x000fe20000000f00 */
[----:B------:R-:W1:Y:S01]  /*0da0*/  @!P1 LDC.64 R90, c[0x0][0x248] ;  /* 0x00009200ff5a9b82 */ /* 0x000e620000000a00 */
[----:B------:R-:W-:-:S07]  /*0db0*/  @!P1 IMAD.X R81, RZ, RZ, R67, P5 ;  /* 0x000000ffff519224 */ /* 0x000fce00028e0643 */
[----:B------:R-:W2:Y:S08]  /*0dc0*/  @!P2 LDC.64 R86, c[0x0][0x240] ;  /* 0x00009000ff56ab82 */ /* 0x000eb00000000a00 */
[----:B------:R-:W3:Y:S01]  /*0dd0*/  @!P1 LDC.64 R92, c[0x0][0x240] ;  /* 0x00009000ff5c9b82 */ /* 0x000ee20000000a00 */
[-C--:B0-----:R-:W-:Y:S02]  /*0de0*/  @!P2 IMAD R82, R79, R84.reuse, RZ ;  /* 0x000000544f52a224 */ /* 0x081fe400078e02ff */
[----:B------:R-:W-:-:S04]  /*0df0*/  @!P2 IMAD.WIDE.U32 R76, R83, R84, R76 ;  /* 0x00000054534ca225 */ /* 0x000fc800078e004c */
[----:B------:R-:W-:Y:S02]  /*0e00*/  @!P1 IMAD.MOV.U32 R79, RZ, RZ, R71 ;  /* 0x000000ffff4f9224 */ /* 0x000fe400078e0047 */
[-C--:B-1----:R-:W-:Y:S02]  /*0e10*/  @!P1 IMAD R84, R81, R90.reuse, RZ ;  /* 0x0000005a51549224 */ /* 0x082fe400078e02ff */
[----:B------:R-:W-:-:S04]  /*0e20*/  @!P1 IMAD.WIDE.U32 R80, R89, R90, R78 ;  /* 0x0000005a59509225 */ /* 0x000fc800078e004e */
[----:B------:R-:W-:Y:S01]  /*0e30*/  @!P2 IMAD R79, R83, R85, R82 ;  /* 0x00000055534fa224 */ /* 0x000fe200078e0252 */
[----:B--2---:R-:W-:Y:S01]  /*0e40*/  @!P2 LEA R78, P4, R76, R86, 0x1 ;  /* 0x000000564c4ea211 */ /* 0x004fe200078808ff */
[----:B------:R-:W-:-:S03]  /*0e50*/  @!P1 IMAD R91, R89, R91, R84 ;  /* 0x0000005b595b9224 */ /* 0x000fc600078e0254 */
[----:B------:R-:W-:Y:S01]  /*0e60*/  @!P2 IADD3 R77, R77, R79, RZ ;  /* 0x0000004f4d4da210 */ /* 0x000fe20007ffe0ff */
[----:B------:R-:W-:Y:S01]  /*0e70*/  @!P1 IMAD.IADD R91, R81, 0x1, R91 ;  /* 0x00000001515b9824 */ /* 0x000fe200078e025b */
[----:B---3--:R-:W-:Y:S02]  /*0e80*/  @!P1 LEA R82, P5, R80, R92, 0x1 ;  /* 0x0000005c50529211 */ /* 0x008fe400078a08ff */
[----:B------:R-:W-:Y:S02]  /*0e90*/  @!P2 LEA.HI.X R79, R76, R87, R77, 0x1, P4 ;  /* 0x000000574c4fa211 */ /* 0x000fe400020f0c4d */
[----:B------:R-:W-:-:S03]  /*0ea0*/  @!P1 LEA.HI.X R83, R80, R93, R91, 0x1, P5 ;  /* 0x0000005d50539211 */ /* 0x000fc600028f0c5b */
[----:B------:R1:W5:Y:S04]  /*0eb0*/  @!P2 LDG.E.128 R12, desc[UR4][R78.64] ;  /* 0x000000044e0ca981 */ /* 0x000368000c1e1d00 */
[----:B------:R1:W5:Y:S02]  /*0ec0*/  @!P1 LDG.E.128 R44, desc[UR4][R82.64+0x100] ;  /* 0x00010004522c9981 */ /* 0x000364000c1e1d00 */
.L_x_856:
[----:B------:R-:W-:Y:S05]  /*0ed0*/  BSYNC B0 ;  /* 0x0000000000007941 */ /* 0x000fea0003800000 */
.L_x_855:
[----:B------:R-:W-:Y:S04]  /*0ee0*/  BSSY B0, `(.L_x_857) ;  /* 0x0000020000007945 */ /* 0x000fe80003800000 */
[----:B------:R-:W-:Y:S05]  /*0ef0*/  @P0 BRA `(.L_x_858) ;  /* 0x0000000000780947 */ /* 0x000fea0003800000 */
[C---:B0-----:R-:W-:Y:S01]  /*0f00*/  VIADD R76, R64.reuse, 0x80 ;  /* 0x00000080404c7836 */ /* 0x041fe20000000000 */
[----:B------:R-:W-:Y:S02]  /*0f10*/  ULDC UR8, c[0x0][0x21c] ;  /* 0x0000870000087ab9 */ /* 0x000fe40000000800 */
[----:B------:R-:W-:Y:S02]  /*0f20*/  ISETP.GE.AND P1, PT, R64, UR8, PT ;  /* 0x0000000840007c0c */ /* 0x000fe4000bf26270 */
[----:B------:R-:W-:-:S11]  /*0f30*/  ISETP.GE.AND P2, PT, R76, UR8, PT ;  /* 0x000000084c007c0c */ /* 0x000fd6000bf46270 */
[----:B------:R-:W0:Y:S01]  /*0f40*/  @!P1 LDC.64 R84, c[0x0][0x248] ;  /* 0x00009200ff549b82 */ /* 0x000e220000000a00 */
[C---:B-1----:R-:W-:Y:S01]  /*0f50*/  @!P1 IADD3 R83, P0, R66.reuse, 0x20, RZ ;  /* 0x0000002042539810 */ /* 0x042fe20007f1e0ff */
        /* <DEDUP_REMOVED lines=24> */
.L_x_858:
[----:B------:R-:W-:Y:S05]  /*10e0*/  BSYNC B0 ;  /* 0x0000000000007941 */ /* 0x000fea0003800000 */
.L_x_857:
[----:B------:R-:W-:Y:S04]  /*10f0*/  BSSY B0, `(.L_x_859) ;  /* 0x0000014000007945 */ /* 0x000fe80003800000 */
[----:B------:R-:W-:Y:S05]  /*1100*/  @P3 BRA `(.L_x_860) ;  /* 0x0000000000483947 */ /* 0x000fea0003800000 */
[----:B------:R-:W-:Y:S01]  /*1110*/  IADD3 R69, P0, R66, 0x30, RZ ;  /* 0x0000003042457810 */ /* 0x000fe20007f1e0ff */
[----:B------:R-:W-:Y:S01]  /*1120*/  ULDC.64 UR10, c[0x0][0x248] ;  /* 0x00009200000a7ab9 */ /* 0x000fe20000000a00 */
[----:B------:R-:W-:Y:S01]  /*1130*/  MOV R66, R68 ;  /* 0x0000004400427202 */ /* 0x000fe20000000f00 */
[----:B------:R-:W-:Y:S01]  /*1140*/  ULDC UR8, c[0x0][0x21c] ;  /* 0x0000870000087ab9 */ /* 0x000fe20000000800 */
[----:B------:R-:W-:Y:S01]  /*1150*/  LEA R2, R2, 0x80, 0x3 ;  /* 0x0000008002027811 */ /* 0x000fe200078e18ff */
[----:B------:R-:W-:Y:S01]  /*1160*/  IMAD.X R65, RZ, RZ, R67, P0 ;  /* 0x000000ffff417224 */ /* 0x000fe200000e0643 */
[----:B------:R-:W-:Y:S01]  /*1170*/  ISETP.GE.AND P2, PT, R64, UR8, PT ;  /* 0x0000000840007c0c */ /* 0x000fe2000bf46270 */
[----:B------:R-:W-:Y:S01]  /*1180*/  IMAD.MOV.U32 R67, RZ, RZ, R71 ;  /* 0x000000ffff437224 */ /* 0x000fe200078e0047 */
[----:B------:R-:W-:Y:S01]  /*1190*/  ISETP.GE.AND P0, PT, R2, UR8, PT ;  /* 0x0000000802007c0c */ /* 0x000fe2000bf06270 */
[----:B------:R-:W-:Y:S02]  /*11a0*/  IMAD R65, R65, UR10, RZ ;  /* 0x0000000a41417c24 */ /* 0x000fe4000f8e02ff */
[----:B------:R-:W-:-:S04]  /*11b0*/  IMAD.WIDE.U32 R66, R69, UR10, R66 ;  /* 0x0000000a45427c25 */ /* 0x000fc8000f8e0042 */
[----:B------:R-:W-:Y:S01]  /*11c0*/  IMAD R65, R69, UR11, R65 ;  /* 0x0000000b45417c24 */ /* 0x000fe2000f8e0241 */
[----:B------:R-:W-:Y:S02]  /*11d0*/  ULDC.64 UR10, c[0x0][0x240] ;  /* 0x00009000000a7ab9 */ /* 0x000fe40000000a00 */
[----:B------:R-:W-:Y:S01]  /*11e0*/  LEA R64, P1, R66, UR10, 0x1 ;  /* 0x0000000a42407c11 */ /* 0x000fe2000f8208ff */
[----:B------:R-:W-:-:S05]  /*11f0*/  IMAD.IADD R65, R67, 0x1, R65 ;  /* 0x0000000143417824 */ /* 0x000fca00078e0241 */
[----:B------:R-:W-:-:S05]  /*1200*/  LEA.HI.X R65, R66, UR11, R65, 0x1, P1 ;  /* 0x0000000b42417c11 */ /* 0x000fca00088f0c41 */
[----:B------:R3:W5:Y:S04]  /*1210*/  @!P2 LDG.E.128 R8, desc[UR4][R64.64] ;  /* 0x000000044008a981 */ /* 0x000768000c1e1d00 */
[----:B------:R3:W5:Y:S02]  /*1220*/  @!P0 LDG.E.128 R32, desc[UR4][R64.64+0x100] ;  /* 0x0001000440208981 */ /* 0x000764000c1e1d00 */
.L_x_860:
[----:B------:R-:W-:Y:S05]  /*1230*/  BSYNC B0 ;  /* 0x0000000000007941 */ /* 0x000fea0003800000 */
.L_x_859:
[----:B-----5:R-:W-:Y:S01]  /*1240*/  LOP3.LUT R67, R72, 0xffff0000, RZ, 0xc0, !PT ;  /* 0xffff000048437812 */ /* 0x020fe200078ec0ff */
[----:B------:R-:W-:Y:S01]  /*1250*/  IMAD.U32 R88, R54, 0x10000, RZ ;  /* 0x0001000036587824 */ /* 0x000fe200078e00ff */
[----:B------:R-:W-:Y:S01]  /*1260*/  LOP3.LUT R66, R4, 0xffff0000, RZ, 0xc0, !PT ;  /* 0xffff000004427812 */ /* 0x000fe200078ec0ff */
[C---:B------:R-:W-:Y:S01]  /*1270*/  IMAD.U32 R91, R55.reuse, 0x10000, RZ ;  /* 0x00010000375b7824 */ /* 0x040fe200078e00ff */
[----:B------:R-:W-:Y:S01]  /*1280*/  LOP3.LUT R93, R54, 0xffff0000, RZ, 0xc0, !PT ;  /* 0xffff0000365d7812 */ /* 0x000fe200078ec0ff */
[----:B------:R-:W-:Y:S01]  /*1290*/  IMAD.U32 R4, R4, 0x10000, RZ ;  /* 0x0001000004047824 */ /* 0x000fe200078e00ff */
[----:B------:R-:W-:Y:S01]  /*12a0*/  LOP3.LUT R90, R55, 0xffff0000, RZ, 0xc0, !PT ;  /* 0xffff0000375a7812 */ /* 0x000fe200078ec0ff */
[----:B------:R-:W-:Y:S01]  /*12b0*/  FMUL.FTZ R114, R67, R66 ;  /* 0x0000004243727220 */ /* 0x000fe20000410000 */
[C---:B------:R-:W-:Y:S01]  /*12c0*/  LOP3.LUT R54, R20.reuse, 0xffff0000, RZ, 0xc0, !PT ;  /* 0xffff000014367812 */ /* 0x040fe200078ec0ff */
[----:B------:R-:W-:Y:S01]  /*12d0*/  IMAD.U32 R2, R73, 0x10000, RZ ;  /* 0x0001000049027824 */ /* 0x000fe200078e00ff */
[----:B------:R-:W-:Y:S01]  /*12e0*/  SHF.L.U32 R55, R20, 0x10, RZ ;  /* 0x0000001014377819 */ /* 0x000fe200000006ff */
[----:B------:R-:W-:Y:S01]  /*12f0*/  IMAD.U32 R20, R21, 0x10000, RZ ;  /* 0x0001000015147824 */ /* 0x000fe200078e00ff */
[----:B---3--:R-:W-:Y:S01]  /*1300*/  SHF.L.U32 R65, R72, 0x10, RZ ;  /* 0x0000001048417819 */ /* 0x008fe200000006ff */
[----:B------:R-:W-:Y:S01]  /*1310*/  IMAD.U32 R72, R75, 0x10000, RZ ;  /* 0x000100004b487824 */ /* 0x000fe200078e00ff */
[----:B------:R-:W-:Y:S01]  /*1320*/  LOP3.LUT R92, R21, 0xffff0000, RZ, 0xc0, !PT ;  /* 0xffff0000155c7812 */ /* 0x000fe200078ec0ff */
[----:B------:R-:W-:Y:S01]  /*1330*/  IMAD.U32 R85, R14, 0x10000, RZ ;  /* 0x000100000e557824 */ /* 0x000fe200078e00ff */
[C---:B------:R-:W-:Y:S01]  /*1340*/  LOP3.LUT R21, R8.reuse, 0xffff0000, RZ, 0xc0, !PT ;  /* 0xffff000008157812 */ /* 0x040fe200078ec0ff */
[----:B------:R-:W-:Y:S01]  /*1350*/  FFMA.FTZ R65, R65, R4, R114 ;  /* 0x0000000441417223 */ /* 0x000fe20000010072 */
[----:B------:R-:W-:Y:S01]  /*1360*/  LOP3.LUT R64, R73, 0xffff0000, RZ, 0xc0, !PT ;  /* 0xffff000049407812 */ /* 0x000fe200078ec0ff */
[----:B------:R-:W-:Y:S01]  /*1370*/  IMAD.U32 R73, R7, 0x10000, RZ ;  /* 0x0001000007497824 */ /* 0x000fe200078e00ff */
[C---:B------:R-:W-:Y:S01]  /*1380*/  SHF.L.U32 R69, R5.reuse, 0x10, RZ ;  /* 0x0000001005457819 */ /* 0x040fe200000006ff */
[----:B------:R-:W-:Y:S01]  /*1390*/  IMAD.U32 R8, R8, 0x10000, RZ ;  /* 0x0001000008087824 */ /* 0x000fe200078e00ff */
[----:B------:R-:W-:Y:S01]  /*13a0*/  LOP3.LUT R71, R5, 0xffff0000, RZ, 0xc0, !PT ;  /* 0xffff000005477812 */ /* 0x000fe200078ec0ff */
[----:B------:R-:W-:Y:S01]  /*13b0*/  FMUL.FTZ R114, R54, R21 ;  /* 0x0000001536727220 */ /* 0x000fe20000410000 */
[----:B------:R-:W-:Y:S01]  /*13c0*/  LOP3.LUT R70, R75, 0xffff0000, RZ, 0xc0, !PT ;  /* 0xffff00004b467812 */ /* 0x000fe200078ec0ff */
[----:B------:R-:W-:Y:S01]  /*13d0*/  IMAD.U32 R115, R47, 0x10000, RZ ;  /* 0x000100002f737824 */ /* 0x000fe200078e00ff */
[----:B0-----:R-:W-:Y:S01]  /*13e0*/  LOP3.LUT R77, R7, 0xffff0000, RZ, 0xc0, !PT ;  /* 0xffff0000074d7812 */ /* 0x001fe200078ec0ff */
[----:B-12---:R-:W-:Y:S01]  /*13f0*/  IMAD.U32 R79, R12, 0x10000, RZ ;  /* 0x000100000c4f7824 */ /* 0x006fe200078e00ff */
[C---:B------:R-:W-:Y:S01]  /*1400*/  SHF.L.U32 R5, R6.reuse, 0x10, RZ ;  /* 0x0000001006057819 */ /* 0x040fe200000006ff */
[----:B------:R-:W-:Y:S01]  /*1410*/  FFMA.FTZ R55, R55, R8, R114 ;  /* 0x0000000837377223 */ /* 0x000fe20000010072 */
[----:B------:R-:W-:Y:S01]  /*1420*/  LOP3.LUT R75, R6, 0xffff0000, RZ, 0xc0, !PT ;  /* 0xffff0000064b7812 */ /* 0x000fe200078ec0ff */
[----:B------:R-:W-:Y:S01]  /*1430*/  IMAD.U32 R87, R53, 0x10000, RZ ;  /* 0x0001000035577824 */ /* 0x000fe200078e00ff */
[C---:B------:R-:W-:Y:S01]  /*1440*/  SHF.L.U32 R7, R25.reuse, 0x10, RZ ;  /* 0x0000001019077819 */ /* 0x040fe200000006ff */
[----:B------:R-:W-:Y:S01]  /*1450*/  FFMA.FTZ R69, R2, R69, R65 ;  /* 0x0000004502457223 */ /* 0x000fe20000010041 */
[----:B------:R-:W-:Y:S01]  /*1460*/  LOP3.LUT R76, R25, 0xffff0000, RZ, 0xc0, !PT ;  /* 0xffff0000194c7812 */ /* 0x000fe200078ec0ff */
[----:B------:R-:W-:Y:S01]  /*1470*/  IMAD.U32 R94, R22, 0x10000, RZ ;  /* 0x00010000165e7824 */ /* 0x000fe200078e00ff */
[----:B------:R-:W-:Y:S01]  /*1480*/  LOP3.LUT R83, R14, 0xffff0000, RZ, 0xc0, !PT ;  /* 0xffff00000e537812 */ /* 0x000fe200078ec0ff */
[----:B------:R-:W-:Y:S01]  /*1490*/  IMAD.U32 R14, R17, 0x10000, RZ ;  /* 0x00010000110e7824 */ /* 0x000fe200078e00ff */
[C---:B------:R-:W-:Y:S01]  /*14a0*/  LOP3.LUT R6, R24.reuse, 0xffff0000, RZ, 0xc0, !PT ;  /* 0xffff000018067812 */ /* 0x040fe200078ec0ff */
[----:B------:R-:W-:Y:S01]  /*14b0*/  IMAD.U32 R24, R24, 0x10000, RZ ;  /* 0x0001000018187824 */ /* 0x000fe200078e00ff */
[----:B------:R-:W-:Y:S01]  /*14c0*/  LOP3.LUT R25, R12, 0xffff0000, RZ, 0xc0, !PT ;  /* 0xffff00000c197812 */ /* 0x000fe200078ec0ff */
[----:B------:R-:W-:Y:S01]  /*14d0*/  IMAD.U32 R12, R13, 0x10000, RZ ;  /* 0x000100000d0c7824 */ /* 0x000fe200078e00ff */
[----:B------:R-:W-:Y:S01]  /*14e0*/  LOP3.LUT R86, R17, 0xffff0000, RZ, 0xc0, !PT ;  /* 0xffff000011567812 */ /* 0x000fe200078ec0ff */
[----:B------:R-:W-:Y:S01]  /*14f0*/  IMAD.U32 R68, R74, 0x10000, RZ ;  /* 0x000100004a447824 */ /* 0x000fe200078e00ff */
[----:B------:R-:W-:Y:S01]  /*1500*/  LOP3.LUT R82, R16, 0xffff0000, RZ, 0xc0, !PT ;  /* 0xffff000010527812 */ /* 0x000fe200078ec0ff */
[----:B------:R-:W-:Y:S01]  /*1510*/  FFMA.FTZ R69, R64, R71, R69 ;  /* 0x0000004740457223 */ /* 0x000fe20000010045 */
[----:B------:R-:W-:Y:S01]  /*1520*/  LOP3.LUT R17, R52, 0xffff0000, RZ, 0xc0, !PT ;  /* 0xffff000034117812 */ /* 0x000fe200078ec0ff */
[----:B------:R-:W-:Y:S01]  /*1530*/  IMAD.U32 R2, R28, 0x10000, RZ ;  /* 0x000100001c027824 */ /* 0x000fe200078e00ff */
[C---:B------:R-:W-:Y:S01]  /*1540*/  SHF.L.U32 R81, R15.reuse, 0x10, RZ ;  /* 0x000000100f517819 */ /* 0x040fe200000006ff */
[----:B------:R-:W-:Y:S01]  /*1550*/  FFMA.FTZ R5, R68, R5, R69 ;  /* 0x0000000544057223 */ /* 0x000fe20000010045 */
[----:B------:R-:W-:Y:S01]  /*1560*/  LOP3.LUT R84, R15, 0xffff0000, RZ, 0xc0, !PT ;  /* 0xffff00000f547812 */ /* 0x000fe200078ec0ff */
[----:B------:R-:W-:Y:S01]  /*1570*/  IMAD.U32 R15, R16, 0x10000, RZ ;  /* 0x00010000100f7824 */ /* 0x000fe200078e00ff */
[----:B------:R-:W-:Y:S01]  /*1580*/  SHF.L.U32 R95, R9, 0x10, RZ ;  /* 0x00000010095f7819 */ /* 0x000fe200000006ff */
[----:B------:R-:W-:Y:S01]  /*1590*/  FMUL.FTZ R82, R82, R17 ;  /* 0x0000001152527220 */ /* 0x000fe20000410000 */
[----:B------:R-:W-:Y:S01]  /*15a0*/  LOP3.LUT R112, R47, 0xffff0000, RZ, 0xc0, !PT ;  /* 0xffff00002f707812 */ /* 0x000fe200078ec0ff */
[----:B------:R-:W-:Y:S01]  /*15b0*/  FMUL.FTZ R47, R6, R25 ;  /* 0x00000019062f7220 */ /* 0x000fe20000410000 */
[----:B------:R-:W-:Y:S01]  /*15c0*/  SHF.L.U32 R16, R52, 0x10, RZ ;  /* 0x0000001034107819 */ /* 0x000fe200000006ff */
[----:B------:R-:W-:Y:S01]  /*15d0*/  FFMA.FTZ R55, R20, R95, R55 ;  /* 0x0000005f14377223 */ /* 0x000fe20000010037 */
[----:B------:R-:W-:Y:S01]  /*15e0*/  LOP3.LUT R97, R9, 0xffff0000, RZ, 0xc0, !PT ;  /* 0xffff000009617812 */ /* 0x000fe200078ec0ff */
[----:B------:R-:W-:Y:S01]  /*15f0*/  FFMA.FTZ R24, R24, R79, R47 ;  /* 0x0000004f18187223 */ /* 0x000fe2000001002f */
[----:B------:R-:W-:Y:S01]  /*1600*/  LOP3.LUT R13, R13, 0xffff0000, RZ, 0xc0, !PT ;  /* 0xffff00000d0d7812 */ /* 0x000fe200078ec0ff */
[----:B------:R-:W-:Y:S01]  /*1610*/  FFMA.FTZ R15, R15, R16, R82 ;  /* 0x000000100f0f7223 */ /* 0x000fe20000010052 */
[----:B------:R-:W-:Y:S01]  /*1620*/  SHF.L.U32 R101, R10, 0x10, RZ ;  /* 0x000000100a657819 */ /* 0x000fe200000006ff */
[----:B------:R-:W-:Y:S01]  /*1630*/  FFMA.FTZ R119, R7, R12, R24 ;  /* 0x0000000c07777223 */ /* 0x000fe20000010018 */
[----:B------:R-:W-:Y:S01]  /*1640*/  LOP3.LUT R89, R53, 0xffff0000, RZ, 0xc0, !PT ;  /* 0xffff000035597812 */ /* 0x000fe200078ec0ff */
[----:B------:R-:W-:Y:S01]  /*1650*/  FFMA.FTZ R55, R92, R97, R55 ;  /* 0x000000615c377223 */ /* 0x000fe20000010037 */
[----:B------:R-:W-:Y:S01]  /*1660*/  FFMA.FTZ R121, R14, R87, R15 ;  /* 0x000000570e797223 */ /* 0x000fe2000001000f */
[----:B------:R-:W-:Y:S01]  /*1670*/  SHF.L.U32 R80, R26, 0x10, RZ ;  /* 0x000000101a507819 */ /* 0x000fe200000006ff */
[----:B------:R-:W-:Y:S01]  /*1680*/  FFMA.FTZ R13, R76, R13, R119 ;  /* 0x0000000d4c0d7223 */ /* 0x000fe20000010077 */
[----:B------:R-:W-:Y:S01]  /*1690*/  LOP3.LUT R22, R22, 0xffff0000, RZ, 0xc0, !PT ;  /* 0xffff000016167812 */ /* 0x000fe200078ec0ff */
[----:B------:R-:W-:Y:S01]  /*16a0*/  FFMA.FTZ R55, R94, R101, R55 ;  /* 0x000000655e377223 */ /* 0x000fe20000010037 */
[----:B------:R-:W-:Y:S01]  /*16b0*/  LOP3.LUT R99, R10, 0xffff0000, RZ, 0xc0, !PT ;  /* 0xffff00000a637812 */ /* 0x000fe200078ec0ff */
[----:B------:R-:W-:-:S02]  /*16c0*/  IMAD.U32 R53, R18, 0x10000, RZ ;  /* 0x0001000012357824 */ /* 0x000fc400078e00ff */
[----:B------:R-:W-:Y:S01]  /*16d0*/  FFMA.FTZ R86, R86, R89, R121 ;  /* 0x0000005956567223 */ /* 0x000fe20000010079 */
[----:B------:R-:W-:Y:S01]  /*16e0*/  LOP3.LUT R74, R74, 0xffff0000, RZ, 0xc0, !PT ;  /* 0xffff00004a4a7812 */ /* 0x000fe200078ec0ff */
[----:B------:R-:W-:Y:S01]  /*16f0*/  IMAD.U32 R9, R23, 0x10000, RZ ;  /* 0x0001000017097824 */ /* 0x000fe200078e00ff */
[----:B------:R-:W-:Y:S01]  /*1700*/  LOP3.LUT R78, R26, 0xffff0000, RZ, 0xc0, !PT ;  /* 0xffff00001a4e7812 */ /* 0x000fe200078ec0ff */
[----:B------:R-:W-:Y:S01]  /*1710*/  IMAD.U32 R10, R11, 0x10000, RZ ;  /* 0x000100000b0a7824 */ /* 0x000fe200078e00ff */
[----:B------:R-:W-:Y:S01]  /*1720*/  LOP3.LUT R52, R18, 0xffff0000, RZ, 0xc0, !PT ;  /* 0xffff000012347812 */ /* 0x000fe200078ec0ff */
[----:B------:R-:W-:Y:S01]  /*1730*/  FFMA.FTZ R13, R80, R85, R13 ;  /* 0x00000055500d7223 */ /* 0x000fe2000001000d */
[----:B------:R-:W-:Y:S01]  /*1740*/  FFMA.FTZ R22, R22, R99, R55 ;  /* 0x0000006316167223 */ /* 0x000fe20000010037 */
[----:B------:R-:W-:Y:S01]  /*1750*/  FFMA.FTZ R53, R53, R88, R86 ;  /* 0x0000005835357223 */ /* 0x000fe20000010056 */
[----:B------:R-:W-:Y:S01]  /*1760*/  LOP3.LUT R23, R23, 0xffff0000, RZ, 0xc0, !PT ;  /* 0xffff000017177812 */ /* 0x000fe200078ec0ff */
[----:B------:R-:W-:Y:S01]  /*1770*/  FFMA.FTZ R5, R74, R75, R5 ;  /* 0x0000004b4a057223 */ /* 0x000fe20000010005 */
[----:B------:R-:W-:Y:S01]  /*1780*/  LOP3.LUT R98, R11, 0xffff0000, RZ, 0xc0, !PT ;  /* 0xffff00000b627812 */ /* 0x000fe200078ec0ff */
[----:B------:R-:W-:Y:S01]  /*1790*/  IMAD.U32 R26, R27, 0x10000, RZ ;  /* 0x000100001b1a7824 */ /* 0x000fe200078e00ff */
[----:B------:R-:W-:Y:S01]  /*17a0*/  SHF.L.U32 R18, R19, 0x10, RZ ;  /* 0x0000001013127819 */ /* 0x000fe200000006ff */
[----:B------:R-:W-:Y:S01]  /*17b0*/  FFMA.FTZ R13, R78, R83, R13 ;  /* 0x000000534e0d7223 */ /* 0x000fe2000001000d */
[----:B------:R-:W-:Y:S01]  /*17c0*/  FFMA.FTZ R10, R9, R10, R22 ;  /* 0x0000000a090a7223 */ /* 0x000fe20000010016 */
        /* <DEDUP_REMOVED lines=9> */
[----:B------:R-:W-:Y:S01]  /*1860*/  IMAD.U32 R11, R60, 0x10000, RZ ;  /* 0x000100003c0b7824 */ /* 0x000fe200078e00ff */
[C---:B------:R-:W-:Y:S01]  /*1870*/  SHF.L.U32 R109, R51.reuse, 0x10, RZ ;  /* 0x00000010336d7819 */ /* 0x040fe200000006ff */
[----:B------:R-:W-:Y:S01]  /*1880*/  FFMA.FTZ R70, R70, R77, R5 ;  /* 0x0000004d46467223 */ /* 0x000fe20000010005 */
[----:B------:R-:W-:Y:S01]  /*1890*/  LOP3.LUT R106, R51, 0xffff0000, RZ, 0xc0, !PT ;  /* 0xffff0000336a7812 */ /* 0x000fe200078ec0ff */
[----:B------:R-:W-:Y:S01]  /*18a0*/  IMAD.U32 R51, R40, 0x10000, RZ ;  /* 0x0001000028337824 */ /* 0x000fe200078e00ff */
[----:B------:R-:W-:Y:S01]  /*18b0*/  LOP3.LUT R28, R28, 0xffff0000, RZ, 0xc0, !PT ;  /* 0xffff00001c1c7812 */ /* 0x000fe200078ec0ff */
[----:B------:R-:W-:Y:S01]  /*18c0*/  IMAD.U32 R66, R44, 0x10000, RZ ;  /* 0x000100002c427824 */ /* 0x000fe200078e00ff */
[----:B------:R-:W-:Y:S01]  /*18d0*/  LOP3.LUT R87, R32, 0xffff0000, RZ, 0xc0, !PT ;  /* 0xffff000020577812 */ /* 0x000fe200078ec0ff */
[----:B------:R-:W-:Y:S01]  /*18e0*/  FFMA.FTZ R26, R27, R84, R26 ;  /* 0x000000541b1a7223 */ /* 0x000fe2000001001a */
[----:B------:R-:W-:Y:S01]  /*18f0*/  SHF.L.U32 R4, R56, 0x10, RZ ;  /* 0x0000001038047819 */ /* 0x000fe200000006ff */
[----:B------:R-:W-:Y:S01]  /*1900*/  FFMA.FTZ R23, R2, R117, R23 ;  /* 0x0000007502177223 */ /* 0x000fe20000010017 */
[----:B------:R-:W-:-:S02]  /*1910*/  IMAD.U32 R21, R36, 0x10000, RZ ;  /* 0x0001000024157824 */ /* 0x000fc400078e00ff */
[----:B------:R-:W-:Y:S01]  /*1920*/  FFMA.FTZ R19, R19, R90, R18 ;  /* 0x0000005a13137223 */ /* 0x000fe20000010012 */
[----:B------:R-:W-:Y:S01]  /*1930*/  LOP3.LUT R100, R60, 0xffff0000, RZ, 0xc0, !PT ;  /* 0xffff00003c647812 */ /* 0x000fe200078ec0ff */
[----:B------:R-:W-:Y:S01]  /*1940*/  FFMA.FTZ R11, R11, R104, R70 ;  /* 0x000000680b0b7223 */ /* 0x000fe20000010046 */
[----:B------:R-:W-:Y:S01]  /*1950*/  LOP3.LUT R107, R48, 0xffff0000, RZ, 0xc0, !PT ;  /* 0xffff0000306b7812 */ /* 0x000fe200078ec0ff */
[----:B------:R-:W-:Y:S01]  /*1960*/  IMAD.U32 R47, R37, 0x10000, RZ ;  /* 0x00010000252f7824 */ /* 0x000fe200078e00ff */
[----:B------:R-:W-:Y:S01]  /*1970*/  LOP3.LUT R108, R40, 0xffff0000, RZ, 0xc0, !PT ;  /* 0xffff0000286c7812 */ /* 0x000fe200078ec0ff */
[----:B------:R-:W-:Y:S01]  /*1980*/  IMAD.U32 R15, R33, 0x10000, RZ ;  /* 0x00010000210f7824 */ /* 0x000fe200078e00ff */
[----:B------:R-:W-:Y:S01]  /*1990*/  LOP3.LUT R113, R44, 0xffff0000, RZ, 0xc0, !PT ;  /* 0xffff00002c717812 */ /* 0x000fe200078ec0ff */
[----:B------:R-:W-:Y:S01]  /*19a0*/  FFMA.FTZ R51, R51, R66, R26 ;  /* 0x0000004233337223 */ /* 0x000fe2000001001a */
[----:B------:R-:W-:Y:S01]  /*19b0*/  LOP3.LUT R79, R36, 0xffff0000, RZ, 0xc0, !PT ;  /* 0xffff0000244f7812 */ /* 0x000fe200078ec0ff */
[----:B------:R-:W-:Y:S01]  /*19c0*/  FFMA.FTZ R23, R28, R87, R23 ;  /* 0x000000571c177223 */ /* 0x000fe20000010017 */
[----:B------:R-:W-:Y:S01]  /*19d0*/  SHF.L.U32 R8, R29, 0x10, RZ ;  /* 0x000000101d087819 */ /* 0x000fe200000006ff */
[----:B------:R-:W-:Y:S01]  /*19e0*/  FFMA.FTZ R19, R4, R21, R19 ;  /* 0x0000001504137223 */ /* 0x000fe20000010013 */
[----:B------:R-:W-:Y:S01]  /*19f0*/  LOP3.LUT R56, R56, 0xffff0000, RZ, 0xc0, !PT ;  /* 0xffff000038387812 */ /* 0x000fe200078ec0ff */
[----:B------:R-:W-:Y:S01]  /*1a00*/  IMAD.U32 R105, R49, 0x10000, RZ ;  /* 0x0001000031697824 */ /* 0x000fe200078e00ff */
[----:B------:R-:W-:Y:S01]  /*1a10*/  LOP3.LUT R36, R37, 0xffff0000, RZ, 0xc0, !PT ;  /* 0xffff000025247812 */ /* 0x000fe200078ec0ff */
[----:B------:R-:W-:Y:S01]  /*1a20*/  FFMA.FTZ R11, R100, R107, R11 ;  /* 0x0000006b640b7223 */ /* 0x000fe2000001000b */
[C---:B------:R-:W-:Y:S01]  /*1a30*/  SHF.L.U32 R16, R38.reuse, 0x10, RZ ;  /* 0x0000001026107819 */ /* 0x040fe200000006ff */
[----:B------:R-:W-:Y:S01]  /*1a40*/  IMAD.U32 R40, R41, 0x10000, RZ ;  /* 0x0001000029287824 */ /* 0x000fe200078e00ff */
[----:B------:R-:W-:Y:S01]  /*1a50*/  LOP3.LUT R37, R38, 0xffff0000, RZ, 0xc0, !PT ;  /* 0xffff000026257812 */ /* 0x000fe200078ec0ff */
[----:B------:R-:W-:Y:S01]  /*1a60*/  IMAD.U32 R38, R39, 0x10000, RZ ;  /* 0x0001000027267824 */ /* 0x000fe200078e00ff */
[----:B------:R-:W-:Y:S01]  /*1a70*/  SHF.L.U32 R60, R61, 0x10, RZ ;  /* 0x000000103d3c7819 */ /* 0x000fe200000006ff */
[----:B------:R-:W-:Y:S01]  /*1a80*/  FFMA.FTZ R51, R108, R113, R51 ;  /* 0x000000716c337223 */ /* 0x000fe20000010033 */
[----:B------:R-:W-:Y:S01]  /*1a90*/  LOP3.LUT R54, R39, 0xffff0000, RZ, 0xc0, !PT ;  /* 0xffff000027367812 */ /* 0x000fe200078ec0ff */
[----:B------:R-:W-:Y:S01]  /*1aa0*/  FFMA.FTZ R8, R8, R15, R23 ;  /* 0x0000000f08087223 */ /* 0x000fe20000010017 */
[----:B------:R-:W-:Y:S01]  /*1ab0*/  SHF.L.U32 R67, R45, 0x10, RZ ;  /* 0x000000102d437819 */ /* 0x000fe200000006ff */
[----:B------:R-:W-:Y:S01]  /*1ac0*/  IMAD.U32 R6, R57, 0x10000, RZ ;  /* 0x0001000039067824 */ /* 0x000fe200078e00ff */
[----:B------:R-:W-:Y:S01]  /*1ad0*/  LOP3.LUT R39, R29, 0xffff0000, RZ, 0xc0, !PT ;  /* 0xffff00001d277812 */ /* 0x000fe200078ec0ff */
        /* <DEDUP_REMOVED lines=11> */
[----:B------:R-:W-:Y:S01]  /*1b90*/  LOP3.LUT R57, R57, 0xffff0000, RZ, 0xc0, !PT ;  /* 0xffff000039397812 */ /* 0x000fe200078ec0ff */
[----:B------:R-:W-:Y:S01]  /*1ba0*/  FFMA.FTZ R6, R6, R47, R19 ;  /* 0x0000002f06067223 */ /* 0x000fe20000010013 */
[----:B------:R-:W-:Y:S01]  /*1bb0*/  IMAD.U32 R61, R62, 0x10000, RZ ;  /* 0x000100003e3d7824 */ /* 0x000fe200078e00ff */
[----:B------:R-:W-:Y:S01]  /*1bc0*/  SHF.L.U32 R41, R42, 0x10, RZ ;  /* 0x000000102a297819 */ /* 0x000fe200000006ff */
[----:B------:R-:W-:Y:S01]  /*1bd0*/  IMAD.U32 R48, R50, 0x10000, RZ ;  /* 0x0001000032307824 */ /* 0x000fe200078e00ff */
[----:B------:R-:W-:Y:S01]  /*1be0*/  LOP3.LUT R65, R30, 0xffff0000, RZ, 0xc0, !PT ;  /* 0xffff00001e417812 */ /* 0x000fe200078ec0ff */
[----:B------:R-:W-:Y:S01]  /*1bf0*/  FFMA.FTZ R102, R102, R49, R11 ;  /* 0x0000003166667223 */ /* 0x000fe2000001000b */
[----:B------:R-:W-:Y:S01]  /*1c00*/  LOP3.LUT R34, R34, 0xffff0000, RZ, 0xc0, !PT ;  /* 0xffff000022227812 */ /* 0x000fe200078ec0ff */
[----:B------:R-:W-:-:S02]  /*1c10*/  IMAD.U32 R44, R46, 0x10000, RZ ;  /* 0x000100002e2c7824 */ /* 0x000fc400078e00ff */
[----:B------:R-:W-:Y:S01]  /*1c20*/  FFMA.FTZ R110, R110, R45, R51 ;  /* 0x0000002d6e6e7223 */ /* 0x000fe20000010033 */
[----:B------:R-:W-:Y:S01]  /*1c30*/  FFMA.FTZ R8, R29, R14, R8 ;  /* 0x0000000e1d087223 */ /* 0x000fe20000010008 */
[----:B------:R-:W-:Y:S02]  /*1c40*/  IMAD.U32 R17, R58, 0x10000, RZ ;  /* 0x000100003a117824 */ /* 0x000fe400078e00ff */
[----:B------:R-:W-:Y:S01]  /*1c50*/  FFMA.FTZ R6, R57, R36, R6 ;  /* 0x0000002439067223 */ /* 0x000fe20000010006 */
[----:B------:R-:W-:Y:S01]  /*1c60*/  LOP3.LUT R103, R62, 0xffff0000, RZ, 0xc0, !PT ;  /* 0xffff00003e677812 */ /* 0x000fe200078ec0ff */
[----:B------:R-:W-:Y:S01]  /*1c70*/  FFMA.FTZ R48, R61, R48, R102 ;  /* 0x000000303d307223 */ /* 0x000fe20000010066 */
        /* <DEDUP_REMOVED lines=20> */
[----:B------:R-:W-:Y:S01]  /*1dc0*/  LOP3.LUT R43, R43, 0xffff0000, RZ, 0xc0, !PT ;  /* 0xffff00002b2b7812 */ /* 0x000fe200078ec0ff */
[----:B------:R-:W-:Y:S01]  /*1dd0*/  FFMA.FTZ R42, R42, R115, R111 ;  /* 0x000000732a2a7223 */ /* 0x000fe2000001006f */
[----:B------:R-:W-:Y:S01]  /*1de0*/  LOP3.LUT R59, R59, 0xffff0000, RZ, 0xc0, !PT ;  /* 0xffff00003b3b7812 */ /* 0x000fe200078ec0ff */
[----:B------:R-:W-:Y:S01]  /*1df0*/  FFMA.FTZ R12, R31, R12, R30 ;  /* 0x0000000c1f0c7223 */ /* 0x000fe2000001001e */
[----:B------:R-:W-:Y:S01]  /*1e00*/  FFMA.FTZ R38, R25, R38, R58 ;  /* 0x0000002619267223 */ /* 0x000fe2000001003a */
[----:B------:R-:W-:Y:S01]  /*1e10*/  FFMA.FTZ R62, R63, R106, R62 ;  /* 0x0000006a3f3e7223 */ /* 0x000fe2000001003e */
[----:B------:R-:W-:Y:S01]  /*1e20*/  FFMA.FTZ R42, R43, R112, R42 ;  /* 0x000000702b2a7223 */ /* 0x000fe2000001002a */
[----:B------:R-:W0:Y:S01]  /*1e30*/  S2R R21, SR_TID.X ;  /* 0x0000000000157919 */ /* 0x000e220000002100 */
[----:B------:R-:W-:Y:S01]  /*1e40*/  FFMA.FTZ R38, R59, R54, R38 ;  /* 0x000000363b267223 */ /* 0x000fe20000010026 */
[----:B------:R-:W1:Y:S01]  /*1e50*/  LDC.64 R16, c[0x0][0x2d0] ;  /* 0x0000b400ff107b82 */ /* 0x000e620000000a00 */
[----:B------:R-:W-:Y:S01]  /*1e60*/  USHF.R.S32.HI UR12, URZ, 0x1f, UR6 ;  /* 0x0000001f3f0c7899 */ /* 0x000fe20008011406 */
[----:B------:R-:W2:Y:S01]  /*1e70*/  SHFL.BFLY PT, R11, R12, 0x8, 0x1f ;  /* 0x0d001f000c0b7f89 */ /* 0x000ea200000e0000 */
[----:B------:R-:W-:Y:S01]  /*1e80*/  USHF.R.S32.HI UR13, URZ, 0x1f, UR7 ;  /* 0x0000001f3f0d7899 */ /* 0x000fe20008011407 */
[----:B------:R-:W-:Y:S02]  /*1e90*/  BSSY B0, `(.L_x_861) ;  /* 0x000005e000007945 */ /* 0x000fe40003800000 */
[----:B------:R-:W3:Y:S02]  /*1ea0*/  SHFL.BFLY PT, R5, R62, 0x8, 0x1f ;  /* 0x0d001f003e057f89 */ /* 0x000ee400000e0000 */
[----:B------:R-:W4:Y:S02]  /*1eb0*/  LDC.64 R18, c[0x0][0x2d8] ;  /* 0x0000b600ff127b82 */ /* 0x000f240000000a00 */
[----:B------:R-:W0:Y:S04]  /*1ec0*/  SHFL.BFLY PT, R7, R42, 0x8, 0x1f ;  /* 0x0d001f002a077f89 */ /* 0x000e2800000e0000 */
[----:B------:R-:W0:Y:S01]  /*1ed0*/  SHFL.BFLY PT, R9, R38, 0x8, 0x1f ;  /* 0x0d001f0026097f89 */ /* 0x000e2200000e0000 */
[----:B--2---:R-:W-:Y:S01]  /*1ee0*/  FADD.FTZ R13, R12, R11 ;  /* 0x0000000b0c0d7221 */ /* 0x004fe20000010000 */
[----:B---3--:R-:W-:-:S04]  /*1ef0*/  FADD.FTZ R5, R62, R5 ;  /* 0x000000053e057221 */ /* 0x008fc80000010000 */
[----:B------:R-:W2:Y:S01]  /*1f00*/  SHFL.BFLY PT, R14, R13, 0x4, 0x1f ;  /* 0x0c801f000d0e7f89 */ /* 0x000ea200000e0000 */
[----:B0-----:R-:W-:-:S03]  /*1f10*/  FADD.FTZ R4, R42, R7 ;  /* 0x000000072a047221 */ /* 0x001fc60000010000 */
[----:B------:R-:W0:Y:S01]  /*1f20*/  SHFL.BFLY PT, R2, R5, 0x4, 0x1f ;  /* 0x0c801f0005027f89 */ /* 0x000e2200000e0000 */
[----:B------:R-:W-:-:S03]  /*1f30*/  FADD.FTZ R8, R38, R9 ;  /* 0x0000000926087221 */ /* 0x000fc60000010000 */
[----:B------:R-:W3:Y:S04]  /*1f40*/  SHFL.BFLY PT, R7, R4, 0x4, 0x1f ;  /* 0x0c801f0004077f89 */ /* 0x000ee800000e0000 */
[----:B------:R-:W1:Y:S01]  /*1f50*/  SHFL.BFLY PT, R9, R8, 0x4, 0x1f ;  /* 0x0c801f0008097f89 */ /* 0x000e6200000e0000 */
[----:B--2---:R-:W-:Y:S01]  /*1f60*/  FADD.FTZ R14, R13, R14 ;  /* 0x0000000e0d0e7221 */ /* 0x004fe20000010000 */
[----:B0-----:R-:W-:-:S04]  /*1f70*/  FADD.FTZ R2, R5, R2 ;  /* 0x0000000205027221 */ /* 0x001fc80000010000 */
[----:B------:R-:W0:Y:S01]  /*1f80*/  SHFL.BFLY PT, R15, R14, 0x2, 0x1f ;  /* 0x0c401f000e0f7f89 */ /* 0x000e2200000e0000 */
[----:B------:R-:W-:Y:S02]  /*1f90*/  IMAD.SHL.U32 R5, R0, 0x4000, RZ ;  /* 0x0000400000057824 */ /* 0x000fe400078e00ff */
[----:B---3--:R-:W-:Y:S01]  /*1fa0*/  FADD.FTZ R6, R4, R7 ;  /* 0x0000000704067221 */ /* 0x008fe20000010000 */
[----:B------:R-:W-:Y:S01]  /*1fb0*/  IMAD.SHL.U32 R4, R21, 0x4, RZ ;  /* 0x0000000415047824 */ /* 0x000fe200078e00ff */
[----:B------:R-:W2:Y:S01]  /*1fc0*/  SHFL.BFLY PT, R7, R2, 0x2, 0x1f ;  /* 0x0c401f0002077f89 */ /* 0x000ea200000e0000 */
[----:B-1----:R-:W-:-:S03]  /*1fd0*/  FADD.FTZ R10, R8, R9 ;  /* 0x00000009080a7221 */ /* 0x002fc60000010000 */
[----:B------:R-:W1:Y:S01]  /*1fe0*/  SHFL.BFLY PT, R9, R6, 0x2, 0x1f ;  /* 0x0c401f0006097f89 */ /* 0x000e6200000e0000 */
[----:B------:R-:W-:Y:S02]  /*1ff0*/  SHF.R.S32.HI R8, RZ, 0x1f, R4 ;  /* 0x0000001fff087819 */ /* 0x000fe40000011404 */
[C---:B------:R-:W-:Y:S01]  /*2000*/  IADD3 R4, P0, R5.reuse, R4, RZ ;  /* 0x0000000405047210 */ /* 0x040fe20007f1e0ff */
[----:B------:R-:W3:Y:S03]  /*2010*/  SHFL.BFLY PT, R11, R10, 0x2, 0x1f ;  /* 0x0c401f000a0b7f89 */ /* 0x000ee600000e0000 */
[----:B------:R-:W-:-:S03]  /*2020*/  LEA.HI.X.SX32 R5, R5, R8, 0x1, P0 ;  /* 0x0000000805057211 */ /* 0x000fc600000f0eff */
[----:B------:R-:W-:-:S04]  /*2030*/  IMAD.WIDE.U32 R4, R16, UR6, R4 ;  /* 0x0000000610047c25 */ /* 0x000fc8000f8e0004 */
[----:B0-----:R-:W-:Y:S01]  /*2040*/  FADD.FTZ R15, R14, R15 ;  /* 0x0000000f0e0f7221 */ /* 0x001fe20000010000 */
[----:B------:R-:W-:Y:S01]  /*2050*/  SHF.R.S32.HI R14, RZ, 0x1f, R21 ;  /* 0x0000001fff0e7819 */ /* 0x000fe20000011415 */
[----:B--2---:R-:W-:Y:S01]  /*2060*/  FADD.FTZ R7, R2, R7 ;  /* 0x0000000702077221 */ /* 0x004fe20000010000 */
[----:B------:R-:W-:Y:S02]  /*2070*/  IMAD R2, R16, UR12, RZ ;  /* 0x0000000c10027c24 */ /* 0x000fe4000f8e02ff */
[----:B------:R-:W-:Y:S01]  /*2080*/  LEA.HI R20, R14, R21, RZ, 0x4 ;  /* 0x000000150e147211 */ /* 0x000fe200078f20ff */
[----:B------:R-:W0:Y:S01]  /*2090*/  SHFL.BFLY PT, R12, R15, 0x1, 0x1f ;  /* 0x0c201f000f0c7f89 */ /* 0x000e2200000e0000 */
[----:B-1----:R-:W-:Y:S01]  /*20a0*/  FADD.FTZ R6, R6, R9 ;  /* 0x0000000906067221 */ /* 0x002fe20000010000 */
[----:B------:R-:W-:Y:S01]  /*20b0*/  IADD3 R9, R3, 0x3f, RZ ;  /* 0x0000003f03097810 */ /* 0x000fe20007ffe0ff */
[----:B------:R-:W-:Y:S01]  /*20c0*/  IMAD R17, R17, UR6, R2 ;  /* 0x0000000611117c24 */ /* 0x000fe2000f8e0202 */
[----:B------:R-:W-:Y:S01]  /*20d0*/  LOP3.LUT R16, R20, 0xfffffff0, RZ, 0xc0, !PT ;  /* 0xfffffff014107812 */ /* 0x000fe200078ec0ff */
[----:B---3--:R-:W-:Y:S01]  /*20e0*/  FADD.FTZ R10, R10, R11 ;  /* 0x0000000b0a0a7221 */ /* 0x008fe20000010000 */
[----:B------:R-:W1:Y:S01]  /*20f0*/  SHFL.BFLY PT, R2, R7, 0x1, 0x1f ;  /* 0x0c201f0007027f89 */ /* 0x000e6200000e0000 */
[--C-:B------:R-:W-:Y:S01]  /*2100*/  SHF.R.S32.HI R8, RZ, 0x1f, R9.reuse ;  /* 0x0000001fff087819 */ /* 0x100fe20000011409 */
[----:B------:R-:W-:-:S02]  /*2110*/  IMAD R14, R0, -0x40, R9 ;  /* 0xffffffc0000e7824 */ /* 0x000fc400078e0209 */
[----:B------:R-:W2:Y:S01]  /*2120*/  SHFL.BFLY PT, R11, R6, 0x1, 0x1f ;  /* 0x0c201f00060b7f89 */ /* 0x000ea200000e0000 */
[----:B------:R-:W-:Y:S01]  /*2130*/  IMAD.IADD R16, R21, 0x1, -R16 ;  /* 0x0000000115107824 */ /* 0x000fe200078e0a10 */
[----:B------:R-:W-:Y:S01]  /*2140*/  LEA.HI R8, R8, R9, RZ, 0x6 ;  /* 0x0000000908087211 */ /* 0x000fe200078f30ff */
[----:B------:R-:W-:Y:S01]  /*2150*/  IMAD.IADD R5, R5, 0x1, R17 ;  /* 0x0000000105057824 */ /* 0x000fe200078e0211 */
[----:B------:R-:W3:Y:S02]  /*2160*/  SHFL.BFLY PT, R13, R10, 0x1, 0x1f ;  /* 0x0c201f000a0d7f89 */ /* 0x000ee400000e0000 */
[----:B------:R-:W-:Y:S02]  /*2170*/  ISETP.NE.AND P1, PT, R16, RZ, PT ;  /* 0x000000ff1000720c */ /* 0x000fe40003f25270 */
[----:B------:R-:W-:-:S04]  /*2180*/  LOP3.LUT R8, R8, 0xffffffc0, RZ, 0xc0, !PT ;  /* 0xffffffc008087812 */ /* 0x000fc800078ec0ff */
[----:B------:R-:W-:Y:S01]  /*2190*/  IADD3 R8, R14, R8, -R9 ;  /* 0x000000080e087210 */ /* 0x000fe20007ffe809 */
[C---:B----4-:R-:W-:Y:S02]  /*21a0*/  IMAD R14, R18.reuse, UR13, RZ ;  /* 0x0000000d120e7c24 */ /* 0x050fe4000f8e02ff */
[----:B0-----:R-:W-:Y:S01]  /*21b0*/  FADD.FTZ R15, R15, R12 ;  /* 0x0000000c0f0f7221 */ /* 0x001fe20000010000 */
[----:B------:R-:W-:Y:S01]  /*21c0*/  ISETP.GE.AND P0, PT, R21, R8, PT ;  /* 0x000000081500720c */ /* 0x000fe20003f06270 */
[----:B------:R-:W-:Y:S02]  /*21d0*/  IMAD R17, R19, UR7, R14 ;  /* 0x0000000713117c24 */ /* 0x000fe4000f8e020e */
[----:B------:R-:W-:Y:S01]  /*21e0*/  IMAD.WIDE.U32 R8, R18, UR7, R4 ;  /* 0x0000000712087c25 */ /* 0x000fe2000f8e0004 */
[----:B------:R-:W-:-:S03]  /*21f0*/  ISETP.GT.OR P0, PT, R21, 0x3f, P0 ;  /* 0x0000003f1500780c */ /* 0x000fc60000704670 */
[----:B-1----:R-:W-:Y:S01]  /*2200*/  FADD.FTZ R14, R7, R2 ;  /* 0x00000002070e7221 */ /* 0x002fe20000010000 */
[----:B--2---:R-:W-:Y:S01]  /*2210*/  FADD.FTZ R16, R6, R11 ;  /* 0x0000000b06107221 */ /* 0x004fe20000010000 */
[----:B------:R-:W-:Y:S01]  /*2220*/  IADD3 R17, R9, R17, RZ ;  /* 0x0000001109117210 */ /* 0x000fe20007ffe0ff */
[----:B------:R-:W-:Y:S02]  /*2230*/  IMAD.SHL.U32 R6, R0, 0x40, RZ ;  /* 0x0000004000067824 */ /* 0x000fe400078e00ff */
[----:B---3--:R-:W-:Y:S01]  /*2240*/  FADD.FTZ R18, R10, R13 ;  /* 0x0000000d0a127221 */ /* 0x008fe20000010000 */
[----:B------:R-:W-:Y:S06]  /*2250*/  @P1 BRA `(.L_x_862) ;  /* 0x0000000000841947 */ /* 0x000fec0003800000 */
[----:B------:R-:W0:Y:S01]  /*2260*/  LDC.64 R10, c[0x0][0x278] ;  /* 0x00009e00ff0a7b82 */ /* 0x000e220000000a00 */
[----:B------:R-:W-:Y:S01]  /*2270*/  SHF.R.S32.HI R7, RZ, 0x1f, R6 ;  /* 0x0000001fff077819 */ /* 0x000fe20000011406 */
[----:B------:R-:W-:Y:S01]  /*2280*/  ULDC.64 UR8, c[0x0][0x260] ;  /* 0x0000980000087ab9 */ /* 0x000fe20000000a00 */
[----:B------:R-:W-:-:S05]  /*2290*/  SHF.R.S32.HI R19, RZ, 0x4, R20 ;  /* 0x00000004ff137819 */ /* 0x000fca0000011414 */
[----:B------:R-:W1:Y:S01]  /*22a0*/  LDC.64 R12, c[0x0][0x280] ;  /* 0x0000a000ff0c7b82 */ /* 0x000e620000000a00 */
[C---:B0-----:R-:W-:Y:S02]  /*22b0*/  IMAD R2, R10.reuse, UR12, RZ ;  /* 0x0000000c0a027c24 */ /* 0x041fe4000f8e02ff */
[----:B------:R-:W-:-:S04]  /*22c0*/  IMAD.WIDE.U32 R4, R10, UR6, R6 ;  /* 0x000000060a047c25 */ /* 0x000fc8000f8e0006 */
[----:B------:R-:W-:Y:S02]  /*22d0*/  IMAD R11, R11, UR6, R2 ;  /* 0x000000060b0b7c24 */ /* 0x000fe4000f8e0202 */
[C---:B-1----:R-:W-:Y:S02]  /*22e0*/  IMAD R2, R12.reuse, UR13, RZ ;  /* 0x0000000d0c027c24 */ /* 0x042fe4000f8e02ff */
[----:B------:R-:W-:Y:S02]  /*22f0*/  IMAD.IADD R5, R5, 0x1, R11 ;  /* 0x0000000105057824 */ /* 0x000fe400078e020b */
[----:B------:R-:W-:Y:S01]  /*2300*/  IMAD R11, R13, UR7, R2 ;  /* 0x000000070d0b7c24 */ /* 0x000fe2000f8e0202 */
[----:B------:R-:W-:Y:S01]  /*2310*/  SHF.R.S32.HI R2, RZ, 0x1f, R19 ;  /* 0x0000001fff027819 */ /* 0x000fe20000011413 */
[----:B------:R-:W-:-:S04]  /*2320*/  IMAD.WIDE.U32 R4, R12, UR7, R4 ;  /* 0x000000070c047c25 */ /* 0x000fc8000f8e0004 */
[----:B------:R-:W-:Y:S01]  /*2330*/  IMAD R10, R0, -0x40, R3 ;  /* 0xffffffc0000a7824 */ /* 0x000fe200078e0203 */
[----:B------:R-:W-:-:S04]  /*2340*/  IADD3 R3, P1, R19, R4, RZ ;  /* 0x0000000413037210 */ /* 0x000fc80007f3e0ff */
[----:B------:R-:W-:Y:S01]  /*2350*/  IADD3.X R4, R2, R5, R11, P1, !PT ;  /* 0x0000000502047210 */ /* 0x000fe20000ffe40b */
[C---:B------:R-:W-:Y:S01]  /*2360*/  VIADD R11, R19.reuse, 0x10 ;  /* 0x00000010130b7836 */ /* 0x040fe20000000000 */
[CC--:B------:R-:W-:Y:S02]  /*2370*/  ISETP.GE.AND P4, PT, R19.reuse, R10.reuse, PT ;  /* 0x0000000a1300720c */ /* 0x0c0fe40003f86270 */
[C---:B------:R-:W-:Y:S01]  /*2380*/  IADD3 R5, R19.reuse, 0x30, RZ ;  /* 0x0000003013057810 */ /* 0x040fe20007ffe0ff */
[----:B------:R-:W-:Y:S01]  /*2390*/  VIADD R19, R19, 0x20 ;  /* 0x0000002013137836 */ /* 0x000fe20000000000 */
[----:B------:R-:W-:Y:S02]  /*23a0*/  LEA R2, P5, R3, UR8, 0x2 ;  /* 0x0000000803027c11 */ /* 0x000fe4000f8a10ff */
[-C--:B------:R-:W-:Y:S02]  /*23b0*/  ISETP.GE.AND P1, PT, R5, R10.reuse, PT ;  /* 0x0000000a0500720c */ /* 0x080fe40003f26270 */
[----:B------:R-:W-:-:S02]  /*23c0*/  ISETP.GE.AND P3, PT, R11, R10, PT ;  /* 0x0000000a0b00720c */ /* 0x000fc40003f66270 */
[----:B------:R-:W-:Y:S02]  /*23d0*/  ISETP.GE.AND P2, PT, R19, R10, PT ;  /* 0x0000000a1300720c */ /* 0x000fe40003f46270 */
[----:B------:R-:W-:Y:S02]  /*23e0*/  LEA.HI.X R3, R3, UR9, R4, 0x2, P5 ;  /* 0x0000000903037c11 */ /* 0x000fe4000a8f1404 */
[----:B------:R-:W-:Y:S02]  /*23f0*/  FSEL R5, R14, RZ, !P4 ;  /* 0x000000ff0e057208 */ /* 0x000fe40006000000 */
[----:B------:R-:W-:Y:S02]  /*2400*/  FSEL R11, R16, RZ, !P3 ;  /* 0x000000ff100b7208 */ /* 0x000fe40005800000 */
[----:B------:R-:W-:Y:S01]  /*2410*/  FSEL R13, R18, RZ, !P2 ;  /* 0x000000ff120d7208 */ /* 0x000fe20005000000 */
[----:B------:R0:W-:Y:S01]  /*2420*/  STG.E desc[UR4][R2.64], R5 ;  /* 0x0000000502007986 */ /* 0x0001e2000c101904 */
[----:B------:R-:W-:-:S03]  /*2430*/  FSEL R15, R15, RZ, !P1 ;  /* 0x000000ff0f0f7208 */ /* 0x000fc60004800000 */
[----:B------:R0:W-:Y:S04]  /*2440*/  STG.E desc[UR4][R2.64+0x40], R11 ;  /* 0x0000400b02007986 */ /* 0x0001e8000c101904 */
[----:B------:R0:W-:Y:S04]  /*2450*/  STG.E desc[UR4][R2.64+0x80], R13 ;  /* 0x0000800d02007986 */ /* 0x0001e8000c101904 */
[----:B------:R0:W-:Y:S02]  /*2460*/  STG.E desc[UR4][R2.64+0xc0], R15 ;  /* 0x0000c00f02007986 */ /* 0x0001e4000c101904 */
.L_x_862:
[----:B------:R-:W-:Y:S05]  /*2470*/  BSYNC B0 ;  /* 0x0000000000007941 */ /* 0x000fea0003800000 */
.L_x_861:
[----:B------:R-:W-:Y:S04]  /*2480*/  BSSY B0, `(.L_x_863) ;  /* 0x0000016000007945 */ /* 0x000fe80003800000 */
[----:B------:R-:W-:Y:S05]  /*2490*/  @P0 BRA `(.L_x_864) ;  /* 0x0000000000500947 */ /* 0x000fea0003800000 */
[----:B0-----:R-:W0:Y:S01]  /*24a0*/  LDC.64 R10, c[0x0][0x2a8] ;  /* 0x0000aa00ff0a7b82 */ /* 0x001e220000000a00 */
[----:B------:R-:W-:Y:S01]  /*24b0*/  SHF.R.S32.HI R3, RZ, 0x1f, R21 ;  /* 0x0000001fff037819 */ /* 0x000fe20000011415 */
[----:B------:R-:W-:Y:S01]  /*24c0*/  ULDC.64 UR8, c[0x0][0x2a0] ;  /* 0x0000a80000087ab9 */ /* 0x000fe20000000a00 */
[----:B------:R-:W-:-:S04]  /*24d0*/  IADD3 R2, P0, R6, R21, RZ ;  /* 0x0000001506027210 */ /* 0x000fc80007f1e0ff */
[----:B------:R-:W-:Y:S01]  /*24e0*/  LEA.HI.X.SX32 R3, R6, R3, 0x1, P0 ;  /* 0x0000000306037211 */ /* 0x000fe200000f0eff */
[----:B------:R-:W1:Y:S01]  /*24f0*/  LDC.64 R12, c[0x0][0x2b0] ;  /* 0x0000ac00ff0c7b82 */ /* 0x000e620000000a00 */
[C---:B------:R-:W-:Y:S01]  /*2500*/  FMUL.FTZ R6, R96.reuse, 1.4426950216293334961 ;  /* 0x3fb8aa3b60067820 */ /* 0x040fe20000410000 */
[----:B------:R-:W-:Y:S01]  /*2510*/  FSETP.NEU.FTZ.AND P0, PT, R96, -INF , PT ;  /* 0xff8000006000780b */ /* 0x000fe20003f1d000 */
[C---:B0-----:R-:W-:Y:S02]  /*2520*/  IMAD R4, R10.reuse, UR12, RZ ;  /* 0x0000000c0a047c24 */ /* 0x041fe4000f8e02ff */
[----:B------:R-:W-:-:S04]  /*2530*/  IMAD.WIDE.U32 R2, R10, UR6, R2 ;  /* 0x000000060a027c25 */ /* 0x000fc8000f8e0002 */
[----:B------:R-:W-:Y:S02]  /*2540*/  IMAD R5, R11, UR6, R4 ;  /* 0x000000060b057c24 */ /* 0x000fe4000f8e0204 */
[----:B-1----:R-:W-:-:S03]  /*2550*/  IMAD R4, R12, UR13, RZ ;  /* 0x0000000d0c047c24 */ /* 0x002fc6000f8e02ff */
[----:B------:R-:W-:Y:S01]  /*2560*/  IADD3 R3, R3, R5, RZ ;  /* 0x0000000503037210 */ /* 0x000fe20007ffe0ff */
[----:B------:R-:W-:Y:S02]  /*2570*/  IMAD R5, R13, UR7, R4 ;  /* 0x000000070d057c24 */ /* 0x000fe4000f8e0204 */
[----:B------:R-:W-:-:S04]  /*2580*/  IMAD.WIDE.U32 R2, R12, UR7, R2 ;  /* 0x000000070c027c25 */ /* 0x000fc8000f8e0002 */
[----:B------:R-:W-:Y:S01]  /*2590*/  IMAD.IADD R3, R3, 0x1, R5 ;  /* 0x0000000103037824 */ /* 0x000fe200078e0205 */
[----:B------:R-:W-:-:S04]  /*25a0*/  LEA R4, P1, R2, UR8, 0x2 ;  /* 0x0000000802047c11 */ /* 0x000fc8000f8210ff */
[----:B------:R-:W-:Y:S02]  /*25b0*/  LEA.HI.X R5, R2, UR9, R3, 0x2, P1 ;  /* 0x0000000902057c11 */ /* 0x000fe400088f1403 */
[----:B------:R-:W-:-:S05]  /*25c0*/  FSEL R3, R6, RZ, P0 ;  /* 0x000000ff06037208 */ /* 0x000fca0000000000 */
[----:B------:R1:W-:Y:S02]  /*25d0*/  STG.E desc[UR4][R4.64], R3 ;  /* 0x0000000304007986 */ /* 0x0003e4000c101904 */
.L_x_864:
[----:B------:R-:W-:Y:S05]  /*25e0*/  BSYNC B0 ;  /* 0x0000000000007941 */ /* 0x000fea0003800000 */
.L_x_863:
[----:B------:R-:W-:Y:S01]  /*25f0*/  ULDC.64 UR10, c[0x0][0x2e8] ;  /* 0x0000ba00000a7ab9 */ /* 0x000fe20000000a00 */
[----:B------:R-:W-:Y:S01]  /*2600*/  ULDC.64 UR8, c[0x0][0x2b8] ;  /* 0x0000ae0000087ab9 */ /* 0x000fe20000000a00 */
[----:B------:R-:W-:Y:S02]  /*2610*/  ISETP.NE.U32.AND P0, PT, RZ, UR10, PT ;  /* 0x0000000aff007c0c */ /* 0x000fe4000bf05070 */
[C---:B0-----:R-:W-:Y:S02]  /*2620*/  LEA R2, P1, R8.reuse, UR8, 0x2 ;  /* 0x0000000808027c11 */ /* 0x041fe4000f8210ff */
[----:B------:R-:W-:Y:S02]  /*2630*/  ISETP.NE.AND.EX P0, PT, RZ, UR11, PT, P0 ;  /* 0x0000000bff007c0c */ /* 0x000fe4000bf05300 */
[----:B-1----:R-:W-:Y:S02]  /*2640*/  LEA.HI.X R3, R8, UR9, R17, 0x2, P1 ;  /* 0x0000000908037c11 */ /* 0x002fe400088f1411 */
[----:B------:R-:W-:-:S03]  /*2650*/  ISETP.NE.OR P0, PT, R21, RZ, !P0 ;  /* 0x000000ff1500720c */ /* 0x000fc60004705670 */
[----:B------:R0:W-:Y:S04]  /*2660*/  STG.E.128 desc[UR4][R2.64], RZ ;  /* 0x000000ff02007986 */ /* 0x0001e8000c101d04 */
        /* <DEDUP_REMOVED lines=14> */
[----:B------:R0:W-:Y:S01]  /*2750*/  STG.E.128 desc[UR4][R2.64+0xf000], RZ ;  /* 0x00f000ff02007986 */ /* 0x0001e2000c101d04 */
[----:B------:R-:W-:Y:S05]  /*2760*/  @P0 EXIT ;  /* 0x000000000000094d */ /* 0x000fea0003800000 */
[----:B------:R-:W1:Y:S08]  /*2770*/  LDC R5, c[0x0][0x2e0] ;  /* 0x0000b800ff057b82 */ /* 0x000e700000000800 */
[----:B------:R-:W2:Y:S08]  /*2780*/  LDC R7, c[0x0][0x220] ;  /* 0x00008800ff077b82 */ /* 0x000eb00000000800 */
[----:B0-----:R-:W0:Y:S01]  /*2790*/  LDC.64 R2, c[0x0][0x2e8] ;  /* 0x0000ba00ff027b82 */ /* 0x001e220000000a00 */
[----:B-1----:R-:W-:-:S04]  /*27a0*/  IMAD R0, R0, R5, UR7 ;  /* 0x0000000700007e24 */ /* 0x002fc8000f8e0205 */
[----:B--2---:R-:W-:-:S04]  /*27b0*/  IMAD R5, R0, R7, UR6 ;  /* 0x0000000600057e24 */ /* 0x004fc8000f8e0207 */
[----:B0-----:R-:W-:-:S05]  /*27c0*/  IMAD.WIDE R2, R5, 0x4, R2 ;  /* 0x0000000405027825 */ /* 0x001fca00078e0202 */
[----:B------:R-:W-:Y:S01]  /*27d0*/  STG.E desc[UR4][R2.64], RZ ;  /* 0x000000ff02007986 */ /* 0x000fe2000c101904 */
[----:B------:R-:W-:Y:S05]  /*27e0*/  EXIT ;  /* 0x000000000000794d */ /* 0x000fea0003800000 */
.L_x_865:
        /* <DEDUP_REMOVED lines=9> */
.L_x_1155:


//--------------------- .text._ZN7cutlass13device_kernelIN5flash11enable_sm90INS1_16FlashAttnBwdSm90INS1_25CollectiveMainloopBwdSm90ILi2ELi1ELi1EN4cute5tupleIJNS5_1CILi1EEES8_S8_EEENS6_IJNS7_ILi64EEENS7_ILi80EEENS7_ILi256EEEEEENS_10bfloat16_tEfNS_4arch4Sm90ELb1ELb0ELb0ELb1ELb0ELb0ELb1ELb1ELi2ELi1ELi1ELi1ELb0EEENS1_21CollectiveEpilogueBwdISD_SE_SG_Li256ELb1ELb1ELi2EEENS1_25SingleTileBwdLPTSchedulerILb1ELi80ELb0EEEEEEEEEvNT_6ParamsE --------------------------
	.section	.text._ZN7cutlass13device_kernelIN5flash11enable_sm90INS1_16FlashAttnBwdSm90INS1_25CollectiveMainloopBwdSm90ILi2ELi1ELi1EN4cute5tupleIJNS5_1CILi1EEES8_S8_EEENS6_IJNS7_ILi64EEENS7_ILi80EEENS7_ILi256EEEEEENS_10bfloat16_tEfNS_4arch4Sm90ELb1ELb0ELb0ELb1ELb0ELb0ELb1ELb1ELi2ELi1ELi1ELi1ELb0EEENS1_21CollectiveEpilogueBwdISD_SE_SG_Li256ELb1ELb1ELi2EEENS1_25SingleTileBwdLPTSchedulerILb1ELi80ELb0EEEEEEEEEvNT_6ParamsE,"ax",@progbits
	.align	128
.text._ZN7cutlass13device_kernelIN5flash11enable_sm90INS1_16FlashAttnBwdSm90INS1_25CollectiveMainloopBwdSm90ILi2ELi1ELi1EN4cute5tupleIJNS5_1CILi1EEES8_S8_EEENS6_IJNS7_ILi64EEENS7_ILi80EEENS7_ILi256EEEEEENS_10bfloat16_tEfNS_4arch4Sm90ELb1ELb0ELb0ELb1ELb0ELb0ELb1ELb1ELi2ELi1ELi1ELi1ELb0EEENS1_21CollectiveEpilogueBwdISD_SE_SG_Li256ELb1ELb1ELi2EEENS1_25SingleTileBwdLPTSchedulerILb1ELi80ELb0EEEEEEEEEvNT_6ParamsE:
        .type           _ZN7cutlass13device_kernelIN5flash11enable_sm90INS1_16FlashAttnBwdSm90INS1_25CollectiveMainloopBwdSm90ILi2ELi1ELi1EN4cute5tupleIJNS5_1CILi1EEES8_S8_EEENS6_IJNS7_ILi64EEENS7_ILi80EEENS7_ILi256EEEEEENS_10bfloat16_tEfNS_4arch4Sm90ELb1ELb0ELb0ELb1ELb0ELb0ELb1ELb1ELi2ELi1ELi1ELi1ELb0EEENS1_21CollectiveEpilogueBwdISD_SE_SG_Li256ELb1ELb1ELi2EEENS1_25SingleTileBwdLPTSchedulerILb1ELi80ELb0EEEEEEEEEvNT_6ParamsE,@function
        .size           _ZN7cutlass13device_kernelIN5flash11enable_sm90INS1_16FlashAttnBwdSm90INS1_25CollectiveMainloopBwdSm90ILi2ELi1ELi1EN4cute5tupleIJNS5_1CILi1EEES8_S8_EEENS6_IJNS7_ILi64EEENS7_ILi80EEENS7_ILi256EEEEEENS_10bfloat16_tEfNS_4arch4Sm90ELb1ELb0ELb0ELb1ELb0ELb0ELb1ELb1ELi2ELi1ELi1ELi1ELb0EEENS1_21CollectiveEpilogueBwdISD_SE_SG_Li256ELb1ELb1ELi2EEENS1_25SingleTileBwdLPTSchedulerILb1ELi80ELb0EEEEEEEEEvNT_6ParamsE,(.L_x_1156 - _ZN7cutlass13device_kernelIN5flash11enable_sm90INS1_16FlashAttnBwdSm90INS1_25CollectiveMainloopBwdSm90ILi2ELi1ELi1EN4cute5tupleIJNS5_1CILi1EEES8_S8_EEENS6_IJNS7_ILi64EEENS7_ILi80EEENS7_ILi256EEEEEENS_10bfloat16_tEfNS_4arch4Sm90ELb1ELb0ELb0ELb1ELb0ELb0ELb1ELb1ELi2ELi1ELi1ELi1ELb0EEENS1_21CollectiveEpilogueBwdISD_SE_SG_Li256ELb1ELb1ELi2EEENS1_25SingleTileBwdLPTSchedulerILb1ELi80ELb0EEEEEEEEEvNT_6ParamsE)
        .other          _ZN7cutlass13device_kernelIN5flash11enable_sm90INS1_16FlashAttnBwdSm90INS1_25CollectiveMainloopBwdSm90ILi2ELi1ELi1EN4cute5tupleIJNS5_1CILi1EEES8_S8_EEENS6_IJNS7_ILi64EEENS7_ILi80EEENS7_ILi256EEEEEENS_10bfloat16_tEfNS_4arch4Sm90ELb1ELb0ELb0ELb1ELb0ELb0ELb1ELb1ELi2ELi1ELi1ELi1ELb0EEENS1_21CollectiveEpilogueBwdISD_SE_SG_Li256ELb1ELb1ELi2EEENS1_25SingleTileBwdLPTSchedulerILb1ELi80ELb0EEEEEEEEEvNT_6ParamsE,@"STO_CUDA_ENTRY STV_DEFAULT"
_ZN7cutlass13device_kernelIN5flash11enable_sm90INS1_16FlashAttnBwdSm90INS1_25CollectiveMainloopBwdSm90ILi2ELi1ELi1EN4cute5tupleIJNS5_1CILi1EEES8_S8_EEENS6_IJNS7_ILi64EEENS7_ILi80EEENS7_ILi256EEEEEENS_10bfloat16_tEfNS_4arch4Sm90ELb1ELb0ELb0ELb1ELb0ELb0ELb1ELb1ELi2ELi1ELi1ELi1ELb0EEENS1_21CollectiveEpilogueBwdISD_SE_SG_Li256ELb1ELb1ELi2EEENS1_25SingleTileBwdLPTSchedulerILb1ELi80ELb0EEEEEEEEEvNT_6ParamsE:
        /* <DEDUP_REMOVED lines=24> */
.L_x_867:
[----:B------:R-:W-:Y:S05]  /*0180*/  BSYNC B0 ;  /* 0x0000000000007941 */ /* 0x000fea0003800000 */
.L_x_866:
        /* <DEDUP_REMOVED lines=19> */
[----:B------:R0:W-:Y:S01]  /*02c0*/  STL [R1+0x8], R2 ;  /* 0x0000080201007387 */ /* 0x0001e20000100800 */
        /* <DEDUP_REMOVED lines=19> */
.L_x_868:
        /* <DEDUP_REMOVED lines=20> */
.L_x_869:
[----:B------:R-:W-:Y:S01]  /*0540*/  PLOP3.LUT P0, PT, PT, PT, UP0, 0x80, 0x0 ;  /* 0x000000000000781c */ /* 0x000fe20003f0f008 */
[----:B------:R-:W-:Y:S01]  /*0550*/  NOP ;  /* 0x0000000000007918 */ /* 0x000fe20000000000 */
[----:B------:R-:W-:Y:S01]  /*0560*/  BSSY B0, `(.L_x_870) ;  /* 0x0000efd000007945 */ /* 0x000fe20003800000 */
[----:B------:R-:W-:Y:S01]  /*0570*/  LOP3.LUT R11, R21, 0x7f, RZ, 0xc0, !PT ;  /* 0x0000007f150b7812 */ /* 0x000fe200078ec0ff */
[----:B01234-:R-:W-:Y:S09]  /*0580*/  BAR.SYNC.DEFER_BLOCKING 0x0 ;  /* 0x0000000000007b1d */ /* 0x01fff20000010000 */
[----:B------:R-:W-:Y:S05]  /*0590*/  @!P0 BRA `(.L_x_871) ;  /* 0x000000c8009c8947 */ /* 0x000fea0003800000 */
.L_x_872:
[----:B------:R-:W-:-:S08]  /*05a0*/  NOP ;  /* 0x0000000000007918 */ /* 0x000fd00000000000 */
[----:B------:R-:W0:Y:S02]  /*05b0*/  USETMAXREG.TRY_ALLOC.CTAPOOL UP0, 0xf0 ;  /* 0x000000f0000079c8 */ /* 0x000e240008000600 */
[----:B0-----:R-:W-:-:S13]  /*05c0*/  PLOP3.LUT P0, PT, PT, PT, UP0, 0x80, 0x0 ;  /* 0x000000000000781c */ /* 0x001fda0003f0f008 */
[----:B------:R-:W-:Y:S05]  /*05d0*/  @!P0 BRA `(.L_x_872) ;  /* 0xfffffffc00f08947 */ /* 0x000fea000383ffff */
[----:B------:R-:W0:Y:S01]  /*05e0*/  S2UR UR7, SR_CTAID.X ;  /* 0x00000000000779c3 */ /* 0x000e220000002500 */
[----:B------:R-:W-:Y:S02]  /*05f0*/  ULDC UR8, c[0x0][0x8d0] ;  /* 0x0002340000087ab9 */ /* 0x000fe40000000800 */
[----:B------:R-:W-:-:S05]  /*0600*/  UISETP.NE.AND UP0, UPT, UR8, 0x1, UPT ;  /* 0x000000010800788c */ /* 0x000fca000bf05270 */
[----:B------:R-:W1:Y:S06]  /*0610*/  LDC R0, c[0x0][0x8e8] ;  /* 0x00023a00ff007b82 */ /* 0x000e6c0000000800 */
[----:B------:R-:W-:Y:S01]  /*0620*/  @UP0 ULDC UR4, c[0x0][0x8d4] ;  /* 0x0002350000040ab9 */ /* 0x000fe20000000800 */
[----:B------:R-:W-:Y:S01]  /*0630*/  @UP0 ULDC UR9, c[0x0][0x8d8] ;  /* 0x0002360000090ab9 */ /* 0x000fe20000000800 */
[----:B0-----:R-:W-:Y:S02]  /*0640*/  UIMAD.WIDE.U32 UR4, UR7, UR4, URZ ;  /* 0x00000004070472a5 */ /* 0x001fe4000f8e003f */
[----:B------:R-:W-:-:S02]  /*0650*/  UMOV UR6, UR7 ;  /* 0x0000000700067c82 */ /* 0x000fc40008000000 */
[----:B------:R-:W-:-:S04]  /*0660*/  @UP0 USHF.R.U32.HI UR6, URZ, UR9, UR5 ;  /* 0x000000093f060299 */ /* 0x000fc80008011605 */
[----:B------:R-:W-:Y:S02]  /*0670*/  UIADD3 UR4, -UR6, URZ, URZ ;  /* 0x0000003f06047290 */ /* 0x000fe4000fffe13f */
[----:B-1----:R-:W-:Y:S02]  /*0680*/  ISETP.LE.AND P0, PT, R0, UR6, PT ;  /* 0x0000000600007c0c */ /* 0x002fe4000bf03270 */
        /* <DEDUP_REMOVED lines=9> */
[----:B------:R-:W-:-:S04]  /*0720*/  IMAD.U32 R2, RZ, RZ, UR11 ;  /* 0x0000000bff027e24 */ /* 0x000fc8000f8e00ff */
[----:B------:R-:W-:Y:S01]  /*0730*/  IMAD.U32 R0, RZ, RZ, UR4 ;  /* 0x00000004ff007e24 */ /* 0x000fe2000f8e00ff */
[----:B------:R0:W-:Y:S01]  /*0740*/  STL [R1], R2 ;  /* 0x0000000201007387 */ /* 0x0001e20000100800 */
[----:B------:R-:W-:Y:S05]  /*0750*/  BRA `(.L_x_874) ;  /* 0x0000000000287947 */ /* 0x000fea0003800000 */
.L_x_873:
        /* <DEDUP_REMOVED lines=9> */
[----:B------:R1:W-:Y:S06]  /*07f0*/  STL [R1], R2 ;  /* 0x0000000201007387 */ /* 0x0003ec0000100800 */
.L_x_874:
[----:B------:R-:W2:Y:S01]  /*0800*/  LDC R237, c[0x0][0x8b8] ;  /* 0x00022e00ffed7b82 */ /* 0x000ea20000000800 */
[----:B------:R-:W-:Y:S01]  /*0810*/  IADD3 R0, -R0, UR10, RZ ;  /* 0x0000000a00007c10 */ /* 0x000fe2000fffe1ff */
[----:B------:R-:W-:Y:S02]  /*0820*/  ULDC.64 UR4, c[0x0][0x8f8] ;  /* 0x00023e0000047ab9 */ /* 0x000fe40000000a00 */
[----:B------:R-:W-:-:S04]  /*0830*/  ISETP.NE.U32.AND P0, PT, RZ, UR4, PT ;  /* 0x00000004ff007c0c */ /* 0x000fc8000bf05070 */
[----:B------:R-:W3:Y:S01]  /*0840*/  LDC R5, c[0x0][0x8c4] ;  /* 0x00023100ff057b82 */ /* 0x000ee20000000800 */
[----:B------:R-:W-:Y:S02]  /*0850*/  ISETP.NE.AND.EX P0, PT, RZ, UR5, PT, P0 ;  /* 0x00000005ff007c0c */ /* 0x000fe4000bf05300 */
[----:B--2---:R-:W-:Y:S01]  /*0860*/  ISETP.NE.AND P1, PT, R237, 0x1, PT ;  /* 0x00000001ed00780c */ /* 0x004fe20003f25270 */
[----:B---3--:R-:W-:-:S04]  /*0870*/  IMAD R5, R5, UR6, R0 ;  /* 0x0000000605057c24 */ /* 0x008fc8000f8e0200 */
[----:B------:R-:W-:-:S08]  /*0880*/  IMAD.MOV.U32 R231, RZ, RZ, R5 ;  /* 0x000000ffffe77224 */ /* 0x000fd000078e0005 */
[----:B01----:R-:W0:Y:S08]  /*0890*/  @P1 LDC R2, c[0x0][0x8bc] ;  /* 0x00022f00ff021b82 */ /* 0x003e300000000800 */
[----:B------:R-:W1:Y:S01]  /*08a0*/  @P1 LDC R3, c[0x0][0x8c0] ;  /* 0x00023000ff031b82 */ /* 0x000e620000000800 */
[----:B0-----:R-:W-:-:S05]  /*08b0*/  @P1 IMAD.HI.U32 R0, R5, R2, RZ ;  /* 0x0000000205001227 */ /* 0x001fca00078e00ff */
[----:B-1----:R-:W-:-:S05]  /*08c0*/  @P1 SHF.R.U32.HI R231, RZ, R3, R0 ;  /* 0x00000003ffe71219 */ /* 0x002fca0000011600 */
[----:B------:R-:W-:-:S04]  /*08d0*/  IMAD.MOV R0, RZ, RZ, -R231 ;  /* 0x000000ffff007224 */ /* 0x000fc800078e0ae7 */
[----:B------:R-:W-:Y:S01]  /*08e0*/  IMAD R237, R237, R0, R5 ;  /* 0x00000000eded7224 */ /* 0x000fe200078e0205 */
[----:B------:R-:W-:Y:S06]  /*08f0*/  @!P0 BRA `(.L_x_875) ;  /* 0x0000000000148947 */ /* 0x000fec0003800000 */
[----:B------:R-:W0:Y:S01]  /*0900*/  LDC.64 R2, c[0x0][0x8f8] ;  /* 0x00023e00ff027b82 */ /* 0x000e220000000a00 */
[----:B------:R-:W-:Y:S01]  /*0910*/  ULDC.64 UR4, c[0x0][0x208] ;  /* 0x0000820000047ab9 */ /* 0x000fe20000000a00 */
[----:B0-----:R-:W-:-:S05]  /*0920*/  IMAD.WIDE R2, R231, 0x4, R2 ;  /* 0x00000004e7027825 */ /* 0x001fca00078e0202 */
[----:B------:R1:W5:Y:S01]  /*0930*/  LDG.E R0, desc[UR4][R2.64] ;  /* 0x0000000402007981 */ /* 0x000362000c1e1900 */
[----:B------:R-:W-:Y:S05]  /*0940*/  BRA `(.L_x_876) ;  /* 0x0000000000307947 */ /* 0x000fea0003800000 */
.L_x_875:
        /* <DEDUP_REMOVED lines=11> */
.L_x_877:
[----:B------:R-:W0:Y:S02]  /*0a00*/  LDC R0, c[0x0][0x8ec] ;  /* 0x00023b00ff007b82 */ /* 0x000e240000000800 */
.L_x_876:
[----:B------:R-:W2:Y:S01]  /*0a10*/  LDL R8, [R1] ;  /* 0x0000000001087983 */ /* 0x000ea20000100800 */
[----:B0----5:R-:W-:-:S04]  /*0a20*/  VIADD R0, R0, 0x4f ;  /* 0x0000004f00007836 */ /* 0x021fc80000000000 */
[----:B------:R-:W-:-:S05]  /*0a30*/  IMAD.HI R0, R0, 0x66666667, RZ ;  /* 0x6666666700007827 */ /* 0x000fca00078e02ff */
[----:B-1----:R-:W-:-:S04]  /*0a40*/  SHF.R.U32.HI R3, RZ, 0x1f, R0 ;  /* 0x0000001fff037819 */ /* 0x002fc80000011600 */
[----:B------:R-:W-:Y:S02]  /*0a50*/  LEA.HI.SX32 R3, R0, R3, 0x1b ;  /* 0x0000000300037211 */ /* 0x000fe400078fdaff */
[----:B--2---:R-:W-:-:S13]  /*0a60*/  R2UR UR4, R8 ;  /* 0x00000000080472ca */ /* 0x004fda00000e0000 */
[----:B------:R-:W-:-:S04]  /*0a70*/  ISETP.LE.AND P0, PT, R3, UR4, PT ;  /* 0x0000000403007c0c */ /* 0x000fc8000bf03270 */
        /* <DEDUP_REMOVED lines=12> */
[----:B------:R-:W0:Y:S06]  /*0b40*/  @P0 LDC.64 R4, c[0x0][0x780] ;  /* 0x0001e000ff040b82 */ /* 0x000e2c0000000a00 */
[----:B------:R-:W2:Y:S01]  /*0b50*/  @P1 LDG.E R0, desc[UR4][R6.64] ;  /* 0x0000000406001981 */ /* 0x000ea2000c1e1900 */
[----:B0-----:R-:W-:-:S06]  /*0b60*/  @P0 IMAD.WIDE R2, R231, 0x4, R4 ;  /* 0x00000004e7020825 */ /* 0x001fcc00078e0204 */
[----:B------:R-:W3:Y:S01]  /*0b70*/  @P0 LDG.E R2, desc[UR4][R2.64] ;  /* 0x0000000402020981 */ /* 0x000ee2000c1e1900 */
[----:B------:R-:W-:Y:S02]  /*0b80*/  ULDC.64 UR4, c[0x0][0x788] ;  /* 0x0001e20000047ab9 */ /* 0x000fe40000000a00 */
[----:B------:R-:W-:Y:S01]  /*0b90*/  ISETP.NE.U32.AND P2, PT, RZ, UR4, PT ;  /* 0x00000004ff007c0c */ /* 0x000fe2000bf45070 */
[----:B------:R-:W-:-:S03]  /*0ba0*/  ULDC UR4, c[0x0][0x280] ;  /* 0x0000a00000047ab9 */ /* 0x000fc60000000800 */
[----:B------:R-:W-:Y:S01]  /*0bb0*/  ISETP.NE.AND.EX P2, PT, RZ, UR5, PT, P2 ;  /* 0x00000005ff007c0c */ /* 0x000fe2000bf45320 */
[----:B--2---:R-:W-:-:S05]  /*0bc0*/  @P1 IMAD R0, R231, 0x40, R0 ;  /* 0x00000040e7001824 */ /* 0x004fca00078e0200 */
[----:B------:R-:W-:-:S04]  /*0bd0*/  @P1 SHF.R.S32.HI R5, RZ, 0x1f, R0 ;  /* 0x0000001fff051819 */ /* 0x000fc80000011400 */
[----:B------:R-:W-:Y:S01]  /*0be0*/  @P1 LEA.HI R5, R5, R0, RZ, 0x6 ;  /* 0x0000000005051211 */ /* 0x000fe200078f30ff */
[----:B------:R-:W-:-:S04]  /*0bf0*/  IMAD.MOV.U32 R0, RZ, RZ, RZ ;  /* 0x000000ffff007224 */ /* 0x000fc800078e00ff */
[----:B------:R-:W-:Y:S01]  /*0c00*/  @P1 IMAD.SHL.U32 R5, R5, 0x100, RZ ;  /* 0x0000010005051824 */ /* 0x000fe200078e00ff */
[----:B---3--:R-:W-:Y:S01]  /*0c10*/  @P0 R2UR UR4, R2 ;  /* 0x00000000020402ca */ /* 0x008fe200000e0000 */
[----:B------:R-:W-:-:S14]  /*0c20*/  @P0 BRA `(.L_x_879) ;  /* 0x00000000001c0947 */ /* 0x000fdc0003800000 */
[----:B------:R-:W-:Y:S05]  /*0c30*/  @!P1 BRA `(.L_x_879) ;  /* 0x0000000000189947 */ /* 0x000fea0003800000 */
[----:B------:R-:W-:Y:S02]  /*0c40*/  ULDC.64 UR4, c[0x0][0x208] ;  /* 0x0000820000047ab9 */ /* 0x000fe40000000a00 */
[----:B------:R-:W2:Y:S04]  /*0c50*/  LDG.E R3, desc[UR4][R6.64] ;  /* 0x0000000406037981 */ /* 0x000ea8000c1e1900 */
[----:B------:R-:W3:Y:S01]  /*0c60*/  LDG.E R2, desc[UR4][R6.64+0x4] ;  /* 0x0000040406027981 */ /* 0x000ee2000c1e1900 */
[----:B--2---:R-:W-:Y:S02]  /*0c70*/  R2UR UR5, R3 ;  /* 0x00000000030572ca */ /* 0x004fe400000e0000 */
[----:B---3--:R-:W-:-:S13]  /*0c80*/  R2UR UR4, R2 ;  /* 0x00000000020472ca */ /* 0x008fda00000e0000 */
[----:B------:R-:W-:-:S12]  /*0c90*/  UIADD3 UR4, -UR5, UR4, URZ ;  /* 0x0000000405047290 */ /* 0x000fd8000fffe13f */
.L_x_879:
[----:B------:R-:W-:Y:S01]  /*0ca0*/  SHF.R.S32.HI R2, RZ, 0x1f, R237 ;  /* 0x0000001fff027819 */ /* 0x000fe200000114ed */
[----:B------:R-:W-:Y:S01]  /*0cb0*/  ULDC UR5, c[0x0][0x290] ;  /* 0x0000a40000057ab9 */ /* 0x000fe20000000800 */
[----:B------:R-:W-:-:S03]  /*0cc0*/  @P1 LOP3.LUT R0, R5, 0xffffc000, RZ, 0xc0, !PT ;  /* 0xffffc00005001812 */ /* 0x000fc600078ec0ff */
[----:B------:R0:W-:Y:S01]  /*0cd0*/  STL [R1+0x4], R2 ;  /* 0x0000040201007387 */ /* 0x0001e20000100800 */
[----:B------:R-:W-:Y:S05]  /*0ce0*/  @!P2 BRA `(.L_x_880) ;  /* 0x000000000018a947 */ /* 0x000fea0003800000 */
[----:B0-----:R-:W0:Y:S01]  /*0cf0*/  LDC.64 R2, c[0x0][0x788] ;  /* 0x0001e200ff027b82 */ /* 0x001e220000000a00 */
[----:B------:R-:W-:Y:S01]  /*0d00*/  ULDC.64 UR6, c[0x0][0x208] ;  /* 0x0000820000067ab9 */ /* 0x000fe20000000a00 */
[----:B0-----:R-:W-:-:S06]  /*0d10*/  IMAD.WIDE R2, R231, 0x4, R2 ;  /* 0x00000004e7027825 */ /* 0x001fcc00078e0202 */
[----:B------:R-:W2:Y:S02]  /*0d20*/  LDG.E R2, desc[UR6][R2.64] ;  /* 0x0000000602027981 */ /* 0x000ea4000c1e1900 */
[----:B--2---:R-:W-:Y:S01]  /*0d30*/  R2UR UR5, R2 ;  /* 0x00000000020572ca */ /* 0x004fe200000e0000 */
[----:B------:R-:W-:-:S14]  /*0d40*/  BRA `(.L_x_881) ;  /* 0x0000000000307947 */ /* 0x000fdc0003800000 */
.L_x_880:
[----:B------:R-:W-:Y:S02]  /*0d50*/  ULDC.64 UR6, c[0x0][0x778] ;  /* 0x0001de0000067ab9 */ /* 0x000fe40000000a00 */
[----:B------:R-:W-:-:S04]  /*0d60*/  ISETP.NE.U32.AND P0, PT, RZ, UR6, PT ;  /* 0x00000006ff007c0c */ /* 0x000fc8000bf05070 */
[----:B------:R-:W-:-:S13]  /*0d70*/  ISETP.NE.AND.EX P0, PT, RZ, UR7, PT, P0 ;  /* 0x00000007ff007c0c */ /* 0x000fda000bf05300 */
[----:B------:R-:W-:Y:S05]  /*0d80*/  @!P0 BRA `(.L_x_881) ;  /* 0x0000000000208947 */ /* 0x000fea0003800000 */
[----:B0-----:R-:W0:Y:S01]  /*0d90*/  LDC.64 R2, c[0x0][0x778] ;  /* 0x0001de00ff027b82 */ /* 0x001e220000000a00 */
[----:B------:R-:W-:Y:S01]  /*0da0*/  ULDC.64 UR6, c[0x0][0x208] ;  /* 0x0000820000067ab9 */ /* 0x000fe20000000a00 */
[----:B0-----:R-:W-:-:S05]  /*0db0*/  IMAD.WIDE R2, R231, 0x4, R2 ;  /* 0x00000004e7027825 */ /* 0x001fca00078e0202 */
[----:B------:R-:W2:Y:S04]  /*0dc0*/  LDG.E R5, desc[UR6][R2.64] ;  /* 0x0000000602057981 */ /* 0x000ea8000c1e1900 */
[----:B------:R-:W3:Y:S01]  /*0dd0*/  LDG.E R4, desc[UR6][R2.64+0x4] ;  /* 0x0000040602047981 */ /* 0x000ee2000c1e1900 */
[----:B--2---:R-:W-:Y:S02]  /*0de0*/  R2UR UR5, R5 ;  /* 0x00000000050572ca */ /* 0x004fe400000e0000 */
[----:B---3--:R-:W-:-:S13]  /*0df0*/  R2UR UR6, R4 ;  /* 0x00000000040672ca */ /* 0x008fda00000e0000 */
[----:B------:R-:W-:-:S12]  /*0e00*/  UIADD3 UR5, -UR5, UR6, URZ ;  /* 0x0000000605057290 */ /* 0x000fd8000fffe13f */
.L_x_881:
[----:B------:R-:W-:Y:S01]  /*0e10*/  R2UR UR9, R8 ;  /* 0x00000000080972ca */ /* 0x000fe200000e0000 */
[----:B------:R-:W-:Y:S01]  /*0e20*/  UIADD3 UR7, -UR5, UR4, URZ ;  /* 0x0000000405077290 */ /* 0x000fe2000fffe13f */
[----:B------:R-:W-:Y:S01]  /*0e30*/  PLOP3.LUT P0, PT, PT, PT, PT, 0x80, 0x0 ;  /* 0x000000000000781c */ /* 0x000fe20003f0f070 */
[----:B------:R-:W-:Y:S01]  /*0e40*/  ULDC UR8, c[0x0][0x74c] ;  /* 0x0001d30000087ab9 */ /* 0x000fe20000000800 */
[----:B------:R-:W-:Y:S01]  /*0e50*/  UIADD3 UR6, UR4, 0x3f, URZ ;  /* 0x0000003f04067890 */ /* 0x000fe2000fffe03f */
        /* <DEDUP_REMOVED lines=8> */
[----:B------:R-:W-:Y:S01]  /*0ee0*/  UIMAD UR7, UR9, 0x50, UR7 ;  /* 0x00000050090778a4 */ /* 0x000fe2000f8e0207 */
[----:B------:R-:W-:Y:S02]  /*0ef0*/  CS2R R126, SRZ ;  /* 0x00000000007e7805 */ /* 0x000fe4000001ff00 */
[----:B------:R-:W-:-:S02]  /*0f00*/  CS2R R124, SRZ ;  /* 0x00000000007c7805 */ /* 0x000fc4000001ff00 */
[----:B------:R-:W-:Y:S01]  /*0f10*/  CS2R R122, SRZ ;  /* 0x00000000007a7805 */ /* 0x000fe2000001ff00 */
[----:B------:R-:W-:Y:S01]  /*0f20*/  UIADD3 UR7, UR7, -UR8, URZ ;  /* 0x8000000807077290 */ /* 0x000fe2000fffe03f */
[----:B------:R-:W-:Y:S02]  /*0f30*/  CS2R R120, SRZ ;  /* 0x0000000000787805 */ /* 0x000fe4000001ff00 */
[----:B------:R-:W-:Y:S02]  /*0f40*/  CS2R R86, SRZ ;  /* 0x0000000000567805 */ /* 0x000fe4000001ff00 */
[----:B------:R-:W-:Y:S01]  /*0f50*/  CS2R R84, SRZ ;  /* 0x0000000000547805 */ /* 0x000fe2000001ff00 */
[----:B------:R-:W-:Y:S01]  /*0f60*/  USHF.R.S32.HI UR8, URZ, 0x1f, UR7 ;  /* 0x0000001f3f087899 */ /* 0x000fe20008011407 */
[----:B------:R-:W-:Y:S02]  /*0f70*/  CS2R R82, SRZ ;  /* 0x0000000000527805 */ /* 0x000fe4000001ff00 */
[----:B------:R-:W-:-:S02]  /*0f80*/  CS2R R80, SRZ ;  /* 0x0000000000507805 */ /* 0x000fc4000001ff00 */
[----:B------:R-:W-:Y:S01]  /*0f90*/  CS2R R118, SRZ ;  /* 0x0000000000767805 */ /* 0x000fe2000001ff00 */
[----:B------:R-:W-:Y:S01]  /*0fa0*/  ULEA.HI UR8, UR8, UR7, URZ, 0x6 ;  /* 0x0000000708087291 */ /* 0x000fe2000f8f303f */
[----:B------:R-:W-:Y:S01]  /*0fb0*/  CS2R R116, SRZ ;  /* 0x0000000000747805 */ /* 0x000fe2000001ff00 */
[----:B------:R-:W-:Y:S01]  /*0fc0*/  USHF.R.S32.HI UR7, URZ, 0x1f, UR6 ;  /* 0x0000001f3f077899 */ /* 0x000fe20008011406 */
[----:B------:R-:W-:Y:S01]  /*0fd0*/  CS2R R114, SRZ ;  /* 0x0000000000727805 */ /* 0x000fe2000001ff00 */
[----:B------:R-:W-:Y:S01]  /*0fe0*/  USHF.R.S32.HI UR8, URZ, 0x6, UR8 ;  /* 0x000000063f087899 */ /* 0x000fe20008011408 */
[----:B------:R-:W-:Y:S01]  /*0ff0*/  CS2R R112, SRZ ;  /* 0x0000000000707805 */ /* 0x000fe2000001ff00 */
[----:B------:R-:W-:Y:S01]  /*1000*/  ULEA.HI UR7, UR7, UR6, URZ, 0x6 ;  /* 0x0000000607077291 */ /* 0x000fe2000f8f303f */
[----:B------:R-:W-:Y:S01]  /*1010*/  CS2R R78, SRZ ;  /* 0x00000000004e7805 */ /* 0x000fe2000001ff00 */
[----:B------:R-:W-:Y:S01]  /*1020*/  UISETP.LT.AND UP0, UPT, URZ, UR8, UPT ;  /* 0x000000083f00728c */ /* 0x000fe2000bf01270 */
[----:B------:R-:W-:Y:S01]  /*1030*/  CS2R R76, SRZ ;  /* 0x00000000004c7805 */ /* 0x000fe2000001ff00 */
[----:B------:R-:W-:Y:S01]  /*1040*/  USHF.R.S32.HI UR61, URZ, 0x6, UR7 ;  /* 0x000000063f3d7899 */ /* 0x000fe20008011407 */
[----:B------:R-:W-:Y:S01]  /*1050*/  CS2R R74, SRZ ;  /* 0x00000000004a7805 */ /* 0x000fe2000001ff00 */
[----:B------:R-:W-:Y:S01]  /*1060*/  USEL UR60, URZ, UR8, !UP0 ;  /* 0x000000083f3c7287 */ /* 0x000fe2000c000000 */
[----:B------:R-:W-:-:S02]  /*1070*/  CS2R R72, SRZ ;  /* 0x0000000000487805 */ /* 0x000fc4000001ff00 */
[----:B------:R-:W-:Y:S02]  /*1080*/  CS2R R110, SRZ ;  /* 0x00000000006e7805 */ /* 0x000fe4000001ff00 */
[----:B------:R-:W-:Y:S01]  /*1090*/  CS2R R108, SRZ ;  /* 0x00000000006c7805 */ /* 0x000fe2000001ff00 */
[----:B------:R-:W-:Y:S01]  /*10a0*/  UISETP.GT.AND UP0, UPT, UR61, UR60, UPT ;  /* 0x0000003c3d00728c */ /* 0x000fe2000bf04270 */
[----:B------:R-:W-:Y:S02]  /*10b0*/  CS2R R106, SRZ ;  /* 0x00000000006a7805 */ /* 0x000fe4000001ff00 */
[----:B------:R-:W-:Y:S02]  /*10c0*/  CS2R R104, SRZ ;  /* 0x0000000000687805 */ /* 0x000fe4000001ff00 */
[----:B------:R-:W-:Y:S02]  /*10d0*/  CS2R R70, SRZ ;  /* 0x0000000000467805 */ /* 0x000fe4000001ff00 */
[----:B------:R-:W-:-:S02]  /*10e0*/  CS2R R68, SRZ ;  /* 0x0000000000447805 */ /* 0x000fc4000001ff00 */
[----:B------:R-:W-:Y:S02]  /*10f0*/  CS2R R66, SRZ ;  /* 0x0000000000427805 */ /* 0x000fe4000001ff00 */
[----:B------:R-:W-:Y:S02]  /*1100*/  PLOP3.LUT P2, PT, PT, PT, UP0, 0x80, 0x0 ;  /* 0x000000000000781c */ /* 0x000fe40003f4f008 */
        /* <DEDUP_REMOVED lines=49> */
[----:B------:R-:W-:Y:S06]  /*1420*/  @!P2 BRA `(.L_x_882) ;  /* 0x000000780028a947 */ /* 0x000fec0003800000 */
[----:B------:R-:W1:Y:S01]  /*1430*/  S2R R4, SR_CgaCtaId ;  /* 0x0000000000047919 */ /* 0x000e620000008800 */
[----:B------:R-:W-:Y:S01]  /*1440*/  VIADD R21, R21, 0xffffff80 ;  /* 0xffffff8015157836 */ /* 0x000fe20000000000 */
[----:B------:R-:W-:Y:S02]  /*1450*/  MOV R225, 0x400 ;  /* 0x0000040000e17802 */ /* 0x000fe40000000f00 */
[----:B------:R-:W-:Y:S02]  /*1460*/  SHF.L.U32 R10, RZ, 0x1f, RZ ;  /* 0x0000001fff0a7819 */ /* 0x000fe400000006ff */
[----:B0-----:R-:W-:-:S04]  /*1470*/  SHF.R.S32.HI R2, RZ, 0x1f, R21 ;  /* 0x0000001fff027819 */ /* 0x001fc80000011415 */
[CC--:B------:R-:W-:Y:S02]  /*1480*/  LEA.HI R3, R2.reuse, R21.reuse, RZ, 0x7 ;  /* 0x0000001502037211 */ /* 0x0c0fe400078f38ff */
[CC--:B------:R-:W-:Y:S02]  /*1490*/  LEA.HI R6, R2.reuse, R21.reuse, RZ, 0x5 ;  /* 0x0000001502067211 */ /* 0x0c0fe400078f28ff */
[----:B------:R-:W-:Y:S02]  /*14a0*/  LEA.HI R7, R2, R21, RZ, 0x4 ;  /* 0x0000001502077211 */ /* 0x000fe400078f20ff */
[----:B------:R-:W-:Y:S02]  /*14b0*/  LOP3.LUT R2, R3, 0xffffff80, RZ, 0xc0, !PT ;  /* 0xffffff8003027812 */ /* 0x000fe400078ec0ff */
[----:B------:R-:W-:-:S03]  /*14c0*/  LOP3.LUT R8, R7, 0xffffff0, RZ, 0xc0, !PT ;  /* 0x0ffffff007087812 */ /* 0x000fc600078ec0ff */
[C---:B------:R-:W-:Y:S02]  /*14d0*/  IMAD.IADD R7, R21.reuse, 0x1, -R2 ;  /* 0x0000000115077824 */ /* 0x040fe400078e0a02 */
[----:B------:R-:W-:Y:S01]  /*14e0*/  IMAD.IADD R21, R21, 0x1, -R8 ;  /* 0x0000000115157824 */ /* 0x000fe200078e0a08 */
[----:B-1----:R-:W-:Y:S02]  /*14f0*/  LEA R225, R4, R225, 0x18 ;  /* 0x000000e104e17211 */ /* 0x002fe400078ec0ff */
[----:B------:R-:W-:Y:S02]  /*1500*/  SHF.R.S32.HI R4, RZ, 0x7, R3 ;  /* 0x00000007ff047819 */ /* 0x000fe40000011403 */
[----:B------:R-:W0:Y:S01]  /*1510*/  SYNCS.PHASECHK.TRANS64.TRYWAIT P0, [R225+URZ+0x31600], R10 ;  /* 0x0316000ae10075a7 */ /* 0x000e22000800017f */
[--C-:B------:R-:W-:Y:S02]  /*1520*/  SHF.R.S32.HI R3, RZ, 0x5, R6.reuse ;  /* 0x00000005ff037819 */ /* 0x100fe40000011406 */
[----:B------:R-:W1:Y:S01]  /*1530*/  SHFL.IDX PT, R5, R4, RZ, 0x1f ;  /* 0x00001fff04057589 */ /* 0x000e6200000e0000 */
[----:B------:R-:W-:Y:S01]  /*1540*/  SHF.R.S32.HI R6, RZ, 0x1f, R6 ;  /* 0x0000001fff067819 */ /* 0x000fe20000011406 */
[C---:B------:R-:W-:Y:S01]  /*1550*/  IMAD R21, R4.reuse, 0x40, R21 ;  /* 0x0000004004157824 */ /* 0x040fe200078e0215 */
[----:B------:R-:W-:-:S02]  /*1560*/  LEA.HI R9, R4, R4, RZ, 0x1 ;  /* 0x0000000404097211 */ /* 0x000fc400078f08ff */
[----:B------:R-:W-:Y:S02]  /*1570*/  LEA.HI R6, R6, R3, RZ, 0x2 ;  /* 0x0000000306067211 */ /* 0x000fe400078f10ff */
[----:B------:R-:W-:Y:S02]  /*1580*/  LOP3.LUT R9, R9, 0x1ffffffe, RZ, 0xc0, !PT ;  /* 0x1ffffffe09097812 */ /* 0x000fe400078ec0ff */
[----:B------:R-:W-:-:S03]  /*1590*/  LOP3.LUT R6, R6, 0xfffffc, RZ, 0xc0, !PT ;  /* 0x00fffffc06067812 */ /* 0x000fc600078ec0ff */
[C---:B------:R-:W-:Y:S02]  /*15a0*/  IMAD.IADD R11, R4.reuse, 0x1, -R9 ;  /* 0x00000001040b7824 */ /* 0x040fe400078e0a09 */
[----:B------:R-:W-:Y:S02]  /*15b0*/  IMAD R9, R4, 0x800, R7 ;  /* 0x0000080004097824 */ /* 0x000fe400078e0207 */
[----:B------:R-:W-:Y:S02]  /*15c0*/  IMAD.IADD R6, R3, 0x1, -R6 ;  /* 0x0000000103067824 */ /* 0x000fe400078e0a06 */
[----:B------:R-:W-:Y:S01]  /*15d0*/  IMAD.SHL.U32 R9, R9, 0x4, RZ ;  /* 0x0000000409097824 */ /* 0x000fe200078e00ff */
[----:B-1----:R-:W-:-:S04]  /*15e0*/  LEA.HI R2, R5, R5, RZ, 0x1 ;  /* 0x0000000505027211 */ /* 0x002fc800078f08ff */
[----:B------:R-:W-:-:S05]  /*15f0*/  LOP3.LUT R2, R2, 0xfffffffe, RZ, 0xc0, !PT ;  /* 0xfffffffe02027812 */ /* 0x000fca00078ec0ff */
[----:B------:R-:W-:Y:S01]  /*1600*/  IMAD.IADD R3, R5, 0x1, -R2 ;  /* 0x0000000105037824 */ /* 0x000fe200078e0a02 */
[----:B------:R-:W-:Y:S01]  /*1610*/  SHF.R.S32.HI R2, RZ, 0x1f, R7 ;  /* 0x0000001fff027819 */ /* 0x000fe20000011407 */
[----:B0-----:R-:W-:Y:S06]  /*1620*/  @P0 BRA `(.L_x_883) ;  /* 0x0000000000080947 */ /* 0x001fec0003800000 */
[----:B------:R-:W0:Y:S02]  /*1630*/  SYNCS.PHASECHK.TRANS64.TRYWAIT P0, [R225+URZ+0x31600], R10 ;  /* 0x0316000ae10075a7 */ /* 0x000e24000800017f */
[----:B0-----:R-:W-:Y:S05]  /*1640*/  @!P0 BRA `(.L_x_884) ;  /* 0x000000dc00c08947 */ /* 0x001fea0003800000 */
.L_x_883:
[----:B------:R-:W2:Y:S04]  /*1650*/  LDL R4, [R1+0x8] ;  /* 0x0000080001047983 */ /* 0x000ea80000100800 */
[----:B------:R-:W0:Y:S04]  /*1660*/  LDL R14, [R1+0x4] ;  /* 0x00000400010e7983 */ /* 0x000e280000100800 */
[----:B------:R-:W3:Y:S01]  /*1670*/  LDL R12, [R1] ;  /* 0x00000000010c7983 */ /* 0x000ee20000100800 */
[----:B------:R-:W-:Y:S01]  /*1680*/  LEA.HI R5, R2, R7, RZ, 0x2 ;  /* 0x0000000702057211 */ /* 0x000fe200078f10ff */
[----:B------:R-:W-:Y:S01]  /*1690*/  IMAD R21, R6, 0x10, R21 ;  /* 0x0000001006157824 */ /* 0x000fe200078e0215 */
[----:B------:R-:W-:Y:S01]  /*16a0*/  SHF.R.S32.HI R13, RZ, 0x1f, R9 ;  /* 0x0000001fff0d7819 */ /* 0x000fe20000011409 */
[----:B------:R-:W-:Y:S01]  /*16b0*/  ULDC.64 UR6, c[0x0][0x2d8] ;  /* 0x0000b60000067ab9 */ /* 0x000fe20000000a00 */
[----:B------:R-:W-:-:S02]  /*16c0*/  LOP3.LUT R8, R5, 0x7ffffffc, RZ, 0xc0, !PT ;  /* 0x7ffffffc05087812 */ /* 0x000fc400078ec0ff */
[----:B------:R-:W-:Y:S02]  /*16d0*/  SHF.R.S32.HI R6, RZ, 0x2, R5 ;  /* 0x00000002ff067819 */ /* 0x000fe40000011405 */
[----:B------:R-:W-:Y:S01]  /*16e0*/  LEA.HI R2, R2, R7, RZ, 0x5 ;  /* 0x0000000702027211 */ /* 0x000fe200078f28ff */
[----:B------:R-:W-:Y:S01]  /*16f0*/  IMAD.IADD R8, R7, 0x1, -R8 ;  /* 0x0000000107087824 */ /* 0x000fe200078e0a08 */
[----:B------:R-:W-:-:S03]  /*1700*/  SEL R233, R231, RZ, !P1 ;  /* 0x000000ffe7e97207 */ /* 0x000fc60004800000 */
[----:B------:R-:W-:Y:S01]  /*1710*/  IMAD R8, R11, 0x4, R8 ;  /* 0x000000040b087824 */ /* 0x000fe200078e0208 */
[----:B------:R-:W-:-:S03]  /*1720*/  SHF.R.S32.HI R2, RZ, 0x5, R2 ;  /* 0x00000005ff027819 */ /* 0x000fc60000011402 */
[----:B------:R-:W-:Y:S01]  /*1730*/  IMAD.SHL.U32 R229, R8, 0x2, RZ ;  /* 0x0000000208e57824 */ /* 0x000fe200078e00ff */
[----:B------:R-:W-:Y:S01]  /*1740*/  CS2R R134, SRZ ;  /* 0x0000000000867805 */ /* 0x000fe2000001ff00 */
[----:B------:R-:W-:Y:S01]  /*1750*/  IMAD.MOV.U32 R228, RZ, RZ, RZ ;  /* 0x000000ffffe47224 */ /* 0x000fe200078e00ff */
[----:B------:R-:W-:Y:S01]  /*1760*/  CS2R R132, SRZ ;  /* 0x0000000000847805 */ /* 0x000fe2000001ff00 */
[----:B------:R-:W-:Y:S01]  /*1770*/  IMAD.MOV.U32 R226, RZ, RZ, RZ ;  /* 0x000000ffffe27224 */ /* 0x000fe200078e00ff */
        /* <DEDUP_REMOVED lines=78> */
[----:B--2---:R-:W-:Y:S02]  /*1c60*/  R2UR UR8, R4 ;  /* 0x00000000040872ca */ /* 0x004fe400000e0000 */
[----:B------:R-:W-:Y:S02]  /*1c70*/  IADD3 R4, P0, R9, R0, RZ ;  /* 0x0000000009047210 */ /* 0x000fe40007f1e0ff */
[----:B------:R-:W-:Y:S02]  /*1c80*/  SHF.R.S32.HI R9, RZ, 0x1f, R5 ;  /* 0x0000001fff097819 */ /* 0x000fe40000011405 */
[----:B------:R-:W-:-:S02]  /*1c90*/  LEA.HI.X.SX32 R5, R0, R13, 0x1, P0 ;  /* 0x0000000d00057211 */ /* 0x000fc400000f0eff */
[----:B------:R-:W-:Y:S01]  /*1ca0*/  SHF.R.S32.HI R0, RZ, 0x1f, R231 ;  /* 0x0000001fff007819 */ /* 0x000fe200000114e7 */
[----:B0-----:R-:W-:-:S03]  /*1cb0*/  IMAD R10, R14, UR6, RZ ;  /* 0x000000060e0a7c24 */ /* 0x001fc6000f8e02ff */
[----:B------:R-:W-:Y:S01]  /*1cc0*/  SEL R0, R0, RZ, !P1 ;  /* 0x000000ff00007207 */ /* 0x000fe20004800000 */
[----:B------:R-:W-:-:S04]  /*1cd0*/  IMAD.WIDE.U32 R4, R237, UR6, R4 ;  /* 0x00000006ed047c25 */ /* 0x000fc8000f8e0004 */
[----:B------:R-:W-:Y:S01]  /*1ce0*/  IMAD R7, R237, UR7, R10 ;  /* 0x00000007ed077c24 */ /* 0x000fe2000f8e020a */
[----:B------:R-:W-:Y:S02]  /*1cf0*/  ULDC.64 UR6, c[0x0][0x2e0] ;  /* 0x0000b80000067ab9 */ /* 0x000fe40000000a00 */
[----:B------:R-:W-:Y:S02]  /*1d00*/  IMAD R0, R0, UR6, RZ ;  /* 0x0000000600007c24 */ /* 0x000fe4000f8e02ff */
[----:B------:R-:W-:Y:S02]  /*1d10*/  IMAD.IADD R5, R5, 0x1, R7 ;  /* 0x0000000105057824 */ /* 0x000fe400078e0207 */
[C---:B------:R-:W-:Y:S02]  /*1d20*/  IMAD R7, R233.reuse, UR7, R0 ;  /* 0x00000007e9077c24 */ /* 0x040fe4000f8e0200 */
[----:B------:R-:W-:Y:S01]  /*1d30*/  IMAD.WIDE.U32 R232, R233, UR6, R4 ;  /* 0x00000006e9e87c25 */ /* 0x000fe2000f8e0004 */
[----:B---3--:R-:W-:-:S02]  /*1d40*/  R2UR UR6, R12 ;  /* 0x000000000c0672ca */ /* 0x008fc400000e0000 */
[----:B------:R-:W-:-:S04]  /*1d50*/  LEA.HI R9, R9, R6, RZ, 0x3 ;  /* 0x0000000609097211 */ /* 0x000fc800078f18ff */
[----:B------:R-:W-:Y:S01]  /*1d60*/  LOP3.LUT R9, R9, 0xfffffff8, RZ, 0xc0, !PT ;  /* 0xfffffff809097812 */ /* 0x000fe200078ec0ff */
[----:B------:R-:W-:-:S06]  /*1d70*/  ULOP3.LUT UR7, UR8, 0x1, URZ, 0xfc, !UPT ;  /* 0x0000000108077892 */ /* 0x000fcc000f8efc3f */
[----:B------:R-:W-:Y:S01]  /*1d80*/  UIMAD UR5, UR6, -0x50, UR5 ;  /* 0xffffffb0060578a4 */ /* 0x000fe2000f8e0205 */
[----:B------:R-:W-:-:S03]  /*1d90*/  IMAD.IADD R9, R6, 0x1, -R9 ;  /* 0x0000000106097824 */ /* 0x000fc600078e0a09 */
[----:B------:R-:W-:Y:S01]  /*1da0*/  UIADD3 UR4, -UR4, 0x1, UR5 ;  /* 0x0000000104047890 */ /* 0x000fe2000fffe105 */
[----:B------:R-:W-:Y:S01]  /*1db0*/  IMAD.SHL.U32 R0, R21, 0x8, RZ ;  /* 0x0000000815007824 */ /* 0x000fe200078e00ff */
[C---:B------:R-:W-:Y:S01]  /*1dc0*/  IADD3 R230, -R229.reuse, UR5, RZ ;  /* 0x00000005e5e67c10 */ /* 0x040fe2000fffe1ff */
[----:B------:R-:W-:Y:S02]  /*1dd0*/  IMAD R227, R2, 0x10, R9 ;  /* 0x0000001002e37824 */ /* 0x000fe400078e0209 */
[----:B------:R-:W-:Y:S01]  /*1de0*/  IMAD.U32 R235, RZ, RZ, UR7 ;  /* 0x00000007ffeb7e24 */ /* 0x000fe2000f8e00ff */
[----:B------:R-:W-:Y:S01]  /*1df0*/  IADD3 R229, -R229, UR4, RZ ;  /* 0x00000004e5e57c10 */ /* 0x000fe2000fffe1ff */
[----:B------:R-:W-:Y:S02]  /*1e00*/  IMAD.MOV.U32 R2, RZ, RZ, RZ ;  /* 0x000000ffff027224 */ /* 0x000fe400078e00ff */
[----:B------:R-:W-:Y:S02]  /*1e10*/  IMAD R0, R0, 0x2, R225 ;  /* 0x0000000200007824 */ /* 0x000fe400078e02e1 */
[----:B------:R-:W-:-:S07]  /*1e20*/  IMAD.IADD R234, R233, 0x1, R7 ;  /* 0x00000001e9ea7824 */ /* 0x000fce00078e0207 */
.L_x_895:
[----:B------:R-:W-:-:S13]  /*1e30*/  R2UR UR4, R235 ;  /* 0x00000000eb0472ca */ /* 0x000fda00000e0000 */
[----:B------:R-:W-:-:S06]  /*1e40*/  UISETP.NE.AND UP0, UPT, UR4, 0x3, UPT ;  /* 0x000000030400788c */ /* 0x000fcc000bf05270 */
[----:B------:R-:W-:-:S13]  /*1e50*/  PLOP3.LUT P0, PT, PT, PT, UP0, 0x80, 0x0 ;  /* 0x000000000000781c */ /* 0x000fda0003f0f008 */
[----:B------:R-:W-:Y:S05]  /*1e60*/  @!P0 BRA `(.L_x_885) ;  /* 0x0000000000048947 */ /* 0x000fea0003800000 */
[----:B------:R-:W-:Y:S01]  /*1e70*/  BPT.TRAP 0x1 ;  /* 0x000000040000795c */ /* 0x000fe20000300000 */
.L_x_885:
[----:B------:R-:W-:Y:S01]  /*1e80*/  IMAD R224, R2, 0x8, R225 ;  /* 0x0000000802e07824 */ /* 0x000fe200078e02e1 */
[----:B------:R-:W-:-:S04]  /*1e90*/  SHF.L.U32 R7, R228, 0x1f, RZ ;  /* 0x0000001fe4077819 */ /* 0x000fc800000006ff */
[----:B------:R0:W1:Y:S01]  /*1ea0*/  SYNCS.PHASECHK.TRANS64.TRYWAIT P1, [R224+URZ+0x31610], R7 ;  /* 0x03161007e00075a7 */ /* 0x000062000802017f */
[----:B------:R-:W-:Y:S05]  /*1eb0*/  @!P0 BRA `(.L_x_886) ;  /* 0x0000000000048947 */ /* 0x000fea0003800000 */
[----:B------:R-:W-:Y:S01]  /*1ec0*/  BPT.TRAP 0x1 ;  /* 0x000000040000795c */ /* 0x000fe20000300000 */
.L_x_886:
        /* <DEDUP_REMOVED lines=11> */
.L_x_887:
        /* <DEDUP_REMOVED lines=438> */
.L_x_889:
[----:B------:R-:W-:-:S04]  /*3ae0*/  SHF.L.U32 R8, R226, 0x1f, RZ ;  /* 0x0000001fe2087819 */ /* 0x000fc800000006ff */
[----:B------:R0:W3:Y:S01]  /*3af0*/  SYNCS.PHASECHK.TRANS64.TRYWAIT P1, [R225+URZ+0x31630], R8 ;  /* 0x03163008e10075a7 */ /* 0x0000e2000802017f */
[----:B------:R-:W-:Y:S05]  /*3b00*/  @!P0 BRA `(.L_x_890) ;  /* 0x0000000000048947 */ /* 0x000fea0003800000 */
[----:B------:R-:W-:Y:S01]  /*3b10*/  BPT.TRAP 0x1 ;  /* 0x000000040000795c */ /* 0x000fe20000300000 */
.L_x_890:
        /* <DEDUP_REMOVED lines=11> */
.L_x_891:
[C---:B------:R-:W-:Y:S01]  /*3bd0*/  VIADD R7, R5.reuse, 0x80 ;  /* 0x0000008005077836 */ /* 0x040fe20000000000 */
[----:B------:R-:W-:Y:S01]  /*3be0*/  R2UR UR4, R6 ;  /* 0x00000000060472ca */ /* 0x000fe200000e0000 */
[C---:B0--3--:R-:W-:Y:S01]  /*3bf0*/  VIADD R8, R5.reuse, 0x180 ;  /* 0x0000018005087836 */ /* 0x049fe20000000000 */
        /* <DEDUP_REMOVED lines=12> */
[----:B------:R-:W-:Y:S01]  /*3cc0*/  IMAD.U32 R14, RZ, RZ, UR60 ;  /* 0x0000003cff0e7e24 */ /* 0x000fe2000f8e00ff */
[----:B------:R-:W-:Y:S01]  /*3cd0*/  HGMMA.64x8x16.F32.BF16 R44, gdesc[UR4], RZ, !UPT ;  /* 0x00000000042c79f0 */ /* 0x000fe2000c7018ff */
[----:B------:R-:W-:Y:S01]  /*3ce0*/  UMOV UR7, 0x40000000 ;  /* 0x4000000000077882 */ /* 0x000fe20000000000 */
[----:B------:R-:W-:Y:S01]  /*3cf0*/  UMOV UR6, UR8 ;  /* 0x0000000800067c82 */ /* 0x000fe20008000000 */
[----:B------:R-:W-:Y:S01]  /*3d00*/  IMAD R14, R14, 0x40, R227 ;  /* 0x000000400e0e7824 */ /* 0x000fe200078e02e3 */
[----:B------:R-:W-:Y:S01]  /*3d10*/  HGMMA.64x8x16.F32.BF16 R48, gdesc[UR4], RZ, !UPT ;  /* 0x00000000043079f0 */ /* 0x000fe2000c7018ff */
[----:B------:R-:W-:Y:S01]  /*3d20*/  UMOV UR7, 0x40000000 ;  /* 0x4000000000077882 */ /* 0x000fe20000000000 */
[----:B------:R-:W-:Y:S01]  /*3d30*/  VIADD R20, R225, 0x2c500 ;  /* 0x0002c500e1147836 */ /* 0x000fe20000000000 */
[----:B------:R-:W-:Y:S01]  /*3d40*/  UMOV UR59, 0x40 ;  /* 0x00000040003b7882 */ /* 0x000fe20000000000 */
[----:B------:R-:W-:Y:S01]  /*3d50*/  UMOV UR6, UR9 ;  /* 0x0000000900067c82 */ /* 0x000fe20008000000 */
[----:B------:R-:W-:Y:S01]  /*3d60*/  VIADDMNMX R11, R14, R229, R230, PT ;  /* 0x000000e50e0b7246 */ /* 0x000fe200038001e6 */
[----:B------:R-:W-:Y:S01]  /*3d70*/  HGMMA.64x8x16.F32.BF16 R52, gdesc[UR4], RZ, !UPT ;  /* 0x00000000043479f0 */ /* 0x000fe2000c7018ff */
[----:B------:R-:W-:Y:S01]  /*3d80*/  UMOV UR6, UR10 ;  /* 0x0000000a00067c82 */ /* 0x000fe20008000000 */
[----:B------:R-:W-:Y:S01]  /*3d90*/  UMOV UR7, 0x40000000 ;  /* 0x4000000000077882 */ /* 0x000fe20000000000 */
[C---:B------:R-:W-:Y:S01]  /*3da0*/  ISETP.GT.AND P1, PT, R11.reuse, RZ, PT ;  /* 0x000000ff0b00720c */ /* 0x040fe20003f24270 */
[----:B------:R-:W-:Y:S01]  /*3db0*/  HGMMA.64x8x16.F32.BF16 R216, gdesc[UR4], RZ, !UPT ;  /* 0x0000000004d879f0 */ /* 0x000fe2000c7018ff */
[----:B------:R-:W-:Y:S01]  /*3dc0*/  UMOV UR6, UR11 ;  /* 0x0000000b00067c82 */ /* 0x000fe20008000000 */
[----:B------:R-:W-:Y:S01]  /*3dd0*/  UMOV UR7, 0x40000000 ;  /* 0x4000000000077882 */ /* 0x000fe20000000000 */
[----:B------:R-:W-:Y:S01]  /*3de0*/  ISETP.GT.AND P3, PT, R11, 0x41, PT ;  /* 0x000000410b00780c */ /* 0x000fe20003f64270 */
[----:B------:R-:W-:Y:S01]  /*3df0*/  HGMMA.64x8x16.F32.BF16 R220, gdesc[UR4], RZ, !UPT ;  /* 0x0000000004dc79f0 */ /* 0x000fe2000c7018ff */
[----:B------:R-:W-:Y:S01]  /*3e00*/  R2UR UR6, R7 ;  /* 0x00000000070672ca */ /* 0x000fe200000e0000 */
[----:B------:R-:W-:Y:S01]  /*3e10*/  VIADD R7, R6, 0x2 ;  /* 0x0000000206077836 */ /* 0x000fe20000000000 */
[----:B------:R-:W-:Y:S01]  /*3e20*/  UMOV UR7, 0x40000000 ;  /* 0x4000000000077882 */ /* 0x000fe20000000000 */
[----:B------:R-:W-:Y:S01]  /*3e30*/  UMOV UR5, 0x40000040 ;  /* 0x4000004000057882 */ /* 0x000fe20000000000 */
[----:B------:R-:W-:Y:S01]  /*3e40*/  IADD3 R15, R229, 0x8, R14 ;  /* 0x00000008e50f7810 */ /* 0x000fe20007ffe00e */
[----:B------:R-:W-:Y:S01]  /*3e50*/  IMAD R4, R3, 0x2000, R4 ;  /* 0x0000200003047824 */ /* 0x000fe200078e0204 */
[----:B------:R-:W-:Y:S01]  /*3e60*/  R2UR UR4, R7 ;  /* 0x00000000070472ca */ /* 0x000fe200000e0000 */
[----:B------:R-:W-:Y:S01]  /*3e70*/  VIADD R7, R5, 0x82 ;  /* 0x0000008205077836 */ /* 0x000fe20000000000 */
[----:B------:R-:W-:Y:S01]  /*3e80*/  VIMNMX R19, R230, R15, PT ;  /* 0x0000000fe6137248 */ /* 0x000fe20003fe0100 */
[----:B------:R-:W-:Y:S01]  /*3e90*/  UMOV UR17, UR57 ;  /* 0x0000003900117c82 */ /* 0x000fe20008000000 */
[----:B------:R-:W-:Y:S01]  /*3ea0*/  ISETP.GT.AND P2, PT, R11, 0x40, PT ;  /* 0x000000400b00780c */ /* 0x000fe20003f44270 */
[----:B------:R-:W-:Y:S01]  /*3eb0*/  UMOV UR19, 0x40 ;  /* 0x0000004000137882 */ /* 0x000fe20000000000 */
[----:B------:R-:W-:Y:S01]  /*3ec0*/  R2UR UR8, R7 ;  /* 0x00000000070872ca */ /* 0x000fe200000e0000 */
[----:B------:R-:W-:Y:S01]  /*3ed0*/  VIADD R7, R5, 0x102 ;  /* 0x0000010205077836 */ /* 0x000fe20000000000 */
[C---:B------:R-:W-:Y:S01]  /*3ee0*/  ISETP.GT.AND P4, PT, R19.reuse, 0x11, PT ;  /* 0x000000111300780c */ /* 0x040fe20003f84270 */
[----:B------:R-:W-:Y:S01]  /*3ef0*/  UMOV UR13, UR57 ;  /* 0x00000039000d7c82 */ /* 0x000fe20008000000 */
[----:B------:R-:W-:Y:S01]  /*3f00*/  ISETP.GT.AND P5, PT, R19, 0x40, PT ;  /* 0x000000401300780c */ /* 0x000fe20003fa4270 */
[----:B------:R-:W-:Y:S01]  /*3f10*/  UMOV UR15, 0x40 ;  /* 0x00000040000f7882 */ /* 0x000fe20000000000 */
[----:B------:R-:W-:Y:S01]  /*3f20*/  R2UR UR9, R7 ;  /* 0x00000000070972ca */ /* 0x000fe200000e0000 */
[----:B------:R-:W-:Y:S01]  /*3f30*/  VIADD R7, R5, 0x182 ;  /* 0x0000018205077836 */ /* 0x000fe20000000000 */
[----:B------:R-:W-:Y:S01]  /*3f40*/  ISETP.GT.AND P6, PT, R19, 0x41, PT ;  /* 0x000000411300780c */ /* 0x000fe20003fc4270 */
[----:B------:R-:W-:Y:S01]  /*3f50*/  UMOV UR45, 0x40000040 ;  /* 0x40000040002d7882 */ /* 0x000fe20000000000 */
[----:B------:R-:W-:Y:S01]  /*3f60*/  SHF.R.U32.HI R20, RZ, 0x4, R20 ;  /* 0x00000004ff147819 */ /* 0x000fe20000011614 */
[----:B------:R-:W-:Y:S01]  /*3f70*/  UMOV UR47, 0x40 ;  /* 0x00000040002f7882 */ /* 0x000fe20000000000 */
[----:B------:R-:W-:Y:S01]  /*3f80*/  R2UR UR10, R7 ;  /* 0x00000000070a72ca */ /* 0x000fe200000e0000 */
[----:B------:R-:W-:Y:S01]  /*3f90*/  VIADD R7, R5, 0x202 ;  /* 0x0000020205077836 */ /* 0x000fe20000000000 */
[----:B------:R-:W-:Y:S01]  /*3fa0*/  UMOV UR53, UR45 ;  /* 0x0000002d00357c82 */ /* 0x000fe20008000000 */
        /* <DEDUP_REMOVED lines=36> */
[----:B------:R-:W-:Y:S01]  /*41f0*/  UMOV UR21, UR25 ;  /* 0x0000001900157c82 */ /* 0x000fe20008000000 */
[----:B------:R-:W-:-:S02]  /*4200*/  UMOV UR23, 0x40 ;  /* 0x0000004000177882 */ /* 0x000fc40000000000 */
        /* <DEDUP_REMOVED lines=359> */
[----:B------:R-:W-:Y:S01]  /*5880*/  UMOV UR7, 0x40000000 ;  /* 0x4000000000077882 */ /* 0x000fe20000000000 */
[----:B------:R-:W-:Y:S01]  /*5890*/  UMOV UR8, UR4 ;  /* 0x0000000400087c82 */ /* 0x000fe20008000000 */
[----:B------:R-:W-:Y:S01]  /*58a0*/  HGMMA.64x8x16.F32.BF16 R48, gdesc[UR4], R48 ;  /* 0x00000000043079f0 */ /* 0x000fe20008701830 */
[----:B------:R-:W-:Y:S01]  /*58b0*/  UMOV UR6, UR9 ;  /* 0x0000000900067c82 */ /* 0x000fe20008000000 */
[----:B------:R-:W-:Y:S01]  /*58c0*/  UMOV UR7, 0x40000000 ;  /* 0x4000000000077882 */ /* 0x000fe20000000000 */
[----:B------:R-:W-:Y:S01]  /*58d0*/  UMOV UR9, UR5 ;  /* 0x0000000500097c82 */ /* 0x000fe20008000000 */
[----:B------:R-:W-:Y:S04]  /*58e0*/  HGMMA.64x8x16.F32.BF16 R52, gdesc[UR4], R52 ;  /* 0x00000000043479f0 */ /* 0x000fe80008701834 */
[----:B------:R-:W-:Y:S01]  /*58f0*/  UMOV UR6, UR12 ;  /* 0x0000000c00067c82 */ /* 0x000fe20008000000 */
[----:B------:R-:W-:Y:S01]  /*5900*/  UMOV UR7, 0x40000000 ;  /* 0x4000000000077882 */ /* 0x000fe20000000000 */
[----:B------:R-:W-:Y:S01]  /*5910*/  HGMMA.64x8x16.F32.BF16 R216, gdesc[UR8], R216 ;  /* 0x0000000008d879f0 */ /* 0x000fe200087018d8 */
[----:B------:R-:W-:-:S03]  /*5920*/  UMOV UR11, UR19 ;  /* 0x00000013000b7c82 */ /* 0x000fc60008000000 */
[----:B------:R-:W-:Y:S01]  /*5930*/  HGMMA.64x8x16.F32.BF16 R220, gdesc[UR4], R220, gsb0 ;  /* 0x0000000004dc79f0 */ /* 0x000fe200080018dc */
[----:B------:R-:W-:Y:S02]  /*5940*/  ULDC UR4, c[0x0][0x744] ;  /* 0x0001d10000047ab9 */ /* 0x000fe40000000800 */
[----:B------:R-:W-:Y:S02]  /*5950*/  WARPGROUP.DEPBAR.LE gsb0, 0x1 ;  /* 0x00008000000079c5 */ /* 0x000fe40000010100 */
[----:B------:R-:W-:Y:S02]  /*5960*/  FSEL R24, R24, -INF , P1 ;  /* 0xff80000018187808 */ /* 0x000fe40000800000 */
[----:B------:R-:W-:Y:S02]  /*5970*/  ISETP.GT.AND P1, PT, R11, 0x1, PT ;  /* 0x000000010b00780c */ /* 0x000fe40003f24270 */
[----:B------:R-:W-:Y:S01]  /*5980*/  FSEL R40, R40, -INF , P2 ;  /* 0xff80000028287808 */ /* 0x000fe20001000000 */
[----:B-1----:R-:W-:Y:S01]  /*5990*/  FFMA.FTZ R7, R24, UR4, -R13 ;  /* 0x0000000418077c23 */ /* 0x002fe2000801080d */
[----:B------:R-:W-:-:S02]  /*59a0*/  FSEL R6, R25, -INF , P1 ;  /* 0xff80000019067808 */ /* 0x000fc40000800000 */
[----:B------:R-:W-:Y:S01]  /*59b0*/  ISETP.GT.AND P1, PT, R11, 0x10, PT ;  /* 0x000000100b00780c */ /* 0x000fe20003f24270 */
[--C-:B------:R-:W-:Y:S01]  /*59c0*/  FFMA.FTZ R40, R40, UR4, -R13.reuse ;  /* 0x0000000428287c23 */ /* 0x100fe2000801080d */
[----:B------:R-:W-:Y:S01]  /*59d0*/  ISETP.GT.AND P2, PT, R19, 0x1, PT ;  /* 0x000000011300780c */ /* 0x000fe20003f44270 */
[--C-:B------:R-:W-:Y:S01]  /*59e0*/  FFMA.FTZ R12, R6, UR4, -R13.reuse ;  /* 0x00000004060c7c23 */ /* 0x100fe2000801080d */
[----:B------:R-:W-:Y:S01]  /*59f0*/  FSEL R28, R28, -INF , P1 ;  /* 0xff8000001c1c7808 */ /* 0x000fe20000800000 */
[----:B------:R-:W-:Y:S01]  /*5a00*/  MUFU.EX2 R7, R7 ;  /* 0x0000000700077308 */ /* 0x000fe20000000800 */
[----:B------:R-:W-:Y:S02]  /*5a10*/  ISETP.GT.AND P1, PT, R11, 0x11, PT ;  /* 0x000000110b00780c */ /* 0x000fe40003f24270 */
[----:B------:R-:W-:Y:S01]  /*5a20*/  FSEL R27, R27, -INF , P2 ;  /* 0xff8000001b1b7808 */ /* 0x000fe20001000000 */
[----:B------:R-:W-:Y:S01]  /*5a30*/  FFMA.FTZ R6, R28, UR4, -R13 ;  /* 0x000000041c067c23 */ /* 0x000fe2000801080d */
[----:B------:R-:W-:-:S02]  /*5a40*/  FSEL R8, R29, -INF , P1 ;  /* 0xff8000001d087808 */ /* 0x000fc40000800000 */
[----:B------:R-:W-:Y:S01]  /*5a50*/  ISETP.GT.AND P1, PT, R11, 0x20, PT ;  /* 0x000000200b00780c */ /* 0x000fe20003f24270 */
[--C-:B--2---:R-:W-:Y:S01]  /*5a60*/  FFMA.FTZ R22, R27, UR4, -R10.reuse ;  /* 0x000000041b167c23 */ /* 0x104fe2000801080a */
[----:B------:R-:W-:Y:S01]  /*5a70*/  FSEL R31, R31, -INF , P4 ;  /* 0xff8000001f1f7808 */ /* 0x000fe20002000000 */
[--C-:B------:R-:W-:Y:S01]  /*5a80*/  FFMA.FTZ R9, R8, UR4, -R13.reuse ;  /* 0x0000000408097c23 */ /* 0x100fe2000801080d */
[----:B------:R-:W-:Y:S01]  /*5a90*/  FSEL R32, R32, -INF , P1 ;  /* 0xff80000020207808 */ /* 0x000fe20000800000 */
[----:B------:R-:W0:Y:S01]  /*5aa0*/  MUFU.EX2 R12, R12 ;  /* 0x0000000c000c7308 */ /* 0x000e220000000800 */
[----:B------:R-:W-:Y:S01]  /*5ab0*/  ISETP.GT.AND P1, PT, R11, 0x21, PT ;  /* 0x000000210b00780c */ /* 0x000fe20003f24270 */
[----:B------:R-:W-:Y:S01]  /*5ac0*/  FFMA.FTZ R24, R31, UR4, -R10 ;  /* 0x000000041f187c23 */ /* 0x000fe2000801080a */
[----:B------:R-:W-:Y:S01]  /*5ad0*/  ISETP.GT.AND P2, PT, R19, 0x21, PT ;  /* 0x000000211300780c */ /* 0x000fe20003f44270 */
[----:B------:R-:W-:Y:S01]  /*5ae0*/  FFMA.FTZ R5, R32, UR4, -R13 ;  /* 0x0000000420057c23 */ /* 0x000fe2000801080d */
[----:B------:R-:W-:-:S02]  /*5af0*/  FSEL R8, R33, -INF , P1 ;  /* 0xff80000021087808 */ /* 0x000fc40000800000 */
[----:B------:R-:W-:Y:S01]  /*5b00*/  ISETP.GT.AND P1, PT, R11, 0x30, PT ;  /* 0x000000300b00780c */ /* 0x000fe20003f24270 */
[----:B------:R-:W-:Y:S01]  /*5b10*/  MUFU.EX2 R22, R22 ;  /* 0x0000001600167308 */ /* 0x000fe20000000800 */
[----:B------:R-:W-:Y:S01]  /*5b20*/  ISETP.GT.AND P4, PT, R19, 0x31, PT ;  /* 0x000000311300780c */ /* 0x000fe20003f84270 */
[--C-:B------:R-:W-:Y:S01]  /*5b30*/  FFMA.FTZ R8, R8, UR4, -R13.reuse ;  /* 0x0000000408087c23 */ /* 0x100fe2000801080d */
[----:B------:R-:W-:Y:S02]  /*5b40*/  FSEL R36, R36, -INF , P1 ;  /* 0xff80000024247808 */ /* 0x000fe40000800000 */
[----:B------:R-:W-:Y:S02]  /*5b50*/  ISETP.GT.AND P1, PT, R11, 0x31, PT ;  /* 0x000000310b00780c */ /* 0x000fe40003f24270 */
[----:B------:R-:W-:Y:S01]  /*5b60*/  FSEL R29, R35, -INF , P2 ;  /* 0xff800000231d7808 */ /* 0x000fe20001000000 */
[--C-:B------:R-:W-:Y:S01]  /*5b70*/  FFMA.FTZ R11, R36, UR4, -R13.reuse ;  /* 0x00000004240b7c23 */ /* 0x100fe2000801080d */
[----:B------:R-:W-:Y:S01]  /*5b80*/  FSEL R16, R37, -INF , P1 ;  /* 0xff80000025107808 */ /* 0x000fe20000800000 */
[----:B------:R-:W-:Y:S01]  /*5b90*/  MUFU.EX2 R6, R6 ;  /* 0x0000000600067308 */ /* 0x000fe20000000800 */
[----:B------:R-:W-:Y:S01]  /*5ba0*/  ISETP.GT.AND P1, PT, R19, RZ, PT ;  /* 0x000000ff1300720c */ /* 0x000fe20003f24270 */
[----:B------:R-:W-:Y:S01]  /*5bb0*/  FFMA.FTZ R29, R29, UR4, -R10 ;  /* 0x000000041d1d7c23 */ /* 0x000fe2000801080a */
[----:B------:R-:W-:Y:S01]  /*5bc0*/  FSEL R25, R39, -INF , P4 ;  /* 0xff80000027197808 */ /* 0x000fe20002000000 */
[----:B------:R-:W-:Y:S01]  /*5bd0*/  FFMA.FTZ R14, R16, UR4, -R13 ;  /* 0x00000004100e7c23 */ /* 0x000fe2000801080d */
[----:B------:R-:W-:-:S02]  /*5be0*/  FSEL R16, R41, -INF , P3 ;  /* 0xff80000029107808 */ /* 0x000fc40001800000 */
[----:B------:R-:W-:Y:S01]  /*5bf0*/  ISETP.GT.AND P3, PT, R19, 0x10, PT ;  /* 0x000000101300780c */ /* 0x000fe20003f64270 */
[--C-:B------:R-:W-:Y:S01]  /*5c00*/  FFMA.FTZ R25, R25, UR4, -R10.reuse ;  /* 0x0000000419197c23 */ /* 0x100fe2000801080a */
[----:B------:R-:W-:Y:S01]  /*5c10*/  FSEL R21, R26, -INF , P1 ;  /* 0xff8000001a157808 */ /* 0x000fe20000800000 */
[----:B------:R-:W-:Y:S01]  /*5c20*/  FFMA.FTZ R18, R16, UR4, -R13 ;  /* 0x0000000410127c23 */ /* 0x000fe2000801080d */
[----:B------:R-:W-:Y:S01]  /*5c30*/  IMAD R16, R227, 0x4, R225 ;  /* 0x00000004e3107824 */ /* 0x000fe200078e02e1 */
[----:B------:R-:W-:Y:S01]  /*5c40*/  FSEL R17, R30, -INF , P3 ;  /* 0xff8000001e117808 */ /* 0x000fe20001800000 */
[----:B------:R-:W-:Y:S01]  /*5c50*/  MUFU.EX2 R9, R9 ;  /* 0x0000000900097308 */ /* 0x000fe20000000800 */
[C---:B------:R-:W-:Y:S02]  /*5c60*/  ISETP.GT.AND P3, PT, R19.reuse, 0x30, PT ;  /* 0x000000301300780c */ /* 0x040fe40003f64270 */
[----:B------:R-:W1:Y:S01]  /*5c70*/  LDS R15, [R16+0x2c300] ;  /* 0x02c30000100f7984 */ /* 0x000e620000000800 */
[----:B------:R-:W-:Y:S01]  /*5c80*/  ISETP.GT.AND P1, PT, R19, 0x20, PT ;  /* 0x000000201300780c */ /* 0x000fe20003f24270 */
[----:B------:R-:W-:Y:S01]  /*5c90*/  FFMA.FTZ R19, R21, UR4, -R10 ;  /* 0x0000000415137c23 */ /* 0x000fe2000801080a */
[----:B------:R-:W-:Y:S01]  /*5ca0*/  FSEL R23, R38, -INF , P3 ;  /* 0xff80000026177808 */ /* 0x000fe20001800000 */
[----:B------:R-:W2:Y:S01]  /*5cb0*/  LDS R16, [R16+0x2c320] ;  /* 0x02c3200010107984 */ /* 0x000ea20000000800 */
[----:B------:R-:W-:Y:S01]  /*5cc0*/  FSEL R21, R34, -INF , P1 ;  /* 0xff80000022157808 */ /* 0x000fe20000800000 */
[----:B------:R-:W-:-:S02]  /*5cd0*/  WARPGROUP.DEPBAR.LE gsb0, 0x0 ;  /* 0x00008000000079c5 */ /* 0x000fc40000010000 */
[----:B------:R-:W-:Y:S01]  /*5ce0*/  FSEL R27, R42, -INF , P5 ;  /* 0xff8000002a1b7808 */ /* 0x000fe20002800000 */
[--C-:B------:R-:W-:Y:S01]  /*5cf0*/  FFMA.FTZ R30, R23, UR4, -R10.reuse ;  /* 0x00000004171e7c23 */ /* 0x100fe2000801080a */
[----:B------:R-:W-:Y:S01]  /*5d00*/  FSEL R43, R43, -INF , P6 ;  /* 0xff8000002b2b7808 */ /* 0x000fe20003000000 */
[--C-:B------:R-:W-:Y:S01]  /*5d10*/  FFMA.FTZ R17, R17, UR4, -R10.reuse ;  /* 0x0000000411117c23 */ /* 0x100fe2000801080a */
[----:B------:R-:W-:Y:S01]  /*5d20*/  LOP3.LUT R26, R20, 0x3fff, RZ, 0xc0, !PT ;  /* 0x00003fff141a7812 */ /* 0x000fe200078ec0ff */
[--C-:B------:R-:W-:Y:S01]  /*5d30*/  FFMA.FTZ R28, R21, UR4, -R10.reuse ;  /* 0x00000004151c7c23 */ /* 0x100fe2000801080a */
[--C-:B------:R-:W-:Y:S01]  /*5d40*/  FFMA.FTZ R23, R27, UR4, -R10.reuse ;  /* 0x000000041b177c23 */ /* 0x100fe2000801080a */
[----:B------:R-:W-:Y:S01]  /*5d50*/  FFMA.FTZ R20, R43, UR4, -R10 ;  /* 0x000000042b147c23 */ /* 0x000fe2000801080a */
[----:B------:R-:W3:Y:S01]  /*5d60*/  MUFU.EX2 R19, R19 ;  /* 0x0000001300137308 */ /* 0x000ee20000000800 */
[----:B------:R-:W-:-:S04]  /*5d70*/  LOP3.LUT R10, R26, 0x80000, RZ, 0xfc, !PT ;  /* 0x000800001a0a7812 */ /* 0x000fc800078efcff */
[C---:B------:R-:W-:Y:S01]  /*5d80*/  R2UR UR58, R10.reuse ;  /* 0x000000000a3a72ca */ /* 0x040fe200000e0000 */
[----:B------:R-:W-:Y:S02]  /*5d90*/  VIADD R31, R10, 0x180 ;  /* 0x000001800a1f7836 */ /* 0x000fe40000000000 */
[----:B------:R-:W-:Y:S03]  /*5da0*/  MUFU.EX2 R8, R8 ;  /* 0x0000000800087308 */ /* 0x000fe60000000800 */
[----:B------:R-:W-:-:S05]  /*5db0*/  R2UR UR6, R31 ;  /* 0x000000001f0672ca */ /* 0x000fca00000e0000 */
[----:B------:R4:W-:Y:S08]  /*5dc0*/  MUFU.EX2 R21, R17 ;  /* 0x0000001100157308 */ /* 0x0009f00000000800 */
[----:B------:R-:W5:Y:S01]  /*5dd0*/  MUFU.EX2 R24, R24 ;  /* 0x0000001800187308 */ /* 0x000f620000000800 */
[----:B----4-:R-:W-:Y:S02]  /*5de0*/  VIADD R17, R10, 0x80 ;  /* 0x000000800a117836 */ /* 0x010fe40000000000 */
[--C-:B-1----:R-:W-:Y:S01]  /*5df0*/  FADD.FTZ R44, R44, -R15.reuse ;  /* 0x8000000f2c2c7221 */ /* 0x102fe20000010000 */
[--C-:B------:R-:W-:Y:S01]  /*5e00*/  FADD.FTZ R27, R48, -R15.reuse ;  /* 0x8000000f301b7221 */ /* 0x100fe20000010000 */
[--C-:B--2---:R-:W-:Y:S01]  /*5e10*/  FADD.FTZ R46, R46, -R16.reuse ;  /* 0x800000102e2e7221 */ /* 0x104fe20000010000 */
[--C-:B------:R-:W-:Y:S01]  /*5e20*/  FADD.FTZ R47, R47, -R16.reuse ;  /* 0x800000102f2f7221 */ /* 0x100fe20000010000 */
[----:B------:R-:W-:Y:S01]  /*5e30*/  R2UR UR4, R17 ;  /* 0x00000000110472ca */ /* 0x000fe200000e0000 */
[----:B------:R-:W-:Y:S01]  /*5e40*/  VIADD R17, R10, 0x100 ;  /* 0x000001000a117836 */ /* 0x000fe20000000000 */
[----:B------:R-:W1:Y:S01]  /*5e50*/  MUFU.EX2 R5, R5 ;  /* 0x0000000500057308 */ /* 0x000e620000000800 */
[--C-:B------:R-:W-:Y:S01]  /*5e60*/  FADD.FTZ R50, R50, -R16.reuse ;  /* 0x8000001032327221 */ /* 0x100fe20000010000 */
[--C-:B------:R-:W-:Y:S01]  /*5e70*/  FADD.FTZ R51, R51, -R16.reuse ;  /* 0x8000001033337221 */ /* 0x100fe20000010000 */
[--C-:B------:R-:W-:Y:S01]  /*5e80*/  FADD.FTZ R33, R54, -R16.reuse ;  /* 0x8000001036217221 */ /* 0x100fe20000010000 */
[----:B------:R-:W-:Y:S01]  /*5e90*/  R2UR UR5, R17 ;  /* 0x00000000110572ca */ /* 0x000fe200000e0000 */
[--C-:B------:R-:W-:Y:S01]  /*5ea0*/  FADD.FTZ R32, R55, -R16.reuse ;  /* 0x8000001037207221 */ /* 0x100fe20000010000 */
[--C-:B------:R-:W-:Y:S01]  /*5eb0*/  FADD.FTZ R31, R218, -R16.reuse ;  /* 0x80000010da1f7221 */ /* 0x100fe20000010000 */
[--C-:B------:R-:W-:Y:S01]  /*5ec0*/  FADD.FTZ R219, R219, -R16.reuse ;  /* 0x80000010dbdb7221 */ /* 0x100fe20000010000 */
[----:B------:R-:W-:Y:S01]  /*5ed0*/  MUFU.EX2 R28, R28 ;  /* 0x0000001c001c7308 */ /* 0x000fe20000000800 */
[--C-:B------:R-:W-:Y:S01]  /*5ee0*/  FADD.FTZ R222, R222, -R16.reuse ;  /* 0x80000010dede7221 */ /* 0x100fe20000010000 */
[----:B------:R-:W-:Y:S01]  /*5ef0*/  FADD.FTZ R223, R223, -R16 ;  /* 0x80000010dfdf7221 */ /* 0x000fe20000010000 */
[--C-:B------:R-:W-:Y:S01]  /*5f00*/  FADD.FTZ R26, R49, -R15.reuse ;  /* 0x8000000f311a7221 */ /* 0x100fe20000010000 */
[--C-:B------:R-:W-:Y:S01]  /*5f10*/  FADD.FTZ R53, R53, -R15.reuse ;  /* 0x8000000f35357221 */ /* 0x100fe20000010000 */
[----:B0-----:R-:W-:Y:S01]  /*5f20*/  F2FP.BF16.F32.PACK_AB R16, R12, R7 ;  /* 0x000000070c10723e */ /* 0x001fe200000010ff */
[--C-:B------:R-:W-:Y:S01]  /*5f30*/  FADD.FTZ R45, R45, -R15.reuse ;  /* 0x8000000f2d2d7221 */ /* 0x100fe20000010000 */
[----:B---3--:R-:W-:Y:S01]  /*5f40*/  F2FP.BF16.F32.PACK_AB R17, R22, R19 ;  /* 0x000000131611723e */ /* 0x008fe200000010ff */
[----:B------:R-:W-:Y:S01]  /*5f50*/  BAR.SYNC.DEFER_BLOCKING 0x9, 0x100 ;  /* 0x0244000000007b1d */ /* 0x000fe20000010000 */
[--C-:B------:R-:W-:Y:S01]  /*5f60*/  FADD.FTZ R220, R220, -R15.reuse ;  /* 0x8000000fdcdc7221 */ /* 0x100fe20000010000 */
[----:B------:R-:W-:Y:S01]  /*5f70*/  FMUL.FTZ R44, R7, R44 ;  /* 0x0000002c072c7220 */ /* 0x000fe20000410000 */
[----:B------:R-:W-:Y:S01]  /*5f80*/  FMUL.FTZ R27, R6, R27 ;  /* 0x0000001b061b7220 */ /* 0x000fe20000410000 */
[C---:B------:R-:W-:Y:S01]  /*5f90*/  FMUL.FTZ R26, R9.reuse, R26 ;  /* 0x0000001a091a7220 */ /* 0x040fe20000410000 */
[----:B------:R-:W-:Y:S01]  /*5fa0*/  F2FP.BF16.F32.PACK_AB R6, R9, R6 ;  /* 0x000000060906723e */ /* 0x000fe200000010ff */
[----:B------:R-:W0:Y:S01]  /*5fb0*/  MUFU.EX2 R29, R29 ;  /* 0x0000001d001d7308 */ /* 0x000e220000000800 */
[----:B-----5:R-:W-:Y:S01]  /*5fc0*/  F2FP.BF16.F32.PACK_AB R7, R24, R21 ;  /* 0x000000151807723e */ /* 0x020fe200000010ff */
[----:B------:R-:W-:Y:S01]  /*5fd0*/  FMUL.FTZ R53, R8, R53 ;  /* 0x0000003508357220 */ /* 0x000fe20000410000 */
[----:B------:R-:W-:Y:S01]  /*5fe0*/  FMUL.FTZ R45, R12, R45 ;  /* 0x0000002d0c2d7220 */ /* 0x000fe20000410000 */
[----:B-1----:R-:W-:Y:S01]  /*5ff0*/  F2FP.BF16.F32.PACK_AB R8, R8, R5 ;  /* 0x000000050808723e */ /* 0x002fe200000010ff */
[--C-:B------:R-:W-:Y:S01]  /*6000*/  FADD.FTZ R52, R52, -R15.reuse ;  /* 0x8000000f34347221 */ /* 0x100fe20000010000 */
[--C-:B------:R-:W-:Y:S01]  /*6010*/  FADD.FTZ R217, R217, -R15.reuse ;  /* 0x8000000fd9d97221 */ /* 0x100fe20000010000 */
[--C-:B------:R-:W-:Y:S01]  /*6020*/  FADD.FTZ R216, R216, -R15.reuse ;  /* 0x8000000fd8d87221 */ /* 0x100fe20000010000 */
[----:B------:R-:W1:Y:S01]  /*6030*/  MUFU.EX2 R11, R11 ;  /* 0x0000000b000b7308 */ /* 0x000e620000000800 */
[----:B------:R-:W-:Y:S01]  /*6040*/  FMUL.FTZ R52, R5, R52 ;  /* 0x0000003405347220 */ /* 0x000fe20000410000 */
[----:B------:R-:W-:Y:S01]  /*6050*/  SHF.R.U32.HI R5, RZ, 0x4, R4 ;  /* 0x00000004ff057819 */ /* 0x000fe20000011604 */
[----:B------:R-:W-:Y:S01]  /*6060*/  FADD.FTZ R15, R221, -R15 ;  /* 0x8000000fdd0f7221 */ /* 0x000fe20000010000 */
[----:B------:R-:W-:Y:S01]  /*6070*/  FMUL.FTZ R19, R19, R46 ;  /* 0x0000002e13137220 */ /* 0x000fe20000410000 */
[----:B------:R-:W-:Y:S01]  /*6080*/  FMUL.FTZ R22, R22, R47 ;  /* 0x0000002f16167220 */ /* 0x000fe20000410000 */
[----:B------:R-:W-:Y:S01]  /*6090*/  FMUL.FTZ R50, R21, R50 ;  /* 0x0000003215327220 */ /* 0x000fe20000410000 */
[----:B------:R-:W-:Y:S01]  /*60a0*/  FMUL.FTZ R51, R24, R51 ;  /* 0x0000003318337220 */ /* 0x000fe20000410000 */
[----:B------:R-:W2:Y:S01]  /*60b0*/  MUFU.EX2 R14, R14 ;  /* 0x0000000e000e7308 */ /* 0x000ea20000000800 */
[C---:B0-----:R-:W-:Y:S01]  /*60c0*/  F2FP.BF16.F32.PACK_AB R9, R29.reuse, R28 ;  /* 0x0000001c1d09723e */ /* 0x041fe200000010ff */
[----:B------:R2:W-:Y:S01]  /*60d0*/  STSM.16.M88.2 [R0+0x2c500], R16 ;  /* 0x02c5001000007844 */ /* 0x0005e20000000100 */
[----:B------:R-:W-:Y:S01]  /*60e0*/  FMUL.FTZ R33, R28, R33 ;  /* 0x000000211c217220 */ /* 0x000fe20000410000 */
[----:B------:R-:W-:Y:S01]  /*60f0*/  FMUL.FTZ R32, R29, R32 ;  /* 0x000000201d207220 */ /* 0x000fe20000410000 */
[----:B------:R-:W-:Y:S01]  /*6100*/  LOP3.LUT R5, R5, 0x3fff, RZ, 0xc0, !PT ;  /* 0x00003fff05057812 */ /* 0x000fe200078ec0ff */
[----:B------:R0:W-:Y:S01]  /*6110*/  STSM.16.M88.2 [R0+0x2cd00], R6 ;  /* 0x02cd000600007844 */ /* 0x0001e20000000100 */
[----:B------:R-:W-:Y:S01]  /*6120*/  F2FP.BF16.F32.PACK_AB R19, R22, R19 ;  /* 0x000000131613723e */ /* 0x000fe200000010ff */
[----:B------:R-:W3:Y:S01]  /*6130*/  MUFU.EX2 R13, R40 ;  /* 0x00000028000d7308 */ /* 0x000ee20000000800 */
[----:B-1----:R-:W-:Y:S01]  /*6140*/  FMUL.FTZ R216, R11, R216 ;  /* 0x000000d80bd87220 */ /* 0x002fe20000410000 */
[----:B------:R1:W-:Y:S01]  /*6150*/  STSM.16.M88.2 [R0+0x2d500], R8 ;  /* 0x02d5000800007844 */ /* 0x0003e20000000100 */
[----:B------:R-:W-:Y:S01]  /*6160*/  F2FP.BF16.F32.PACK_AB R26, R26, R27 ;  /* 0x0000001b1a1a723e */ /* 0x000fe200000010ff */
[----:B------:R-:W-:Y:S01]  /*6170*/  UMOV UR18, UR4 ;  /* 0x0000000400127c82 */ /* 0x000fe20008000000 */
[----:B------:R-:W-:Y:S01]  /*6180*/  F2FP.BF16.F32.PACK_AB R27, R51, R50 ;  /* 0x00000032331b723e */ /* 0x000fe200000010ff */
[----:B------:R-:W-:Y:S01]  /*6190*/  UMOV UR10, UR18 ;  /* 0x00000012000a7c82 */ /* 0x000fe20008000000 */
[----:B------:R-:W-:Y:S01]  /*61a0*/  F2FP.BF16.F32.PACK_AB R52, R53, R52 ;  /* 0x000000343534723e */ /* 0x000fe200000010ff */
[----:B------:R-:W4:Y:S01]  /*61b0*/  MUFU.EX2 R18, R18 ;  /* 0x0000001200127308 */ /* 0x000f220000000800 */
[C---:B--2---:R-:W-:Y:S01]  /*61c0*/  F2FP.BF16.F32.PACK_AB R16, R14.reuse, R11 ;  /* 0x0000000b0e10723e */ /* 0x044fe200000010ff */
[----:B------:R-:W-:Y:S01]  /*61d0*/  FMUL.FTZ R217, R14, R217 ;  /* 0x000000d90ed97220 */ /* 0x000fe20000410000 */
[----:B------:R-:W-:Y:S01]  /*61e0*/  F2FP.BF16.F32.PACK_AB R53, R32, R33 ;  /* 0x000000212035723e */ /* 0x000fe200000010ff */
[C---:B0-----:R-:W-:Y:S01]  /*61f0*/  VIADD R6, R10.reuse, 0x200 ;  /* 0x000002000a067836 */ /* 0x041fe20000000000 */
[----:B------:R-:W-:Y:S01]  /*6200*/  R2UR UR56, R5 ;  /* 0x00000000053872ca */ /* 0x000fe200000e0000 */
[----:B------:R-:W-:Y:S01]  /*6210*/  UMOV UR14, UR5 ;  /* 0x00000005000e7c82 */ /* 0x000fe20008000000 */
[----:B------:R-:W-:Y:S01]  /*6220*/  VIADD R7, R10, 0x10 ;  /* 0x000000100a077836 */ /* 0x000fe20000000000 */
[----:B------:R-:W0:Y:S01]  /*6230*/  MUFU.EX2 R30, R30 ;  /* 0x0000001e001e7308 */ /* 0x000e220000000800 */
[----:B---3--:R-:W-:Y:S01]  /*6240*/  FMUL.FTZ R220, R13, R220 ;  /* 0x000000dc0ddc7220 */ /* 0x008fe20000410000 */
[----:B------:R-:W-:Y:S01]  /*6250*/  R2UR UR7, R6 ;  /* 0x00000000060772ca */ /* 0x000fe200000e0000 */
[----:B------:R-:W-:Y:S01]  /*6260*/  VIADD R6, R5, 0x80 ;  /* 0x0000008005067836 */ /* 0x000fe20000000000 */
[----:B------:R-:W-:Y:S01]  /*6270*/  R2UR UR46, R7 ;  /* 0x00000000072e72ca */ /* 0x000fe200000e0000 */
[----:B------:R-:W-:Y:S01]  /*6280*/  VIADD R7, R10, 0x110 ;  /* 0x000001100a077836 */ /* 0x000fe20000000000 */
[----:B------:R-:W-:Y:S01]  /*6290*/  MOV R11, UR59 ;  /* 0x0000003b000b7c02 */ /* 0x000fe20008000f00 */
[----:B-1----:R-:W-:Y:S01]  /*62a0*/  VIADD R8, R5, 0x180 ;  /* 0x0000018005087836 */ /* 0x002fe20000000000 */
[----:B------:R-:W1:Y:S01]  /*62b0*/  MUFU.EX2 R25, R25 ;  /* 0x0000001900197308 */ /* 0x000e620000000800 */
[C---:B----4-:R-:W-:Y:S01]  /*62c0*/  F2FP.BF16.F32.PACK_AB R12, R18.reuse, R13 ;  /* 0x0000000d120c723e */ /* 0x050fe200000010ff */
[----:B------:R-:W-:Y:S01]  /*62d0*/  FMUL.FTZ R15, R18, R15 ;  /* 0x0000000f120f7220 */ /* 0x000fe20000410000 */
[----:B------:R-:W-:Y:S01]  /*62e0*/  F2FP.BF16.F32.PACK_AB R18, R45, R44 ;  /* 0x0000002c2d12723e */ /* 0x000fe200000010ff */
[----:B------:R-:W-:Y:S01]  /*62f0*/  UMOV UR16, UR56 ;  /* 0x0000003800107c82 */ /* 0x000fe20008000000 */
[----:B------:R-:W-:Y:S01]  /*6300*/  UMOV UR12, UR56 ;  /* 0x00000038000c7c82 */ /* 0x000fe20008000000 */
[----:B------:R-:W-:Y:S01]  /*6310*/  R2UR UR44, R6 ;  /* 0x00000000062c72ca */ /* 0x000fe200000e0000 */
[----:B------:R-:W-:Y:S01]  /*6320*/  VIADD R6, R10, 0x90 ;  /* 0x000000900a067836 */ /* 0x000fe20000000000 */
[----:B------:R-:W2:Y:S01]  /*6330*/  MUFU.EX2 R23, R23 ;  /* 0x0000001700177308 */ /* 0x000ea20000000800 */
[----:B0-----:R-:W-:Y:S01]  /*6340*/  FMUL.FTZ R31, R30, R31 ;  /* 0x0000001f1e1f7220 */ /* 0x001fe20000410000 */
[----:B------:R-:W-:Y:S01]  /*6350*/  F2FP.BF16.F32.PACK_AB R220, R15, R220 ;  /* 0x000000dc0fdc723e */ /* 0x000fe200000010ff */
[----:B------:R-:W-:Y:S01]  /*6360*/  VIADD R4, R4, 0xffff0000 ;  /* 0xffff000004047836 */ /* 0x000fe20000000000 */
[----:B------:R-:W-:Y:S01]  /*6370*/  R2UR UR4, R6 ;  /* 0x00000000060472ca */ /* 0x000fe200000e0000 */
[C---:B------:R-:W-:Y:S01]  /*6380*/  VIADD R6, R10.reuse, 0x190 ;  /* 0x000001900a067836 */ /* 0x040fe20000000000 */
[----:B------:R-:W-:Y:S01]  /*6390*/  R2UR UR54, R7 ;  /* 0x00000000073672ca */ /* 0x000fe200000e0000 */
[----:B------:R-:W-:Y:S01]  /*63a0*/  VIADD R7, R10, 0x20 ;  /* 0x000000200a077836 */ /* 0x000fe20000000000 */
[----:B------:R-:W0:Y:S01]  /*63b0*/  MUFU.EX2 R20, R20 ;  /* 0x0000001400147308 */ /* 0x000e220000000800 */
[C---:B-1----:R-:W-:Y:S01]  /*63c0*/  F2FP.BF16.F32.PACK_AB R17, R25.reuse, R30 ;  /* 0x0000001e1911723e */ /* 0x042fe200000010ff */
[----:B------:R-:W-:Y:S01]  /*63d0*/  FMUL.FTZ R14, R25, R219 ;  /* 0x000000db190e7220 */ /* 0x000fe20000410000 */
[----:B------:R-:W-:Y:S01]  /*63e0*/  F2FP.BF16.F32.PACK_AB R30, R217, R216 ;  /* 0x000000d8d91e723e */ /* 0x000fe200000010ff */
[----:B------:R-:W-:Y:S01]  /*63f0*/  UMOV UR52, UR44 ;  /* 0x0000002c00347c82 */ /* 0x000fe20008000000 */
[----:B------:R-:W-:Y:S01]  /*6400*/  R2UR UR50, R6 ;  /* 0x00000000063272ca */ /* 0x000fe200000e0000 */
[----:B------:R-:W-:Y:S01]  /*6410*/  STSM.16.M88.2 [R0+0x2dd00], R16 ;  /* 0x02dd001000007844 */ /* 0x000fe20000000100 */
[----:B------:R-:W-:Y:S01]  /*6420*/  F2FP.BF16.F32.PACK_AB R31, R14, R31 ;  /* 0x0000001f0e1f723e */ /* 0x000fe200000010ff */
[----:B------:R-:W-:-:S02]  /*6430*/  VIADD R6, R10, 0x210 ;  /* 0x000002100a067836 */ /* 0x000fc40000000000 */
[----:B--2---:R-:W-:Y:S01]  /*6440*/  FMUL.FTZ R222, R23, R222 ;  /* 0x000000de17de7220 */ /* 0x004fe20000410000 */
[----:B------:R-:W-:Y:S01]  /*6450*/  MOV R9, UR58 ;  /* 0x0000003a00097c02 */ /* 0x000fe20008000f00 */
[----:B------:R-:W-:Y:S01]  /*6460*/  UMOV UR48, UR44 ;  /* 0x0000002c00307c82 */ /* 0x000fe20008000000 */
[----:B------:R-:W-:Y:S01]  /*6470*/  UMOV UR40, UR44 ;  /* 0x0000002c00287c82 */ /* 0x000fe20008000000 */
[----:B------:R-:W-:Y:S01]  /*6480*/  R2UR UR42, R6 ;  /* 0x00000000062a72ca */ /* 0x000fe200000e0000 */
[----:B------:R-:W-:Y:S01]  /*6490*/  VIADD R6, R5, 0x100 ;  /* 0x0000010005067836 */ /* 0x000fe20000000000 */
[----:B------:R-:W-:Y:S01]  /*64a0*/  R2UR UR26, R7 ;  /* 0x00000000071a72ca */ /* 0x000fe200000e0000 */
[----:B------:R-:W-:Y:S01]  /*64b0*/  VIADD R7, R10, 0x120 ;  /* 0x000001200a077836 */ /* 0x000fe20000000000 */
[C---:B0-----:R-:W-:Y:S01]  /*64c0*/  F2FP.BF16.F32.PACK_AB R13, R20.reuse, R23 ;  /* 0x00000017140d723e */ /* 0x041fe200000010ff */
[----:B------:R-:W-:Y:S01]  /*64d0*/  FMUL.FTZ R223, R20, R223 ;  /* 0x000000df14df7220 */ /* 0x000fe20000410000 */
[----:B------:R-:W-:Y:S01]  /*64e0*/  R2UR UR24, R6 ;  /* 0x00000000061872ca */ /* 0x000fe200000e0000 */
[----:B------:R-:W-:Y:S01]  /*64f0*/  VIADD R6, R10, 0xa0 ;  /* 0x000000a00a067836 */ /* 0x000fe20000000000 */
[----:B------:R-:W-:Y:S01]  /*6500*/  R2UR UR34, R7 ;  /* 0x00000000072272ca */ /* 0x000fe200000e0000 */
[----:B------:R0:W-:Y:S01]  /*6510*/  STSM.16.M88.2 [R0+0x2e500], R12 ;  /* 0x02e5000c00007844 */ /* 0x0001e20000000100 */
[----:B------:R-:W-:Y:S01]  /*6520*/  F2FP.BF16.F32.PACK_AB R221, R223, R222 ;  /* 0x000000dedfdd723e */ /* 0x000fe200000010ff */
[----:B------:R-:W-:Y:S01]  /*6530*/  VIADD R7, R225, 0x2ed00 ;  /* 0x0002ed00e1077836 */ /* 0x000fe20000000000 */
[----:B------:R-:W-:Y:S01]  /*6540*/  R2UR UR38, R6 ;  /* 0x00000000062672ca */ /* 0x000fe200000e0000 */
[----:B------:R1:W-:Y:S06]  /*6550*/  MEMBAR.ALL.CTA ;  /* 0x0000000000007992 */ /* 0x0003ec0000008000 */
[----:B-1----:R-:W1:Y:S01]  /*6560*/  FENCE.VIEW.ASYNC.S ;  /* 0x00000000000073c6 */ /* 0x002e620000000000 */
[C---:B------:R-:W-:Y:S01]  /*6570*/  VIADD R6, R10.reuse, 0x1a0 ;  /* 0x000001a00a067836 */ /* 0x040fe20000000000 */
[----:B------:R-:W-:Y:S01]  /*6580*/  MOV R21, UR55 ;  /* 0x0000003700157c02 */ /* 0x000fe20008000f00 */
[----:B------:R-:W-:Y:S01]  /*6590*/  VIADD R25, R10, 0xb0 ;  /* 0x000000b00a197836 */ /* 0x000fe20000000000 */
[----:B------:R-:W-:-:S02]  /*65a0*/  SHF.R.U32.HI R7, RZ, 0x4, R7 ;  /* 0x00000004ff077819 */ /* 0x000fc40000011607 */
        /* <DEDUP_REMOVED lines=8> */
[----:B------:R-:W-:Y:S01]  /*6630*/  MOV R22, UR54 ;  /* 0x0000003600167c02 */ /* 0x000fe20008000f00 */
[----:B0-----:R-:W-:Y:S01]  /*6640*/  VIADD R13, R10, 0x30 ;  /* 0x000000300a0d7836 */ /* 0x001fe20000000000 */
[----:B------:R-:W-:-:S02]  /*6650*/  SHF.R.U32.HI R4, RZ, 0x4, R4 ;  /* 0x00000004ff047819 */ /* 0x000fc40000011604 */
[----:B------:R-:W-:Y:S01]  /*6660*/  SHF.R.U32.HI R6, RZ, 0x4, R6 ;  /* 0x00000004ff067819 */ /* 0x000fe20000011606 */
[----:B-1----:R-:W-:Y:S06]  /*6670*/  BAR.SYNC.DEFER_BLOCKING 0x9, 0x100 ;  /* 0x0244000000007b1d */ /* 0x002fec0000010000 */
[----:B------:R0:W-:Y:S04]  /*6680*/  STSM.16.M88.2 [R0+0x2ed00], R18 ;  /* 0x02ed001200007844 */ /* 0x0001e80000000100 */
        /* <DEDUP_REMOVED lines=28> */
[----:B------:R-:W-:Y:S01]  /*6850*/  VIADD R25, R10, 0x130 ;  /* 0x000001300a197836 */ /* 0x000fe20000000000 */
[----:B------:R-:W-:Y:S01]  /*6860*/  UMOV UR12, UR14 ;  /* 0x0000000e000c7c82 */ /* 0x000fe20008000000 */
[----:B------:R-:W-:Y:S01]  /*6870*/  MOV R12, UR56 ;  /* 0x00000038000c7c02 */ /* 0x000fe20008000f00 */
[----:B------:R-:W-:Y:S01]  /*6880*/  UMOV UR56, UR12 ;  /* 0x0000000c00387c82 */ /* 0x000fe20008000000 */
[----:B------:R-:W-:Y:S01]  /*6890*/  MOV R15, UR58 ;  /* 0x0000003a000f7c02 */ /* 0x000fe20008000f00 */
[----:B------:R-:W-:Y:S01]  /*68a0*/  UMOV UR58, UR10 ;  /* 0x0000000a003a7c82 */ /* 0x000fe20008000000 */
[----:B------:R-:W-:Y:S01]  /*68b0*/  R2UR UR10, R25 ;  /* 0x00000000190a72ca */ /* 0x000fe200000e0000 */
[----:B------:R-:W-:Y:S01]  /*68c0*/  UMOV UR57, UR19 ;  /* 0x0000001300397c82 */ /* 0x000fe20008000000 */
[----:B------:R-:W-:Y:S01]  /*68d0*/  UMOV UR13, UR15 ;  /* 0x0000000f000d7c82 */ /* 0x000fe20008000000 */
[----:B------:R-:W-:Y:S01]  /*68e0*/  MOV R16, UR59 ;  /* 0x0000003b00107c02 */ /* 0x000fe20008000f00 */
[----:B------:R-:W-:Y:S01]  /*68f0*/  UMOV UR59, UR11 ;  /* 0x0000000b003b7c82 */ /* 0x000fe20008000000 */
[----:B------:R-:W-:Y:S01]  /*6900*/  MOV R14, UR57 ;  /* 0x00000039000e7c02 */ /* 0x000fe20008000f00 */
[----:B------:R-:W-:Y:S01]  /*6910*/  UMOV UR7, 0x40 ;  /* 0x0000004000077882 */ /* 0x000fe20000000000 */
[----:B------:R-:W-:Y:S01]  /*6920*/  MOV R17, UR56 ;  /* 0x0000003800117c02 */ /* 0x000fe20008000f00 */
[----:B------:R-:W-:Y:S01]  /*6930*/  UMOV UR57, UR13 ;  /* 0x0000000d00397c82 */ /* 0x000fe20008000000 */
[----:B------:R-:W-:Y:S01]  /*6940*/  UMOV UR11, 0x40 ;  /* 0x00000040000b7882 */ /* 0x000fe20000000000 */
[----:B------:R-:W-:Y:S01]  /*6950*/  UMOV UR15, 0x40 ;  /* 0x00000040000f7882 */ /* 0x000fe20000000000 */
[----:B0-----:R-:W-:Y:S01]  /*6960*/  MOV R19, UR59 ;  /* 0x0000003b00137c02 */ /* 0x001fe20008000f00 */
[----:B------:R-:W-:Y:S01]  /*6970*/  UMOV UR59, 0x8 ;  /* 0x00000008003b7882 */ /* 0x000fe20000000000 */
[----:B------:R-:W-:Y:S01]  /*6980*/  MOV R20, UR58 ;  /* 0x0000003a00147c02 */ /* 0x000fe20008000f00 */
[----:B------:R-:W-:Y:S01]  /*6990*/  IMAD.U32 R223, RZ, RZ, UR59 ;  /* 0x0000003bffdf7e24 */ /* 0x000fe2000f8e00ff */
[----:B------:R-:W-:Y:S01]  /*69a0*/  MOV R18, UR57 ;  /* 0x0000003900127c02 */ /* 0x000fe20008000f00 */
[----:B------:R-:W-:Y:S01]  /*69b0*/  UMOV UR57, 0x40000040 ;  /* 0x4000004000397882 */ /* 0x000fe20000000000 */
[----:B------:R-:W-:Y:S04]  /*69c0*/  HGMMA.64x16x16.F32.BF16 R136, gdesc[UR44].tnspA.tnspB, R136 ;  /* 0x602000002c8879f0 */ /* 0x000fe80008701888 */
[----:B------:R-:W-:Y:S01]  /*69d0*/  HGMMA.64x16x16.F32.BF16 R152, gdesc[UR16].tnspA.tnspB, R152 ;  /* 0x60200000109879f0 */ /* 0x000fe20008701898 */
[----:B------:R-:W-:Y:S01]  /*69e0*/  R2UR UR16, R8 ;  /* 0x00000000081072ca */ /* 0x000fe200000e0000 */
[----:B------:R-:W-:Y:S01]  /*69f0*/  UMOV UR17, 0x40000040 ;  /* 0x4000004000117882 */ /* 0x000fe20000000000 */
[----:B------:R-:W-:Y:S01]  /*6a00*/  R2UR UR18, R13 ;  /* 0x000000000d1272ca */ /* 0x000fe200000e0000 */
[----:B------:R-:W-:Y:S01]  /*6a10*/  UMOV UR19, 0x40 ;  /* 0x0000004000137882 */ /* 0x000fe20000000000 */
[----:B------:R-:W-:Y:S01]  /*6a20*/  HGMMA.64x16x16.F32.BF16 R168, gdesc[UR52].tnspA.tnspB, R168 ;  /* 0x6020000034a879f0 */ /* 0x000fe200087018a8 */
[----:B------:R-:W-:Y:S01]  /*6a30*/  LOP3.LUT R8, R7, 0x3fff, RZ, 0xc0, !PT ;  /* 0x00003fff07087812 */ /* 0x000fe200078ec0ff */
[----:B------:R-:W-:Y:S01]  /*6a40*/  VIADD R7, R10, 0x1b0 ;  /* 0x000001b00a077836 */ /* 0x000fe20000000000 */
[----:B------:R-:W-:Y:S01]  /*6a50*/  LOP3.LUT R13, R6, 0x3fff, RZ, 0xc0, !PT ;  /* 0x00003fff060d7812 */ /* 0x000fe200078ec0ff */
[----:B------:R-:W-:Y:S01]  /*6a60*/  HGMMA.64x16x16.F32.BF16 R184, gdesc[UR48].tnspA.tnspB, R184 ;  /* 0x6020000030b879f0 */ /* 0x000fe200087018b8 */
[----:B------:R-:W-:Y:S01]  /*6a70*/  VIADD R10, R10, 0x230 ;  /* 0x000002300a0a7836 */ /* 0x000fe20000000000 */
[----:B------:R-:W-:Y:S01]  /*6a80*/  UMOV UR52, UR8 ;  /* 0x0000000800347c82 */ /* 0x000fe20008000000 */
[----:B------:R-:W-:Y:S01]  /*6a90*/  R2UR UR12, R13 ;  /* 0x000000000d0c72ca */ /* 0x000fe200000e0000 */
[----:B------:R-:W-:Y:S01]  /*6aa0*/  UMOV UR53, UR9 ;  /* 0x0000000900357c82 */ /* 0x000fe20008000000 */
[----:B------:R-:W-:Y:S01]  /*6ab0*/  R2UR UR14, R7 ;  /* 0x00000000070e72ca */ /* 0x000fe200000e0000 */
[----:B------:R-:W-:Y:S01]  /*6ac0*/  HGMMA.64x16x16.F32.BF16 R200, gdesc[UR40].tnspA.tnspB, R200 ;  /* 0x6020000028c879f0 */ /* 0x000fe200087018c8 */
[----:B------:R-:W-:Y:S01]  /*6ad0*/  UMOV UR4, UR16 ;  /* 0x0000001000047c82 */ /* 0x000fe20008000000 */
        /* <DEDUP_REMOVED lines=9> */
[----:B------:R-:W-:Y:S01]  /*6b70*/  UMOV UR12, UR16 ;  /* 0x00000010000c7c82 */ /* 0x000fe20008000000 */
[----:B------:R-:W-:Y:S01]  /*6b80*/  UMOV UR55, 0x40 ;  /* 0x0000004000377882 */ /* 0x000fe20000000000 */
[C---:B------:R-:W-:Y:S01]  /*6b90*/  LOP3.LUT R6, R8.reuse, 0x400000, RZ, 0xfc, !PT ;  /* 0x0040000008067812 */ /* 0x040fe200078efcff */
[----:B------:R-:W-:Y:S01]  /*6ba0*/  VIADD R7, R13, 0x80 ;  /* 0x000000800d077836 */ /* 0x000fe20000000000 */
[----:B------:R-:W-:Y:S01]  /*6bb0*/  LOP3.LUT R8, R8, 0x80000, RZ, 0xfc, !PT ;  /* 0x0008000008087812 */ /* 0x000fe200078efcff */
[----:B------:R-:W-:Y:S01]  /*6bc0*/  HGMMA.64x16x16.F32.BF16 R136, gdesc[UR24].tnspA.tnspB, R136 ;  /* 0x60200000188879f0 */ /* 0x000fe20008701888 */
[----:B------:R-:W-:-:S03]  /*6bd0*/  UMOV UR25, 0x40000040 ;  /* 0x4000004000197882 */ /* 0x000fc60000000000 */
[----:B------:R-:W-:Y:S04]  /*6be0*/  HGMMA.64x16x16.F32.BF16 R152, gdesc[UR36].tnspA.tnspB, R152 ;  /* 0x60200000249879f0 */ /* 0x000fe80008701898 */
[----:B------:R-:W-:Y:S01]  /*6bf0*/  HGMMA.64x16x16.F32.BF16 R168, gdesc[UR32].tnspA.tnspB, R168 ;  /* 0x6020000020a879f0 */ /* 0x000fe200087018a8 */
[----:B------:R-:W-:-:S03]  /*6c00*/  UMOV UR33, UR25 ;  /* 0x0000001900217c82 */ /* 0x000fc60008000000 */
[----:B------:R-:W-:Y:S01]  /*6c10*/  HGMMA.64x16x16.F32.BF16 R184, gdesc[UR28].tnspA.tnspB, R184 ;  /* 0x602000001cb879f0 */ /* 0x000fe200087018b8 */
[----:B------:R-:W-:-:S03]  /*6c20*/  UMOV UR29, UR25 ;  /* 0x00000019001d7c82 */ /* 0x000fc60008000000 */
[----:B------:R-:W-:Y:S01]  /*6c30*/  HGMMA.64x16x16.F32.BF16 R200, gdesc[UR20].tnspA.tnspB, R200 ;  /* 0x6020000014c879f0 */ /* 0x000fe200087018c8 */
[----:B------:R-:W-:Y:S01]  /*6c40*/  R2UR UR20, R10 ;  /* 0x000000000a1472ca */ /* 0x000fe200000e0000 */
[C---:B------:R-:W-:Y:S01]  /*6c50*/  VIADD R10, R6.reuse, 0x80 ;  /* 0x00000080060a7836 */ /* 0x040fe20000000000 */
[----:B------:R-:W-:-:S11]  /*6c60*/  R2UR UR21, R6 ;  /* 0x00000000061572ca */ /* 0x000fd600000e0000 */
[----:B------:R-:W-:Y:S02]  /*6c70*/  UMOV UR54, UR20 ;  /* 0x0000001400367c82 */ /* 0x000fe40008000000 */
[----:B------:R-:W-:Y:S01]  /*6c80*/  UMOV UR58, UR21 ;  /* 0x00000015003a7c82 */ /* 0x000fe20008000000 */
[----:B------:R-:W-:Y:S01]  /*6c90*/  UMOV UR21, UR25 ;  /* 0x0000001900157c82 */ /* 0x000fe20008000000 */
[----:B------:R-:W-:Y:S01]  /*6ca0*/  IMAD.U32 R222, RZ, RZ, UR58 ;  /* 0x0000003affde7e24 */ /* 0x000fe2000f8e00ff */
[----:B------:R-:W-:Y:S01]  /*6cb0*/  HGMMA.64x16x16.F32.BF16 R136, gdesc[UR16].tnspA.tnspB, R136 ;  /* 0x60200000108879f0 */ /* 0x000fe20008701888 */
[----:B------:R-:W-:-:S03]  /*6cc0*/  UMOV UR17, 0x40000040 ;  /* 0x4000004000117882 */ /* 0x000fc60000000000 */
[----:B------:R-:W-:Y:S01]  /*6cd0*/  HGMMA.64x16x16.F32.BF16 R152, gdesc[UR4].tnspA.tnspB, R152 ;  /* 0x60200000049879f0 */ /* 0x000fe20008701898 */
[----:B------:R-:W-:Y:S01]  /*6ce0*/  R2UR UR4, R7 ;  /* 0x00000000070472ca */ /* 0x000fe200000e0000 */
[----:B------:R-:W-:Y:S01]  /*6cf0*/  VIADD R7, R13, 0x100 ;  /* 0x000001000d077836 */ /* 0x000fe20000000000 */
[----:B------:R-:W-:Y:S01]  /*6d00*/  R2UR UR5, R10 ;  /* 0x000000000a0572ca */ /* 0x000fe200000e0000 */
[----:B------:R-:W-:Y:S01]  /*6d10*/  VIADD R10, R6, 0x100 ;  /* 0x00000100060a7836 */ /* 0x000fe20000000000 */
[----:B------:R-:W-:Y:S01]  /*6d20*/  HGMMA.64x16x16.F32.BF16 R168, gdesc[UR8].tnspA.tnspB, R168 ;  /* 0x6020000008a879f0 */ /* 0x000fe200087018a8 */
[----:B------:R-:W-:Y:S01]  /*6d30*/  UMOV UR8, UR54 ;  /* 0x0000003600087c82 */ /* 0x000fe20008000000 */
[----:B------:R-:W-:Y:S02]  /*6d40*/  UMOV UR9, UR55 ;  /* 0x0000003700097c82 */ /* 0x000fe40008000000 */
[----:B------:R-:W-:Y:S01]  /*6d50*/  HGMMA.64x16x16.F32.BF16 R184, gdesc[UR12].tnspA.tnspB, R184 ;  /* 0x602000000cb879f0 */ /* 0x000fe200087018b8 */
[----:B------:R-:W-:-:S03]  /*6d60*/  UMOV UR13, UR17 ;  /* 0x00000011000d7c82 */ /* 0x000fc60008000000 */
[----:B------:R-:W-:Y:S01]  /*6d70*/  HGMMA.64x16x16.F32.BF16 R200, gdesc[UR52].tnspA.tnspB, R200, gsb0 ;  /* 0x6020000034c879f0 */ /* 0x000fe200080018c8 */
[----:B------:R0:W-:Y:S06]  /*6d80*/  MEMBAR.ALL.CTA ;  /* 0x0000000000007992 */ /* 0x0001ec0000008000 */
[----:B0-----:R-:W0:Y:S01]  /*6d90*/  FENCE.VIEW.ASYNC.S ;  /* 0x00000000000073c6 */ /* 0x001e220000000000 */
[----:B------:R-:W-:Y:S02]  /*6da0*/  R2UR UR52, R24 ;  /* 0x00000000183472ca */ /* 0x000fe400000e0000 */
[----:B------:R-:W-:-:S02]  /*6db0*/  R2UR UR53, R23 ;  /* 0x00000000173572ca */ /* 0x000fc400000e0000 */
[----:B------:R-:W-:Y:S02]  /*6dc0*/  R2UR UR54, R22 ;  /* 0x00000000163672ca */ /* 0x000fe400000e0000 */
[----:B------:R-:W-:-:S07]  /*6dd0*/  R2UR UR55, R21 ;  /* 0x00000000153772ca */ /* 0x000fce00000e0000 */
[----:B------:R-:W-:Y:S02]  /*6de0*/  UMOV UR44, UR52 ;  /* 0x00000034002c7c82 */ /* 0x000fe40008000000 */
[----:B------:R-:W-:Y:S01]  /*6df0*/  UMOV UR45, UR53 ;  /* 0x00000035002d7c82 */ /* 0x000fe20008000000 */
[----:B0-----:R-:W-:Y:S06]  /*6e00*/  BAR.SYNC.DEFER_BLOCKING 0x9, 0x100 ;  /* 0x0244000000007b1d */ /* 0x001fec0000010000 */
[----:B-1----:R-:W-:-:S06]  /*6e10*/  WARPGROUP.ARRIVE ;  /* 0x00000000000079c5 */ /* 0x002fcc0000000000 */
[----:B------:R-:W-:Y:S01]  /*6e20*/  HGMMA.64x64x16.F32.BF16 R24, gdesc[UR56].tnspA, RZ, !UPT ;  /* 0x20e00000381879f0 */ /* 0x000fe2000c7018ff */
[----:B------:R-:W-:Y:S01]  /*6e30*/  UMOV UR56, UR4 ;  /* 0x0000000400387c82 */ /* 0x000fe20008000000 */
[----:B------:R-:W-:Y:S01]  /*6e40*/  UMOV UR57, 0x40000040 ;  /* 0x4000004000397882 */ /* 0x000fe20000000000 */
[----:B------:R-:W-:Y:S01]  /*6e50*/  UMOV UR58, UR5 ;  /* 0x00000005003a7c82 */ /* 0x000fe20008000000 */
[----:B------:R-:W-:Y:S01]  /*6e60*/  UMOV UR59, 0x8 ;  /* 0x00000008003b7882 */ /* 0x000fe20000000000 */
[----:B--2---:R-:W-:Y:S01]  /*6e70*/  IMAD.U32 R220, RZ, RZ, UR58 ;  /* 0x0000003affdc7e24 */ /* 0x004fe2000f8e00ff */
[----:B------:R-:W-:Y:S01]  /*6e80*/  R2UR UR4, R7 ;  /* 0x00000000070472ca */ /* 0x000fe200000e0000 */
[----:B------:R-:W-:Y:S01]  /*6e90*/  IMAD.U32 R221, RZ, RZ, UR59 ;  /* 0x0000003bffdd7e24 */ /* 0x000fe2000f8e00ff */
[----:B------:R-:W-:Y:S01]  /*6ea0*/  R2UR UR5, R10 ;  /* 0x000000000a0572ca */ /* 0x000fe200000e0000 */
[----:B------:R-:W-:Y:S02]  /*6eb0*/  VIADD R7, R13, 0x180 ;  /* 0x000001800d077836 */ /* 0x000fe40000000000 */
[----:B------:R-:W-:-:S02]  /*6ec0*/  VIADD R10, R6, 0x180 ;  /* 0x00000180060a7836 */ /* 0x000fc40000000000 */
[----:B------:R-:W-:Y:S01]  /*6ed0*/  VIADD R6, R6, 0x200 ;  /* 0x0000020006067836 */ /* 0x000fe20000000000 */
[----:B------:R-:W-:Y:S01]  /*6ee0*/  HGMMA.64x64x16.F32.BF16 R24, gdesc[UR56].tnspA, R24 ;  /* 0x20e00000381879f0 */ /* 0x000fe20008701818 */
[----:B------:R-:W-:Y:S02]  /*6ef0*/  R2UR UR59, R19 ;  /* 0x00000000133b72ca */ /* 0x000fe400000e0000 */
[----:B------:R-:W-:Y:S02]  /*6f00*/  R2UR UR58, R20 ;  /* 0x00000000143a72ca */ /* 0x000fe400000e0000 */
[----:B------:R-:W-:Y:S02]  /*6f10*/  R2UR UR57, R18 ;  /* 0x00000000123972ca */ /* 0x000fe400000e0000 */
[----:B------:R-:W-:-:S07]  /*6f20*/  R2UR UR56, R17 ;  /* 0x00000000113872ca */ /* 0x000fce00000e0000 */
        /* <DEDUP_REMOVED lines=9> */
[----:B------:R-:W-:Y:S01]  /*6fc0*/  R2UR UR4, R7 ;  /* 0x00000000070472ca */ /* 0x000fe200000e0000 */
[----:B------:R-:W-:Y:S01]  /*6fd0*/  IMAD.U32 R219, RZ, RZ, UR59 ;  /* 0x0000003bffdb7e24 */ /* 0x000fe2000f8e00ff */
[----:B------:R-:W-:Y:S01]  /*6fe0*/  R2UR UR5, R10 ;  /* 0x000000000a0572ca */ /* 0x000fe200000e0000 */
[----:B------:R-:W-:Y:S01]  /*6ff0*/  VIADD R7, R13, 0x200 ;  /* 0x000002000d077836 */ /* 0x000fe20000000000 */
[----:B------:R-:W-:Y:S01]  /*7000*/  HGMMA.64x64x16.F32.BF16 R24, gdesc[UR56].tnspA, R24 ;  /* 0x20e00000381879f0 */ /* 0x000fe20008701818 */
[----:B------:R-:W-:-:S08]  /*7010*/  R2UR UR59, R16 ;  /* 0x00000000103b72ca */ /* 0x000fd000000e0000 */
        /* <DEDUP_REMOVED lines=9> */
[----:B------:R-:W-:Y:S01]  /*70b0*/  R2UR UR5, R7 ;  /* 0x00000000070572ca */ /* 0x000fe200000e0000 */
[----:B------:R-:W-:Y:S02]  /*70c0*/  IMAD.U32 R216, RZ, RZ, UR58 ;  /* 0x0000003affd87e24 */ /* 0x000fe4000f8e00ff */
[----:B------:R-:W-:Y:S01]  /*70d0*/  IMAD.U32 R217, RZ, RZ, UR59 ;  /* 0x0000003bffd97e24 */ /* 0x000fe2000f8e00ff */
[----:B------:R-:W-:Y:S01]  /*70e0*/  HGMMA.64x64x16.F32.BF16 R24, gdesc[UR56].tnspA, R24 ;  /* 0x20e00000381879f0 */ /* 0x000fe20008701818 */
[----:B------:R-:W-:Y:S01]  /*70f0*/  R2UR UR57, R14 ;  /* 0x000000000e3972ca */ /* 0x000fe200000e0000 */
[----:B------:R-:W-:Y:S01]  /*7100*/  UMOV UR58, UR4 ;  /* 0x00000004003a7c82 */ /* 0x000fe20008000000 */
[----:B------:R-:W-:Y:S01]  /*7110*/  R2UR UR56, R12 ;  /* 0x000000000c3872ca */ /* 0x000fe200000e0000 */
[----:B------:R-:W-:Y:S01]  /*7120*/  UMOV UR59, 0x8 ;  /* 0x00000008003b7882 */ /* 0x000fe20000000000 */
[----:B------:R-:W-:-:S02]  /*7130*/  IMAD.U32 R22, RZ, RZ, UR58 ;  /* 0x0000003aff167e24 */ /* 0x000fc4000f8e00ff */
[----:B------:R-:W-:-:S07]  /*7140*/  IMAD.U32 R23, RZ, RZ, UR59 ;  /* 0x0000003bff177e24 */ /* 0x000fce000f8e00ff */
[----:B------:R-:W-:Y:S01]  /*7150*/  UMOV UR53, UR57 ;  /* 0x0000003900357c82 */ /* 0x000fe20008000000 */
[----:B------:R-:W-:Y:S01]  /*7160*/  UMOV UR57, 0x40000040 ;  /* 0x4000004000397882 */ /* 0x000fe20000000000 */
[----:B------:R-:W-:Y:S01]  /*7170*/  UMOV UR52, UR56 ;  /* 0x0000003800347c82 */ /* 0x000fe20008000000 */
[----:B------:R-:W-:Y:S01]  /*7180*/  UMOV UR56, UR5 ;  /* 0x0000000500387c82 */ /* 0x000fe20008000000 */
[----:B------:R-:W-:Y:S01]  /*7190*/  UMOV UR5, UR17 ;  /* 0x0000001100057c82 */ /* 0x000fe20008000000 */
[----:B------:R-:W-:Y:S01]  /*71a0*/  HGMMA.64x64x16.F32.BF16 R24, gdesc[UR56].tnspA, R24, gsb0 ;  /* 0x20e00000381879f0 */ /* 0x000fe20008001818 */
[----:B------:R-:W-:Y:S01]  /*71b0*/  R2UR UR59, R11 ;  /* 0x000000000b3b72ca */ /* 0x000fe200000e0000 */
[----:B------:R-:W-:Y:S01]  /*71c0*/  WARPGROUP.ARRIVE ;  /* 0x00000000000079c5 */ /* 0x000fe20000000000 */
[----:B------:R-:W-:Y:S01]  /*71d0*/  R2UR UR58, R9 ;  /* 0x00000000093a72ca */ /* 0x000fe200000e0000 */
[----:B------:R-:W-:Y:S01]  /*71e0*/  UMOV UR57, 0x40000040 ;  /* 0x4000004000397882 */ /* 0x000fe20000000000 */
[----:B------:R-:W-:Y:S01]  /*71f0*/  R2UR UR56, R6 ;  /* 0x00000000063872ca */ /* 0x000fe200000e0000 */
[----:B------:R-:W-:-:S02]  /*7200*/  VIADD R6, R5, 0x480 ;  /* 0x0000048005067836 */ /* 0x000fc40000000000 */
[----:B------:R-:W-:-:S10]  /*7210*/  VIADD R9, R8, 0x210 ;  /* 0x0000021008097836 */ /* 0x000fd40000000000 */
[----:B------:R-:W-:Y:S01]  /*7220*/  HGMMA.64x16x16.F32.BF16 R144, gdesc[UR56].tnspA.tnspB, R144 ;  /* 0x60200000389079f0 */ /* 0x000fe20008701890 */
[----:B------:R-:W-:Y:S01]  /*7230*/  UMOV UR58, UR36 ;  /* 0x00000024003a7c82 */ /* 0x000fe20008000000 */
[----:B------:R-:W-:Y:S01]  /*7240*/  UMOV UR59, UR37 ;  /* 0x00000025003b7c82 */ /* 0x000fe20008000000 */
[----:B------:R-:W-:Y:S01]  /*7250*/  UMOV UR37, UR25 ;  /* 0x0000001900257c82 */ /* 0x000fe20008000000 */
[----:B------:R-:W-:Y:S01]  /*7260*/  HGMMA.64x16x16.F32.BF16 R160, gdesc[UR56].tnspA.tnspB, R160 ;  /* 0x6020000038a079f0 */ /* 0x000fe200087018a0 */
[----:B------:R-:W-:Y:S01]  /*7270*/  UMOV UR58, UR40 ;  /* 0x00000028003a7c82 */ /* 0x000fe20008000000 */
[----:B------:R-:W-:Y:S02]  /*7280*/  UMOV UR59, UR41 ;  /* 0x00000029003b7c82 */ /* 0x000fe40008000000 */
[----:B------:R-:W-:Y:S01]  /*7290*/  HGMMA.64x16x16.F32.BF16 R176, gdesc[UR56].tnspA.tnspB, R176 ;  /* 0x6020000038b079f0 */ /* 0x000fe200087018b0 */
[----:B------:R-:W-:Y:S01]  /*72a0*/  UMOV UR58, UR44 ;  /* 0x0000002c003a7c82 */ /* 0x000fe20008000000 */
[----:B------:R-:W-:Y:S01]  /*72b0*/  UMOV UR59, UR45 ;  /* 0x0000002d003b7c82 */ /* 0x000fe20008000000 */
[----:B------:R-:W-:Y:S01]  /*72c0*/  R2UR UR44, R6 ;  /* 0x00000000062c72ca */ /* 0x000fe200000e0000 */
[----:B------:R-:W-:Y:S01]  /*72d0*/  HGMMA.64x16x16.F32.BF16 R192, gdesc[UR56].tnspA.tnspB, R192 ;  /* 0x6020000038c079f0 */ /* 0x000fe200087018c0 */
[----:B------:R-:W-:Y:S01]  /*72e0*/  UMOV UR58, UR48 ;  /* 0x00000030003a7c82 */ /* 0x000fe20008000000 */
[----:B------:R-:W-:Y:S01]  /*72f0*/  UMOV UR59, UR49 ;  /* 0x00000031003b7c82 */ /* 0x000fe20008000000 */
[----:B------:R-:W-:Y:S01]  /*7300*/  UMOV UR45, 0x40000040 ;  /* 0x40000040002d7882 */ /* 0x000fe20000000000 */
[----:B------:R-:W-:Y:S01]  /*7310*/  HGMMA.64x16x16.F32.BF16 R208, gdesc[UR56].tnspA.tnspB, R208 ;  /* 0x6020000038d079f0 */ /* 0x000fe200087018d0 */
[----:B------:R-:W-:Y:S01]  /*7320*/  UMOV UR49, UR45 ;  /* 0x0000002d00317c82 */ /* 0x000fe20008000000 */
[----:B------:R-:W-:Y:S01]  /*7330*/  UMOV UR41, UR45 ;  /* 0x0000002d00297c82 */ /* 0x000fe20008000000 */
[C---:B------:R-:W-:Y:S01]  /*7340*/  VIADD R6, R5.reuse, 0x500 ;  /* 0x0000050005067836 */ /* 0x040fe20000000000 */
[----:B------:R-:W-:Y:S01]  /*7350*/  UMOV UR58, UR8 ;  /* 0x00000008003a7c82 */ /* 0x000fe20008000000 */
[----:B------:R-:W-:Y:S01]  /*7360*/  VIADD R5, R5, 0x580 ;  /* 0x0000058005057836 */ /* 0x000fe20000000000 */
[----:B------:R-:W-:Y:S01]  /*7370*/  UMOV UR59, UR9 ;  /* 0x00000009003b7c82 */ /* 0x000fe20008000000 */
[----:B------:R-:W-:Y:S01]  /*7380*/  UMOV UR9, UR17 ;  /* 0x0000001100097c82 */ /* 0x000fe20008000000 */
[----:B------:R-:W-:Y:S01]  /*7390*/  UMOV UR48, UR44 ;  /* 0x0000002c00307c82 */ /* 0x000fe20008000000 */
[----:B------:R-:W-:Y:S01]  /*73a0*/  UMOV UR40, UR44 ;  /* 0x0000002c00287c82 */ /* 0x000fe20008000000 */
[----:B------:R-:W-:Y:S01]  /*73b0*/  R2UR UR24, R6 ;  /* 0x00000000061872ca */ /* 0x000fe200000e0000 */
[----:B------:R-:W-:Y:S01]  /*73c0*/  VIADD R6, R8, 0x100 ;  /* 0x0000010008067836 */ /* 0x000fe20000000000 */
[----:B------:R-:W-:-:S02]  /*73d0*/  R2UR UR16, R5 ;  /* 0x00000000051072ca */ /* 0x000fc400000e0000 */
[----:B------:R-:W-:Y:S01]  /*73e0*/  LOP3.LUT R5, R4, 0x3fff, RZ, 0xc0, !PT ;  /* 0x00003fff04057812 */ /* 0x000fe200078ec0ff */
[----:B------:R-:W-:-:S04]  /*73f0*/  VIADD R4, R8, 0x80 ;  /* 0x0000008008047836 */ /* 0x000fc80000000000 */
[----:B------:R-:W-:Y:S02]  /*7400*/  IMAD R12, R2, 0x800, R5 ;  /* 0x00000800020c7824 */ /* 0x000fe400078e0205 */
[----:B------:R-:W-:Y:S02]  /*7410*/  VIADD R5, R8, 0x10 ;  /* 0x0000001008057836 */ /* 0x000fe40000000000 */
        /* <DEDUP_REMOVED lines=8> */
[----:B------:R-:W-:Y:S01]  /*74a0*/  HGMMA.64x16x16.F32.BF16 R144, gdesc[UR44].tnspA.tnspB, R144 ;  /* 0x602000002c9079f0 */ /* 0x000fe20008701890 */
[----:B------:R-:W-:Y:S01]  /*74b0*/  UMOV UR46, UR52 ;  /* 0x00000034002e7c82 */ /* 0x000fe20008000000 */
[----:B------:R-:W-:Y:S01]  /*74c0*/  UMOV UR47, UR53 ;  /* 0x00000035002f7c82 */ /* 0x000fe20008000000 */
[----:B------:R-:W-:Y:S01]  /*74d0*/  UMOV UR52, UR44 ;  /* 0x0000002c00347c82 */ /* 0x000fe20008000000 */
[----:B------:R-:W-:Y:S01]  /*74e0*/  UMOV UR53, UR45 ;  /* 0x0000002d00357c82 */ /* 0x000fe20008000000 */
[----:B------:R-:W-:Y:S01]  /*74f0*/  HGMMA.64x16x16.F32.BF16 R160, gdesc[UR44].tnspA.tnspB, R160 ;  /* 0x602000002ca079f0 */ /* 0x000fe200087018a0 */
[----:B------:R-:W-:Y:S01]  /*7500*/  R2UR UR46, R5 ;  /* 0x00000000052e72ca */ /* 0x000fe200000e0000 */
[C---:B------:R-:W-:Y:S01]  /*7510*/  VIADD R5, R8.reuse, 0x90 ;  /* 0x0000009008057836 */ /* 0x040fe20000000000 */
[----:B------:R-:W-:Y:S01]  /*7520*/  UMOV UR47, 0x40 ;  /* 0x00000040002f7882 */ /* 0x000fe20000000000 */
[----:B------:R-:W-:Y:S01]  /*7530*/  HGMMA.64x16x16.F32.BF16 R176, gdesc[UR52].tnspA.tnspB, R176 ;  /* 0x6020000034b079f0 */ /* 0x000fe200087018b0 */
[----:B------:R-:W-:Y:S01]  /*7540*/  R2UR UR54, R8 ;  /* 0x00000000083672ca */ /* 0x000fe200000e0000 */
[----:B------:R-:W-:Y:S01]  /*7550*/  UMOV UR55, 0x40 ;  /* 0x0000004000377882 */ /* 0x000fe20000000000 */
[----:B------:R-:W-:Y:S01]  /*7560*/  R2UR UR52, R12 ;  /* 0x000000000c3472ca */ /* 0x000fe200000e0000 */
[----:B------:R-:W-:Y:S01]  /*7570*/  HGMMA.64x16x16.F32.BF16 R192, gdesc[UR48].tnspA.tnspB, R192 ;  /* 0x6020000030c079f0 */ /* 0x000fe200087018c0 */
[----:B------:R-:W-:Y:S01]  /*7580*/  UMOV UR53, 0x40000040 ;  /* 0x4000004000357882 */ /* 0x000fe20000000000 */
[----:B------:R-:W-:Y:S01]  /*7590*/  UMOV UR45, 0x40000040 ;  /* 0x40000040002d7882 */ /* 0x000fe20000000000 */
[----:B------:R-:W-:Y:S01]  /*75a0*/  R2UR UR50, R9 ;  /* 0x00000000093272ca */ /* 0x000fe200000e0000 */
[----:B------:R-:W-:Y:S01]  /*75b0*/  HGMMA.64x16x16.F32.BF16 R208, gdesc[UR40].tnspA.tnspB, R208 ;  /* 0x6020000028d079f0 */ /* 0x000fe200087018d0 */
[----:B------:R-:W-:Y:S01]  /*75c0*/  UMOV UR49, UR45 ;  /* 0x0000002d00317c82 */ /* 0x000fe20008000000 */
[----:B------:R-:W-:Y:S01]  /*75d0*/  UMOV UR51, 0x40 ;  /* 0x0000004000337882 */ /* 0x000fe20000000000 */
[C---:B------:R-:W-:Y:S01]  /*75e0*/  VIADD R9, R8.reuse, 0x20 ;  /* 0x0000002008097836 */ /* 0x040fe20000000000 */
[----:B------:R-:W-:Y:S01]  /*75f0*/  UMOV UR43, 0x40 ;  /* 0x00000040002b7882 */ /* 0x000fe20000000000 */
[----:B------:R-:W-:Y:S03]  /*7600*/  HGMMA.64x16x16.F32.BF16 R144, gdesc[UR24].tnspA.tnspB, R144 ;  /* 0x60200000189079f0 */ /* 0x000fe60008701890 */
[----:B------:R-:W-:Y:S01]  /*7610*/  R2UR UR26, R9 ;  /* 0x00000000091a72ca */ /* 0x000fe200000e0000 */
[----:B------:R-:W-:Y:S01]  /*7620*/  VIADD R9, R8, 0xa0 ;  /* 0x000000a008097836 */ /* 0x000fe20000000000 */
[----:B------:R-:W-:Y:S01]  /*7630*/  R2UR UR24, R236 ;  /* 0x00000000ec1872ca */ /* 0x000fe200000e0000 */
[----:B------:R-:W-:Y:S01]  /*7640*/  UMOV UR27, 0x40 ;  /* 0x00000040001b7882 */ /* 0x000fe20000000000 */
[----:B------:R-:W-:Y:S01]  /*7650*/  HGMMA.64x16x16.F32.BF16 R160, gdesc[UR36].tnspA.tnspB, R160 ;  /* 0x6020000024a079f0 */ /* 0x000fe200087018a0 */
[----:B------:R-:W-:Y:S01]  /*7660*/  UMOV UR25, 0x40000040 ;  /* 0x4000004000197882 */ /* 0x000fe20000000000 */
[----:B------:R-:W-:Y:S01]  /*7670*/  R2UR UR42, R9 ;  /* 0x00000000092a72ca */ /* 0x000fe200000e0000 */
[C---:B------:R-:W-:Y:S01]  /*7680*/  VIADD R9, R8.reuse, 0x1a0 ;  /* 0x000001a008097836 */ /* 0x040fe20000000000 */
[----:B------:R-:W-:Y:S01]  /*7690*/  HGMMA.64x16x16.F32.BF16 R176, gdesc[UR32].tnspA.tnspB, R176 ;  /* 0x6020000020b079f0 */ /* 0x000fe200087018b0 */
[C---:B------:R-:W-:Y:S01]  /*76a0*/  VIADD R236, R8.reuse, 0x120 ;  /* 0x0000012008ec7836 */ /* 0x040fe20000000000 */
[----:B------:R-:W-:Y:S01]  /*76b0*/  UMOV UR41, UR25 ;  /* 0x0000001900297c82 */ /* 0x000fe20008000000 */
[----:B------:R-:W-:Y:S01]  /*76c0*/  UMOV UR37, UR25 ;  /* 0x0000001900257c82 */ /* 0x000fe20008000000 */
[----:B------:R-:W-:Y:S01]  /*76d0*/  HGMMA.64x16x16.F32.BF16 R192, gdesc[UR28].tnspA.tnspB, R192 ;  /* 0x602000001cc079f0 */ /* 0x000fe200087018c0 */
[----:B------:R-:W-:Y:S01]  /*76e0*/  R2UR UR34, R9 ;  /* 0x00000000092272ca */ /* 0x000fe200000e0000 */
[----:B------:R-:W-:Y:S01]  /*76f0*/  VIADD R9, R8, 0x220 ;  /* 0x0000022008097836 */ /* 0x000fe20000000000 */
[----:B------:R-:W-:Y:S01]  /*7700*/  R2UR UR38, R236 ;  /* 0x00000000ec2672ca */ /* 0x000fe200000e0000 */
[----:B------:R-:W-:Y:S01]  /*7710*/  HGMMA.64x16x16.F32.BF16 R208, gdesc[UR20].tnspA.tnspB, R208 ;  /* 0x6020000014d079f0 */ /* 0x000fe200087018d0 */
[----:B------:R-:W-:Y:S01]  /*7720*/  R2UR UR21, R4 ;  /* 0x00000000041572ca */ /* 0x000fe200000e0000 */
[----:B------:R-:W-:Y:S01]  /*7730*/  VIADD R4, R8, 0x180 ;  /* 0x0000018008047836 */ /* 0x000fe20000000000 */
[----:B------:R-:W-:Y:S01]  /*7740*/  R2UR UR20, R6 ;  /* 0x00000000061472ca */ /* 0x000fe200000e0000 */
[----:B------:R-:W-:Y:S01]  /*7750*/  UMOV UR40, UR24 ;  /* 0x0000001800287c82 */ /* 0x000fe20008000000 */
[----:B------:R-:W-:Y:S01]  /*7760*/  R2UR UR30, R9 ;  /* 0x00000000091e72ca */ /* 0x000fe200000e0000 */
        /* <DEDUP_REMOVED lines=9> */
[----:B------:R-:W-:Y:S01]  /*7800*/  UMOV UR23, 0x40 ;  /* 0x0000004000177882 */ /* 0x000fe20000000000 */
[----:B------:R-:W-:Y:S01]  /*7810*/  VIADD R236, R12, 0x180 ;  /* 0x000001800cec7836 */ /* 0x000fe20000000000 */
[----:B------:R-:W-:Y:S01]  /*7820*/  HGMMA.64x16x16.F32.BF16 R144, gdesc[UR16].tnspA.tnspB, R144 ;  /* 0x60200000109079f0 */ /* 0x000fe20008701890 */
[----:B------:R-:W-:Y:S01]  /*7830*/  UMOV UR18, UR58 ;  /* 0x0000003a00127c82 */ /* 0x000fe20008000000 */
[----:B------:R-:W-:-:S02]  /*7840*/  UMOV UR19, UR59 ;  /* 0x0000003b00137c82 */ /* 0x000fc40008000000 */
[----:B------:R-:W-:Y:S01]  /*7850*/  HGMMA.64x16x16.F32.BF16 R160, gdesc[UR4].tnspA.tnspB, R160 ;  /* 0x6020000004a079f0 */ /* 0x000fe200087018a0 */
[----:B------:R-:W-:Y:S01]  /*7860*/  R2UR UR4, R4 ;  /* 0x00000000040472ca */ /* 0x000fe200000e0000 */
[----:B------:R-:W-:Y:S01]  /*7870*/  VIADD R4, R8, 0x200 ;  /* 0x0000020008047836 */ /* 0x000fe20000000000 */
[----:B------:R-:W-:Y:S01]  /*7880*/  UMOV UR7, 0x40 ;  /* 0x0000004000077882 */ /* 0x000fe20000000000 */
[----:B------:R-:W-:Y:S01]  /*7890*/  HGMMA.64x16x16.F32.BF16 R176, gdesc[UR8].tnspA.tnspB, R176 ;  /* 0x6020000008b079f0 */ /* 0x000fe200087018b0 */
[----:B------:R-:W-:Y:S01]  /*78a0*/  UMOV UR8, UR52 ;  /* 0x0000003400087c82 */ /* 0x000fe20008000000 */
[----:B------:R-:W-:Y:S01]  /*78b0*/  UMOV UR9, UR53 ;  /* 0x0000003500097c82 */ /* 0x000fe20008000000 */
[----:B------:R-:W-:Y:S01]  /*78c0*/  UMOV UR10, UR21 ;  /* 0x00000015000a7c82 */ /* 0x000fe20008000000 */
[----:B------:R-:W-:Y:S01]  /*78d0*/  HGMMA.64x16x16.F32.BF16 R192, gdesc[UR12].tnspA.tnspB, R192 ;  /* 0x602000000cc079f0 */ /* 0x000fe200087018c0 */
[----:B------:R-:W-:Y:S01]  /*78e0*/  UMOV UR11, 0x40 ;  /* 0x00000040000b7882 */ /* 0x000fe20000000000 */
[----:B------:R-:W-:Y:S01]  /*78f0*/  IMAD.U32 R20, RZ, RZ, UR10 ;  /* 0x0000000aff147e24 */ /* 0x000fe2000f8e00ff */
[----:B------:R-:W-:Y:S01]  /*7900*/  UMOV UR15, 0x40 ;  /* 0x00000040000f7882 */ /* 0x000fe20000000000 */
[----:B------:R-:W-:Y:S01]  /*7910*/  HGMMA.64x16x16.F32.BF16 R208, gdesc[UR16].tnspA.tnspB, R208, gsb0 ;  /* 0x6020000010d079f0 */ /* 0x000fe200080018d0 */
[----:B------:R-:W-:Y:S01]  /*7920*/  IMAD.U32 R21, RZ, RZ, UR11 ;  /* 0x0000000bff157e24 */ /* 0x000fe2000f8e00ff */
[----:B------:R-:W-:Y:S01]  /*7930*/  UMOV UR19, 0x40 ;  /* 0x0000004000137882 */ /* 0x000fe20000000000 */
[----:B------:R-:W-:-:S02]  /*7940*/  WARPGROUP.DEPBAR.LE gsb0, 0x1 ;  /* 0x00008000000079c5 */ /* 0x000fc40000010100 */
[----:B------:R-:W-:-:S06]  /*7950*/  WARPGROUP.ARRIVE ;  /* 0x00000000000079c5 */ /* 0x000fcc0000000000 */
[----:B------:R-:W-:Y:S04]  /*7960*/  HGMMA.64x16x16.F32.BF16 R56, gdesc[UR52].tnspA.tnspB, R56 ;  /* 0x60200000343879f0 */ /* 0x000fe80008701838 */
[----:B------:R-:W-:Y:S01]  /*7970*/  HGMMA.64x16x16.F32.BF16 R64, gdesc[UR8].tnspA.tnspB, R64 ;  /* 0x60200000084079f0 */ /* 0x000fe20008701840 */
[----:B------:R-:W-:Y:S01]  /*7980*/  UMOV UR8, UR52 ;  /* 0x0000003400087c82 */ /* 0x000fe20008000000 */
[----:B------:R-:W-:Y:S01]  /*7990*/  UMOV UR9, UR53 ;  /* 0x0000003500097c82 */ /* 0x000fe20008000000 */
[----:B------:R-:W-:Y:S01]  /*79a0*/  UMOV UR10, UR20 ;  /* 0x00000014000a7c82 */ /* 0x000fe20008000000 */
[----:B------:R-:W-:Y:S01]  /*79b0*/  UMOV UR11, 0x40 ;  /* 0x00000040000b7882 */ /* 0x000fe20000000000 */
[----:B------:R-:W-:Y:S01]  /*79c0*/  IMAD.U32 R18, RZ, RZ, UR10 ;  /* 0x0000000aff127e24 */ /* 0x000fe2000f8e00ff */
[----:B------:R-:W-:Y:S01]  /*79d0*/  HGMMA.64x16x16.F32.BF16 R72, gdesc[UR8].tnspA.tnspB, R72 ;  /* 0x60200000084879f0 */ /* 0x000fe20008701848 */
[----:B------:R-:W-:Y:S01]  /*79e0*/  UMOV UR10, UR4 ;  /* 0x00000004000a7c82 */ /* 0x000fe20008000000 */
[----:B------:R-:W-:Y:S01]  /*79f0*/  R2UR UR4, R4 ;  /* 0x00000000040472ca */ /* 0x000fe200000e0000 */
[----:B------:R-:W-:Y:S01]  /*7a00*/  IMAD.U32 R19, RZ, RZ, UR11 ;  /* 0x0000000bff137e24 */ /* 0x000fe2000f8e00ff */
        /* <DEDUP_REMOVED lines=8> */
[----:B------:R-:W-:Y:S01]  /*7a90*/  UMOV UR11, 0x40 ;  /* 0x00000040000b7882 */ /* 0x000fe20000000000 */
[----:B------:R-:W-:Y:S01]  /*7aa0*/  VIADD R4, R12, 0x80 ;  /* 0x000000800c047836 */ /* 0x000fe20000000000 */
[----:B------:R-:W-:Y:S01]  /*7ab0*/  ULDC.64 UR52, c[0x0][0x208] ;  /* 0x0000820000347ab9 */ /* 0x000fe20000000a00 */
[----:B------:R-:W-:Y:S01]  /*7ac0*/  UMOV UR10, UR4 ;  /* 0x00000004000a7c82 */ /* 0x000fe20008000000 */
[----:B------:R-:W-:Y:S01]  /*7ad0*/  R2UR UR4, R5 ;  /* 0x00000000050472ca */ /* 0x000fe200000e0000 */
[----:B------:R-:W-:Y:S01]  /*7ae0*/  HGMMA.64x16x16.F32.BF16 R88, gdesc[UR8].tnspA.tnspB, R88 ;  /* 0x60200000085879f0 */ /* 0x000fe20008701858 */
[----:B------:R-:W-:Y:S01]  /*7af0*/  R2UR UR44, R4 ;  /* 0x00000000042c72ca */ /* 0x000fe200000e0000 */
[C---:B------:R-:W-:Y:S01]  /*7b00*/  VIADD R4, R8.reuse, 0x110 ;  /* 0x0000011008047836 */ /* 0x040fe20000000000 */
[----:B------:R-:W-:Y:S01]  /*7b10*/  UMOV UR9, UR45 ;  /* 0x0000002d00097c82 */ /* 0x000fe20008000000 */
[----:B------:R-:W-:-:S02]  /*7b20*/  VIADD R5, R8, 0x190 ;  /* 0x0000019008057836 */ /* 0x000fc40000000000 */
[----:B------:R-:W-:Y:S01]  /*7b30*/  IMAD.U32 R14, RZ, RZ, UR10 ;  /* 0x0000000aff0e7e24 */ /* 0x000fe2000f8e00ff */
[----:B------:R-:W-:Y:S01]  /*7b40*/  R2UR UR5, R4 ;  /* 0x00000000040572ca */ /* 0x000fe200000e0000 */
[----:B------:R-:W-:Y:S01]  /*7b50*/  IMAD.U32 R15, RZ, RZ, UR11 ;  /* 0x0000000bff0f7e24 */ /* 0x000fe2000f8e00ff */
[----:B------:R-:W-:Y:S01]  /*7b60*/  R2UR UR6, R5 ;  /* 0x00000000050672ca */ /* 0x000fe200000e0000 */
[----:B------:R-:W-:Y:S02]  /*7b70*/  UMOV UR11, 0x40 ;  /* 0x00000040000b7882 */ /* 0x000fe40000000000 */
[----:B------:R-:W-:Y:S01]  /*7b80*/  UMOV UR10, UR4 ;  /* 0x00000004000a7c82 */ /* 0x000fe20008000000 */
[----:B------:R-:W-:Y:S01]  /*7b90*/  IMAD.U32 R11, RZ, RZ, UR11 ;  /* 0x0000000bff0b7e24 */ /* 0x000fe2000f8e00ff */
[----:B------:R-:W-:Y:S01]  /*7ba0*/  UMOV UR8, UR44 ;  /* 0x0000002c00087c82 */ /* 0x000fe20008000000 */
[----:B------:R-:W-:Y:S01]  /*7bb0*/  IMAD.U32 R10, RZ, RZ, UR10 ;  /* 0x0000000aff0a7e24 */ /* 0x000fe2000f8e00ff */
[----:B------:R-:W-:Y:S01]  /*7bc0*/  UMOV UR48, UR44 ;  /* 0x0000002c00307c82 */ /* 0x000fe20008000000 */
[----:B------:R-:W-:Y:S01]  /*7bd0*/  R2UR UR4, R236 ;  /* 0x00000000ec0472ca */ /* 0x000fe200000e0000 */
[----:B------:R-:W-:-:S05]  /*7be0*/  VIADD R236, R8, 0x130 ;  /* 0x0000013008ec7836 */ /* 0x000fca0000000000 */
[----:B------:R-:W-:Y:S01]  /*7bf0*/  R2UR UR18, R236 ;  /* 0x00000000ec1272ca */ /* 0x000fe200000e0000 */
        /* <DEDUP_REMOVED lines=14> */
[C---:B------:R-:W-:Y:S01]  /*7ce0*/  VIADD R9, R8.reuse, 0xb0 ;  /* 0x000000b008097836 */ /* 0x040fe20000000000 */
[----:B------:R-:W-:Y:S01]  /*7cf0*/  HGMMA.64x16x16.F32.BF16 R80, gdesc[UR8].tnspA.tnspB, R80 ;  /* 0x60200000085079f0 */ /* 0x000fe20008701850 */
[----:B------:R-:W-:Y:S01]  /*7d00*/  UMOV UR5, 0x40000040 ;  /* 0x4000004000057882 */ /* 0x000fe20000000000 */
[----:B------:R-:W-:Y:S01]  /*7d10*/  UMOV UR20, UR4 ;  /* 0x0000000400147c82 */ /* 0x000fe20008000000 */
[----:B------:R-:W-:Y:S01]  /*7d20*/  UMOV UR16, UR4 ;  /* 0x0000000400107c82 */ /* 0x000fe20008000000 */
[----:B------:R-:W-:Y:S01]  /*7d30*/  UMOV UR12, UR4 ;  /* 0x00000004000c7c82 */ /* 0x000fe20008000000 */
[----:B------:R-:W-:Y:S01]  /*7d40*/  UMOV UR8, UR4 ;  /* 0x0000000400087c82 */ /* 0x000fe20008000000 */
[----:B------:R-:W-:Y:S01]  /*7d50*/  R2UR UR22, R9 ;  /* 0x00000000091672ca */ /* 0x000fe200000e0000 */
[C---:B------:R-:W-:Y:S01]  /*7d60*/  VIADD R9, R8.reuse, 0x1b0 ;  /* 0x000001b008097836 */ /* 0x040fe20000000000 */
[----:B------:R-:W-:Y:S01]  /*7d70*/  UMOV UR21, UR5 ;  /* 0x0000000500157c82 */ /* 0x000fe20008000000 */
[----:B------:R-:W-:Y:S01]  /*7d80*/  HGMMA.64x16x16.F32.BF16 R88, gdesc[UR48].tnspA.tnspB, R88 ;  /* 0x60200000305879f0 */ /* 0x000fe20008701858 */
[----:B------:R-:W-:Y:S01]  /*7d90*/  VIADD R8, R8, 0x230 ;  /* 0x0000023008087836 */ /* 0x000fe20000000000 */
[----:B------:R-:W-:Y:S01]  /*7da0*/  UMOV UR17, UR5 ;  /* 0x0000000500117c82 */ /* 0x000fe20008000000 */
[----:B------:R-:W-:Y:S01]  /*7db0*/  R2UR UR14, R9 ;  /* 0x00000000090e72ca */ /* 0x000fe200000e0000 */
[----:B------:R-:W-:Y:S01]  /*7dc0*/  UMOV UR13, UR5 ;  /* 0x00000005000d7c82 */ /* 0x000fe20008000000 */
[----:B------:R-:W-:Y:S01]  /*7dd0*/  UMOV UR9, UR5 ;  /* 0x0000000500097c82 */ /* 0x000fe20008000000 */
[----:B------:R-:W-:Y:S01]  /*7de0*/  IMAD.U32 R6, RZ, RZ, UR10 ;  /* 0x0000000aff067e24 */ /* 0x000fe2000f8e00ff */
[----:B------:R-:W-:Y:S01]  /*7df0*/  R2UR UR10, R8 ;  /* 0x00000000080a72ca */ /* 0x000fe200000e0000 */
[----:B------:R-:W-:Y:S01]  /*7e00*/  IMAD.U32 R7, RZ, RZ, UR11 ;  /* 0x0000000bff077e24 */ /* 0x000fe2000f8e00ff */
[----:B------:R-:W-:Y:S01]  /*7e10*/  UMOV UR11, 0x40 ;  /* 0x00000040000b7882 */ /* 0x000fe20000000000 */
[----:B------:R-:W-:Y:S04]  /*7e20*/  HGMMA.64x16x16.F32.BF16 R56, gdesc[UR24].tnspA.tnspB, R56 ;  /* 0x60200000183879f0 */ /* 0x000fe80008701838 */
[----:B------:R-:W-:Y:S04]  /*7e30*/  HGMMA.64x16x16.F32.BF16 R64, gdesc[UR40].tnspA.tnspB, R64 ;  /* 0x60200000284079f0 */ /* 0x000fe80008701840 */
[----:B------:R-:W-:Y:S04]  /*7e40*/  HGMMA.64x16x16.F32.BF16 R72, gdesc[UR36].tnspA.tnspB, R72 ;  /* 0x60200000244879f0 */ /* 0x000fe80008701848 */
[----:B------:R-:W-:Y:S04]  /*7e50*/  HGMMA.64x16x16.F32.BF16 R80, gdesc[UR32].tnspA.tnspB, R80 ;  /* 0x60200000205079f0 */ /* 0x000fe80008701850 */
[----:B------:R-:W-:Y:S04]  /*7e60*/  HGMMA.64x16x16.F32.BF16 R88, gdesc[UR28].tnspA.tnspB, R88 ;  /* 0x602000001c5879f0 */ /* 0x000fe80008701858 */
[----:B------:R-:W-:Y:S01]  /*7e70*/  HGMMA.64x16x16.F32.BF16 R56, gdesc[UR4].tnspA.tnspB, R56 ;  /* 0x60200000043879f0 */ /* 0x000fe20008701838 */
[----:B------:R-:W-:-:S03]  /*7e80*/  USHF.L.U32 UR4, UR60, 0xe, URZ ;  /* 0x0000000e3c047899 */ /* 0x000fc6000800063f */
[----:B------:R-:W-:Y:S03]  /*7e90*/  HGMMA.64x16x16.F32.BF16 R64, gdesc[UR20].tnspA.tnspB, R64 ;  /* 0x60200000144079f0 */ /* 0x000fe60008701840 */
[----:B------:R-:W-:Y:S01]  /*7ea0*/  IMAD.U32 R236, RZ, RZ, UR4 ;  /* 0x00000004ffec7e24 */ /* 0x000fe2000f8e00ff */
[----:B------:R-:W-:Y:S01]  /*7eb0*/  IADD3 R9, P1, R232, UR4, RZ ;  /* 0x00000004e8097c10 */ /* 0x000fe2000ff3e0ff */
[----:B------:R-:W-:Y:S01]  /*7ec0*/  ULDC.64 UR4, c[0x0][0x2c0] ;  /* 0x0000b00000047ab9 */ /* 0x000fe20000000a00 */
[----:B------:R-:W-:Y:S02]  /*7ed0*/  HGMMA.64x16x16.F32.BF16 R72, gdesc[UR16].tnspA.tnspB, R72 ;  /* 0x60200000104879f0 */ /* 0x000fe40008701848 */
[----:B------:R-:W-:Y:S02]  /*7ee0*/  LEA R8, P2, R9, UR4, 0x2 ;  /* 0x0000000409087c11 */ /* 0x000fe4000f8410ff */
[----:B------:R-:W-:-:S04]  /*7ef0*/  LEA.HI.X.SX32 R236, R236, R234, 0x1, P1 ;  /* 0x000000eaecec7211 */ /* 0x000fc800008f0eff */
[----:B------:R-:W-:Y:S01]  /*7f00*/  LEA.HI.X R9, R9, UR5, R236, 0x2, P2 ;  /* 0x0000000509097c11 */ /* 0x000fe200090f14ec */
[----:B------:R-:W-:Y:S04]  /*7f10*/  HGMMA.64x16x16.F32.BF16 R80, gdesc[UR12].tnspA.tnspB, R80 ;  /* 0x602000000c5079f0 */ /* 0x000fe80008701850 */
[----:B------:R0:W-:Y:S04]  /*7f20*/  REDG.E.ADD.F32x4.FTZ.RN.STRONG.GPU desc[UR52][R8.64], R24 ;  /* 0x00000018080079a6 */ /* 0x0001e8000c10f7b4 */
[----:B------:R0:W-:Y:S01]  /*7f30*/  REDG.E.ADD.F32x4.FTZ.RN.STRONG.GPU desc[UR52][R8.64+0x800], R28 ;  /* 0x0008001c080079a6 */ /* 0x0001e2000c10f7b4 */
[----:B------:R-:W-:Y:S03]  /*7f40*/  HGMMA.64x16x16.F32.BF16 R88, gdesc[UR8].tnspA.tnspB, R88, gsb0 ;  /* 0x60200000085879f0 */ /* 0x000fe60008001858 */
[----:B------:R0:W-:Y:S04]  /*7f50*/  REDG.E.ADD.F32x4.FTZ.RN.STRONG.GPU desc[UR52][R8.64+0x1000], R32 ;  /* 0x00100020080079a6 */ /* 0x0001e8000c10f7b4 */
[----:B------:R0:W-:Y:S01]  /*7f60*/  REDG.E.ADD.F32x4.FTZ.RN.STRONG.GPU desc[UR52][R8.64+0x1800], R36 ;  /* 0x00180024080079a6 */ /* 0x0001e2000c10f7b4 */
[----:B------:R-:W-:-:S03]  /*7f70*/  WARPGROUP.DEPBAR.LE gsb0, 0x1 ;  /* 0x00008000000079c5 */ /* 0x000fc60000010100 */
[----:B------:R0:W-:Y:S04]  /*7f80*/  REDG.E.ADD.F32x4.FTZ.RN.STRONG.GPU desc[UR52][R8.64+0x2000], R40 ;  /* 0x00200028080079a6 */ /* 0x0001e8000c10f7b4 */
[----:B------:R0:W-:Y:S04]  /*7f90*/  REDG.E.ADD.F32x4.FTZ.RN.STRONG.GPU desc[UR52][R8.64+0x2800], R44 ;  /* 0x0028002c080079a6 */ /* 0x0001e8000c10f7b4 */
[----:B------:R0:W-:Y:S04]  /*7fa0*/  REDG.E.ADD.F32x4.FTZ.RN.STRONG.GPU desc[UR52][R8.64+0x3000], R48 ;  /* 0x00300030080079a6 */ /* 0x0001e8000c10f7b4 */
[----:B------:R0:W-:Y:S01]  /*7fb0*/  REDG.E.ADD.F32x4.FTZ.RN.STRONG.GPU desc[UR52][R8.64+0x3800], R52 ;  /* 0x00380034080079a6 */ /* 0x0001e2000c10f7b4 */
[----:B------:R-:W-:Y:S05]  /*7fc0*/  @!P0 BRA `(.L_x_893) ;  /* 0x0000000000048947 */ /* 0x000fea0003800000 */
[----:B------:R-:W-:Y:S01]  /*7fd0*/  BPT.TRAP 0x1 ;  /* 0x000000040000795c */ /* 0x000fe20000300000 */
.L_x_893:
[----:B0-----:R-:W-:Y:S01]  /*7fe0*/  VIADD R24, R13, 0x500 ;  /* 0x000005000d187836 */ /* 0x001fe20000000000 */
        /* <DEDUP_REMOVED lines=37> */
[----:B------:R-:W-:Y:S01]  /*8240*/  UMOV UR45, 0x40000040 ;  /* 0x40000040002d7882 */ /* 0x000fe20000000000 */
[----:B------:R-:W-:Y:S02]  /*8250*/  WARPGROUP.DEPBAR.LE gsb0, 0x0 ;  /* 0x00008000000079c5 */ /* 0x000fe40000010000 */
[----:B------:R-:W-:Y:S01]  /*8260*/  WARPGROUP.ARRIVE ;  /* 0x00000000000079c5 */ /* 0x000fe20000000000 */
[----:B------:R-:W-:Y:S04]  /*8270*/  REDG.E.ADD.F32x4.FTZ.RN.STRONG.GPU desc[UR4][R8.64+0x4000], R24 ;  /* 0x00400018080079a6 */ /* 0x000fe8000c10f784 */
[----:B------:R-:W-:Y:S03]  /*8280*/  REDG.E.ADD.F32x4.FTZ.RN.STRONG.GPU desc[UR4][R8.64+0x4800], R28 ;  /* 0x0048001c080079a6 */ /* 0x000fe6000c10f784 */
[----:B------:R-:W-:Y:S01]  /*8290*/  HGMMA.64x16x16.F32.BF16 R96, gdesc[UR52].tnspA.tnspB, R96 ;  /* 0x60200000346079f0 */ /* 0x000fe20008701860 */
[----:B------:R-:W-:-:S02]  /*82a0*/  R2UR UR54, R20 ;  /* 0x00000000143672ca */ /* 0x000fc400000e0000 */
[----:B------:R-:W-:Y:S01]  /*82b0*/  R2UR UR55, R21 ;  /* 0x00000000153772ca */ /* 0x000fe200000e0000 */
[----:B------:R-:W-:Y:S04]  /*82c0*/  REDG.E.ADD.F32x4.FTZ.RN.STRONG.GPU desc[UR4][R8.64+0x5000], R32 ;  /* 0x00500020080079a6 */ /* 0x000fe8000c10f784 */
[----:B------:R-:W-:Y:S04]  /*82d0*/  REDG.E.ADD.F32x4.FTZ.RN.STRONG.GPU desc[UR4][R8.64+0x5800], R36 ;  /* 0x00580024080079a6 */ /* 0x000fe8000c10f784 */
[----:B------:R-:W-:Y:S04]  /*82e0*/  REDG.E.ADD.F32x4.FTZ.RN.STRONG.GPU desc[UR4][R8.64+0x6000], R40 ;  /* 0x00600028080079a6 */ /* 0x000fe8000c10f784 */
[----:B------:R-:W-:Y:S01]  /*82f0*/  HGMMA.64x16x16.F32.BF16 R104, gdesc[UR52].tnspA.tnspB, R104 ;  /* 0x60200000346879f0 */ /* 0x000fe20008701868 */
[----:B------:R-:W-:Y:S01]  /*8300*/  R2UR UR54, R18 ;  /* 0x00000000123672ca */ /* 0x000fe200000e0000 */
[----:B------:R-:W-:Y:S01]  /*8310*/  REDG.E.ADD.F32x4.FTZ.RN.STRONG.GPU desc[UR4][R8.64+0x6800], R44 ;  /* 0x0068002c080079a6 */ /* 0x000fe2000c10f784 */
[----:B------:R-:W-:-:S03]  /*8320*/  R2UR UR55, R19 ;  /* 0x00000000133772ca */ /* 0x000fc600000e0000 */
[----:B------:R-:W-:Y:S04]  /*8330*/  REDG.E.ADD.F32x4.FTZ.RN.STRONG.GPU desc[UR4][R8.64+0x7000], R48 ;  /* 0x00700030080079a6 */ /* 0x000fe8000c10f784 */
[----:B------:R0:W-:Y:S01]  /*8340*/  REDG.E.ADD.F32x4.FTZ.RN.STRONG.GPU desc[UR4][R8.64+0x7800], R52 ;  /* 0x00780034080079a6 */ /* 0x0001e2000c10f784 */
[----:B------:R-:W-:Y:S01]  /*8350*/  UMOV UR25, 0x40000040 ;  /* 0x4000004000197882 */ /* 0x000fe20000000000 */
[----:B------:R-:W-:Y:S01]  /*8360*/  UMOV UR5, 0x40000040 ;  /* 0x4000004000057882 */ /* 0x000fe20000000000 */
[----:B------:R-:W-:Y:S01]  /*8370*/  UMOV UR41, UR25 ;  /* 0x0000001900297c82 */ /* 0x000fe20008000000 */
[----:B------:R-:W-:Y:S01]  /*8380*/  UMOV UR37, UR25 ;  /* 0x0000001900257c82 */ /* 0x000fe20008000000 */
[----:B------:R-:W-:Y:S01]  /*8390*/  UMOV UR33, UR25 ;  /* 0x0000001900217c82 */ /* 0x000fe20008000000 */
[----:B------:R-:W-:Y:S01]  /*83a0*/  HGMMA.64x16x16.F32.BF16 R112, gdesc[UR52].tnspA.tnspB, R112 ;  /* 0x60200000347079f0 */ /* 0x000fe20008701870 */
[----:B------:R-:W-:Y:S01]  /*83b0*/  R2UR UR54, R16 ;  /* 0x00000000103672ca */ /* 0x000fe200000e0000 */
[----:B------:R-:W-:Y:S01]  /*83c0*/  UMOV UR21, UR5 ;  /* 0x0000000500157c82 */ /* 0x000fe20008000000 */
[----:B------:R-:W-:Y:S01]  /*83d0*/  R2UR UR55, R17 ;  /* 0x00000000113772ca */ /* 0x000fe200000e0000 */
[----:B------:R-:W-:Y:S01]  /*83e0*/  UMOV UR17, UR5 ;  /* 0x0000000500117c82 */ /* 0x000fe20008000000 */
[----:B------:R-:W-:Y:S01]  /*83f0*/  UMOV UR13, UR5 ;  /* 0x00000005000d7c82 */ /* 0x000fe20008000000 */
[----:B0-----:R-:W-:-:S10]  /*8400*/  VIADD R8, R12, 0x480 ;  /* 0x000004800c087836 */ /* 0x001fd40000000000 */
[----:B------:R-:W-:Y:S01]  /*8410*/  HGMMA.64x16x16.F32.BF16 R120, gdesc[UR52].tnspA.tnspB, R120 ;  /* 0x60200000347879f0 */ /* 0x000fe20008701878 */
[----:B------:R-:W-:Y:S02]  /*8420*/  R2UR UR54, R14 ;  /* 0x000000000e3672ca */ /* 0x000fe400000e0000 */
[----:B------:R-:W-:Y:S02]  /*8430*/  R2UR UR55, R15 ;  /* 0x000000000f3772ca */ /* 0x000fe400000e0000 */
[----:B------:R-:W-:-:S11]  /*8440*/  R2UR UR44, R8 ;  /* 0x00000000082c72ca */ /* 0x000fd600000e0000 */
[----:B------:R-:W-:Y:S04]  /*8450*/  HGMMA.64x16x16.F32.BF16 R128, gdesc[UR52].tnspA.tnspB, R128 ;  /* 0x60200000348079f0 */ /* 0x000fe80008701880 */
[----:B------:R-:W-:Y:S01]  /*8460*/  HGMMA.64x16x16.F32.BF16 R96, gdesc[UR44].tnspA.tnspB, R96 ;  /* 0x602000002c6079f0 */ /* 0x000fe20008701860 */
[----:B------:R-:W-:Y:S02]  /*8470*/  R2UR UR46, R10 ;  /* 0x000000000a2e72ca */ /* 0x000fe400000e0000 */
[----:B------:R-:W-:-:S13]  /*8480*/  R2UR UR47, R11 ;  /* 0x000000000b2f72ca */ /* 0x000fda00000e0000 */
[----:B------:R-:W-:Y:S01]  /*8490*/  HGMMA.64x16x16.F32.BF16 R104, gdesc[UR44].tnspA.tnspB, R104 ;  /* 0x602000002c6879f0 */ /* 0x000fe20008701868 */
[----:B------:R-:W-:Y:S01]  /*84a0*/  R2UR UR46, R4 ;  /* 0x00000000042e72ca */ /* 0x000fe200000e0000 */
[C---:B------:R-:W-:Y:S01]  /*84b0*/  VIADD R4, R12.reuse, 0x500 ;  /* 0x000005000c047836 */ /* 0x040fe20000000000 */
[----:B------:R-:W-:Y:S01]  /*84c0*/  R2UR UR47, R5 ;  /* 0x00000000052f72ca */ /* 0x000fe200000e0000 */
[----:B------:R-:W-:-:S03]  /*84d0*/  VIADD R12, R12, 0x580 ;  /* 0x000005800c0c7836 */ /* 0x000fc60000000000 */
[----:B------:R-:W-:Y:S02]  /*84e0*/  R2UR UR24, R4 ;  /* 0x00000000041872ca */ /* 0x000fe400000e0000 */
[----:B------:R-:W-:-:S07]  /*84f0*/  R2UR UR4, R12 ;  /* 0x000000000c0472ca */ /* 0x000fce00000e0000 */
[----:B------:R-:W-:Y:S01]  /*8500*/  HGMMA.64x16x16.F32.BF16 R112, gdesc[UR44].tnspA.tnspB, R112 ;  /* 0x602000002c7079f0 */ /* 0x000fe20008701870 */
[----:B------:R-:W-:Y:S02]  /*8510*/  R2UR UR46, R6 ;  /* 0x00000000062e72ca */ /* 0x000fe400000e0000 */
[----:B------:R-:W-:Y:S01]  /*8520*/  R2UR UR47, R7 ;  /* 0x00000000072f72ca */ /* 0x000fe200000e0000 */
[----:B------:R-:W-:Y:S01]  /*8530*/  UMOV UR40, UR24 ;  /* 0x0000001800287c82 */ /* 0x000fe20008000000 */
[----:B------:R-:W-:Y:S01]  /*8540*/  UMOV UR36, UR24 ;  /* 0x0000001800247c82 */ /* 0x000fe20008000000 */
[----:B------:R-:W-:Y:S01]  /*8550*/  UMOV UR32, UR24 ;  /* 0x0000001800207c82 */ /* 0x000fe20008000000 */
[----:B------:R-:W-:Y:S01]  /*8560*/  UMOV UR20, UR4 ;  /* 0x0000000400147c82 */ /* 0x000fe20008000000 */
[----:B------:R-:W-:Y:S01]  /*8570*/  UMOV UR16, UR4 ;  /* 0x0000000400107c82 */ /* 0x000fe20008000000 */
[----:B------:R-:W-:-:S07]  /*8580*/  UMOV UR12, UR4 ;  /* 0x00000004000c7c82 */ /* 0x000fce0008000000 */
        /* <DEDUP_REMOVED lines=19> */
[----:B------:R-:W-:Y:S05]  /*86c0*/  @!P0 BRA `(.L_x_894) ;  /* 0x0000000000048947 */ /* 0x000fea0003800000 */
[----:B------:R-:W-:Y:S01]  /*86d0*/  BPT.TRAP 0x1 ;  /* 0x000000040000795c */ /* 0x000fe20000300000 */
.L_x_894:
[----:B------:R-:W-:Y:S01]  /*86e0*/  UIADD3 UR60, UR60, 0x1, URZ ;  /* 0x000000013c3c7890 */ /* 0x000fe2000fffe03f */
[----:B------:R-:W-:Y:S01]  /*86f0*/  VIADD R2, R2, 0x1 ;  /* 0x0000000102027836 */ /* 0x000fe20000000000 */
[----:B------:R-:W-:Y:S01]  /*8700*/  LOP3.LUT R226, R226, 0x1, RZ, 0x3c, !PT ;  /* 0x00000001e2e27812 */ /* 0x000fe200078e3cff */
[----:B------:R-:W-:Y:S01]  /*8710*/  VIADD R224, R224, 0x31620 ;  /* 0x00031620e0e07836 */ /* 0x000fe20000000000 */
[----:B------:R-:W-:Y:S02]  /*8720*/  UISETP.GE.AND UP0, UPT, UR60, UR61, UPT ;  /* 0x0000003d3c00728c */ /* 0x000fe4000bf06270 */
[----:B------:R-:W-:Y:S02]  /*8730*/  ISETP.NE.AND P0, PT, R2, 0x2, PT ;  /* 0x000000020200780c */ /* 0x000fe40003f05270 */
[----:B------:R-:W-:Y:S02]  /*8740*/  PRMT R224, RZ, 0x654, R224 ;  /* 0x00000654ffe07816 */ /* 0x000fe400000000e0 */
[----:B------:R-:W-:-:S02]  /*8750*/  PLOP3.LUT P1, PT, PT, PT, UP0, 0x80, 0x0 ;  /* 0x000000000000781c */ /* 0x000fc40003f2f008 */
[----:B------:R-:W-:Y:S01]  /*8760*/  SEL R5, RZ, 0x1, P0 ;  /* 0x00000001ff057807 */ /* 0x000fe20000000000 */
[----:B------:R0:W-:Y:S01]  /*8770*/  SYNCS.ARRIVE.TRANS64.RED.A1T0 RZ, [R224+URZ], RZ ;  /* 0x000000ffe0ff79a7 */ /* 0x0001e2000810043f */
[----:B------:R-:W-:Y:S02]  /*8780*/  SEL R2, R2, RZ, P0 ;  /* 0x000000ff02027207 */ /* 0x000fe40000000000 */
[----:B------:R-:W-:-:S07]  /*8790*/  LOP3.LUT R228, R228, R5, RZ, 0x3c, !PT ;  /* 0x00000005e4e47212 */ /* 0x000fce00078e3cff */
[----:B0-----:R-:W-:Y:S05]  /*87a0*/  @!P1 BRA `(.L_x_895) ;  /* 0xffffff9400a09947 */ /* 0x001fea000383ffff */
        /* <DEDUP_REMOVED lines=82> */
.L_x_882:
        /* <DEDUP_REMOVED lines=16> */
[----:B------:R-:W-:Y:S01]  /*8dd0*/  F2FP.BF16.F32.PACK_AB R160, R161, R160 ;  /* 0x000000a0a1a0723e */ /* 0x000fe200000010ff */
[----:B--2---:R-:W-:Y:S01]  /*8de0*/  ULEA UR5, UR5, UR4, 0x18 ;  /* 0x0000000405057291 */ /* 0x004fe2000f8ec03f */
[----:B------:R-:W-:Y:S02]  /*8df0*/  F2FP.BF16.F32.PACK_AB R154, R157, R156 ;  /* 0x0000009c9d9a723e */ /* 0x000fe400000010ff */
[----:B------:R-:W-:-:S02]  /*8e00*/  F2FP.BF16.F32.PACK_AB R155, R159, R158 ;  /* 0x0000009e9f9b723e */ /* 0x000fc400000010ff */
[----:B------:R-:W-:Y:S01]  /*8e10*/  F2FP.BF16.F32.PACK_AB R161, R163, R162 ;  /* 0x000000a2a3a1723e */ /* 0x000fe200000010ff */
[----:B-1----:R-:W-:Y:S01]  /*8e20*/  VIADD R4, R4, 0xffffff80 ;  /* 0xffffff8004047836 */ /* 0x002fe20000000000 */
[----:B------:R-:W-:Y:S02]  /*8e30*/  F2FP.BF16.F32.PACK_AB R168, R169, R168 ;  /* 0x000000a8a9a8723e */ /* 0x000fe400000010ff */
[----:B------:R-:W-:Y:S01]  /*8e40*/  F2FP.BF16.F32.PACK_AB R162, R165, R164 ;  /* 0x000000a4a5a2723e */ /* 0x000fe200000010ff */
[----:B0-----:R-:W-:Y:S01]  /*8e50*/  IMAD.SHL.U32 R2, R4, 0x40, RZ ;  /* 0x0000004004027824 */ /* 0x001fe200078e00ff */
[----:B------:R-:W-:Y:S02]  /*8e60*/  SHF.R.S32.HI R11, RZ, 0x1f, R4 ;  /* 0x0000001fff0b7819 */ /* 0x000fe40000011404 */
[----:B------:R-:W-:Y:S02]  /*8e70*/  F2FP.BF16.F32.PACK_AB R163, R167, R166 ;  /* 0x000000a6a7a3723e */ /* 0x000fe400000010ff */
[----:B------:R-:W-:-:S02]  /*8e80*/  LEA.HI R5, R11, R4, RZ, 0x5 ;  /* 0x000000040b057211 */ /* 0x000fc400078f28ff */
[----:B------:R-:W-:Y:S02]  /*8e90*/  LOP3.LUT R2, R2, 0x1c0, RZ, 0xc0, !PT ;  /* 0x000001c002027812 */ /* 0x000fe400078ec0ff */
[----:B------:R-:W-:Y:S02]  /*8ea0*/  SHF.R.S32.HI R0, RZ, 0x5, R5 ;  /* 0x00000005ff007819 */ /* 0x000fe40000011405 */
[CC--:B------:R-:W-:Y:S02]  /*8eb0*/  LEA.HI R9, R11.reuse, R4.reuse, RZ, 0x4 ;  /* 0x000000040b097211 */ /* 0x0c0fe400078f20ff */
[CC--:B------:R-:W-:Y:S01]  /*8ec0*/  LEA.HI R3, R11.reuse, R4.reuse, RZ, 0x3 ;  /* 0x000000040b037211 */ /* 0x0c0fe200078f18ff */
[----:B------:R-:W-:Y:S01]  /*8ed0*/  IMAD.SHL.U32 R7, R0, 0x10, RZ ;  /* 0x0000001000077824 */ /* 0x000fe200078e00ff */
[----:B------:R-:W-:Y:S02]  /*8ee0*/  SHF.R.S32.HI R8, RZ, 0x4, R9 ;  /* 0x00000004ff087819 */ /* 0x000fe40000011409 */
[----:B------:R-:W-:-:S02]  /*8ef0*/  LEA.HI R11, R11, R4, RZ, 0x7 ;  /* 0x000000040b0b7211 */ /* 0x000fc400078f38ff */
[----:B------:R-:W-:Y:S02]  /*8f00*/  LOP3.LUT R6, R2, 0x30, R7, 0xf8, !PT ;  /* 0x0000003002067812 */ /* 0x000fe400078ef807 */
[----:B------:R-:W-:Y:S02]  /*8f10*/  SHF.R.U32.HI R2, RZ, 0x3, R2 ;  /* 0x00000003ff027819 */ /* 0x000fe40000011602 */
[----:B------:R-:W-:Y:S02]  /*8f20*/  LOP3.LUT R3, R6, 0x8, R3, 0xf8, !PT ;  /* 0x0000000806037812 */ /* 0x000fe400078ef803 */
[----:B------:R-:W-:Y:S02]  /*8f30*/  LEA.HI R9, R9, R8, RZ, 0x1 ;  /* 0x0000000809097211 */ /* 0x000fe400078f08ff */
[----:B------:R-:W-:Y:S02]  /*8f40*/  LOP3.LUT R6, R3, R2, RZ, 0x3c, !PT ;  /* 0x0000000203067212 */ /* 0x000fe400078e3cff */
[----:B------:R-:W0:Y:S01]  /*8f50*/  LDC.64 R2, c[0x0][0x878] ;  /* 0x00021e00ff027b82 */ /* 0x000e220000000a00 */
[----:B------:R-:W-:-:S02]  /*8f60*/  LOP3.LUT R9, R9, 0x7ffffe, RZ, 0xc0, !PT ;  /* 0x007ffffe09097812 */ /* 0x000fc400078ec0ff */
[----:B------:R-:W-:Y:S02]  /*8f70*/  F2FP.BF16.F32.PACK_AB R169, R171, R170 ;  /* 0x000000aaaba9723e */ /* 0x000fe400000010ff */
[----:B------:R-:W-:Y:S01]  /*8f80*/  F2FP.BF16.F32.PACK_AB R176, R177, R176 ;  /* 0x000000b0b1b0723e */ /* 0x000fe200000010ff */
[----:B------:R-:W-:Y:S01]  /*8f90*/  IMAD.IADD R9, R8, 0x1, -R9 ;  /* 0x0000000108097824 */ /* 0x000fe200078e0a09 */
[----:B------:R-:W-:Y:S02]  /*8fa0*/  SHF.R.S32.HI R8, RZ, 0x7, R11 ;  /* 0x00000007ff087819 */ /* 0x000fe4000001140b */
[----:B------:R-:W-:Y:S02]  /*8fb0*/  F2FP.BF16.F32.PACK_AB R170, R173, R172 ;  /* 0x000000acadaa723e */ /* 0x000fe400000010ff */
[----:B------:R-:W-:Y:S01]  /*8fc0*/  F2FP.BF16.F32.PACK_AB R171, R175, R174 ;  /* 0x000000aeafab723e */ /* 0x000fe200000010ff */
[----:B------:R-:W-:Y:S01]  /*8fd0*/  IMAD R9, R8, 0xa, R9 ;  /* 0x0000000a08097824 */ /* 0x000fe200078e0209 */
[----:B------:R-:W-:-:S02]  /*8fe0*/  F2FP.BF16.F32.PACK_AB R177, R179, R178 ;  /* 0x000000b2b3b1723e */ /* 0x000fc400000010ff */
[----:B------:R-:W-:Y:S01]  /*8ff0*/  F2FP.BF16.F32.PACK_AB R184, R185, R184 ;  /* 0x000000b8b9b8723e */ /* 0x000fe200000010ff */
[----:B------:R-:W-:Y:S01]  /*9000*/  IMAD.U32 R6, R9, 0x200, R6 ;  /* 0x0000020009067824 */ /* 0x000fe200078e0006 */
[----:B------:R-:W-:Y:S01]  /*9010*/  F2FP.BF16.F32.PACK_AB R178, R181, R180 ;  /* 0x000000b4b5b2723e */ /* 0x000fe200000010ff */
[----:B------:R-:W1:Y:S01]  /*9020*/  LDC.64 R8, c[0x0][0x870] ;  /* 0x00021c00ff087b82 */ /* 0x000e620000000a00 */
[----:B------:R-:W-:Y:S02]  /*9030*/  F2FP.BF16.F32.PACK_AB R179, R183, R182 ;  /* 0x000000b6b7b3723e */ /* 0x000fe400000010ff */
[----:B------:R-:W-:Y:S02]  /*9040*/  LEA R10, R6, UR5, 0x1 ;  /* 0x00000005060a7c11 */ /* 0x000fe4000f8e08ff */
[----:B------:R-:W-:Y:S02]  /*9050*/  F2FP.BF16.F32.PACK_AB R185, R187, R186 ;  /* 0x000000babbb9723e */ /* 0x000fe400000010ff */
[----:B0-----:R-:W-:Y:S01]  /*9060*/  ISETP.NE.U32.AND P1, PT, R2, RZ, PT ;  /* 0x000000ff0200720c */ /* 0x001fe20003f25070 */
        /* <DEDUP_REMOVED lines=14> */
[----:B------:R-:W-:Y:S01]  /*9150*/  ISETP.NE.AND.EX P1, PT, R3, RZ, PT, P1 ;  /* 0x000000ff0300720c */ /* 0x000fe20003f25310 */
[----:B------:R0:W-:Y:S01]  /*9160*/  STSM.16.MT88.4 [R10+0x10000], R176 ;  /* 0x010000b00a007844 */ /* 0x0001e20000004200 */
[----:B------:R-:W-:Y:S01]  /*9170*/  F2FP.BF16.F32.PACK_AB R202, R205, R204 ;  /* 0x000000cccdca723e */ /* 0x000fe200000010ff */
[----:B------:R-:W2:Y:S01]  /*9180*/  LDC.64 R2, c[0x0][0x870] ;  /* 0x00021c00ff027b82 */ /* 0x000ea20000000a00 */
        /* <DEDUP_REMOVED lines=8> */
[----:B------:R-:W-:Y:S01]  /*9210*/  F2FP.BF16.F32.PACK_AB R57, R59, R58 ;  /* 0x0000003a3b39723e */ /* 0x000fe200000010ff */
[----:B------:R-:W3:Y:S01]  /*9220*/  @P1 LDC.64 R6, c[0x0][0x878] ;  /* 0x00021e00ff061b82 */ /* 0x000ee20000000a00 */
[----:B------:R-:W-:Y:S01]  /*9230*/  F2FP.BF16.F32.PACK_AB R96, R97, R96 ;  /* 0x000000606160723e */ /* 0x000fe200000010ff */
[----:B------:R0:W-:Y:S01]  /*9240*/  STSM.16.MT88.4 [R10+0x11000], R208 ;  /* 0x011000d00a007844 */ /* 0x0001e20000004200 */
        /* <DEDUP_REMOVED lines=46> */
[----:B-1----:R-:W-:-:S03]  /*9530*/  ISETP.NE.U32.AND P0, PT, R8, RZ, PT ;  /* 0x000000ff0800720c */ /* 0x002fc60003f05070 */
[----:B------:R0:W-:Y:S01]  /*9540*/  STSM.16.MT88.4 [R10+0x7000], R128 ;  /* 0x007000800a007844 */ /* 0x0001e20000004200 */
[----:B------:R-:W-:Y:S01]  /*9550*/  BAR.SYNC.DEFER_BLOCKING 0x1, 0x100 ;  /* 0x0044000000007b1d */ /* 0x000fe20000010000 */
[----:B------:R-:W-:Y:S01]  /*9560*/  ISETP.NE.AND.EX P0, PT, R9, RZ, PT, P0 ;  /* 0x000000ff0900720c */ /* 0x000fe20003f05300 */
[----:B--2---:R-:W-:-:S04]  /*9570*/  IMAD.WIDE R8, R231, 0x4, R2 ;  /* 0x00000004e7087825 */ /* 0x004fc800078e0202 */
[----:B---3--:R-:W-:-:S05]  /*9580*/  @P1 IMAD.WIDE R2, R231, 0x4, R6 ;  /* 0x00000004e7021825 */ /* 0x008fca00078e0206 */
[----:B------:R1:W2:Y:S04]  /*9590*/  @P1 LDG.E R7, desc[UR6][R2.64] ;  /* 0x0000000602071981 */ /* 0x0002a8000c1e1900 */
[----:B------:R-:W3:Y:S01]  /*95a0*/  @P0 LDG.E R6, desc[UR6][R8.64] ;  /* 0x0000000608060981 */ /* 0x000ee2000c1e1900 */
[----:B------:R-:W-:Y:S01]  /*95b0*/  LOP3.LUT R5, R5, 0xffffffe0, RZ, 0xc0, !PT ;  /* 0xffffffe005057812 */ /* 0x000fe200078ec0ff */
[----:B------:R-:W-:-:S04]  /*95c0*/  IMAD.SHL.U32 R11, R0, 0x40, RZ ;  /* 0x00000040000b7824 */ /* 0x000fc800078e00ff */
[----:B------:R-:W-:Y:S01]  /*95d0*/  IMAD.IADD R5, R4, 0x1, -R5 ;  /* 0x0000000104057824 */ /* 0x000fe200078e0a05 */
[----:B------:R-:W-:-:S03]  /*95e0*/  LOP3.LUT R11, R11, 0x1c0, RZ, 0xc0, !PT ;  /* 0x000001c00b0b7812 */ /* 0x000fc600078ec0ff */
[----:B------:R-:W-:Y:S01]  /*95f0*/  IMAD.SHL.U32 R28, R5, 0x8, RZ ;  /* 0x00000008051c7824 */ /* 0x000fe200078e00ff */
[----:B------:R-:W-:-:S04]  /*9600*/  SHF.R.S32.HI R12, RZ, 0x1f, R5 ;  /* 0x0000001fff0c7819 */ /* 0x000fc80000011405 */
[----:B------:R-:W-:Y:S02]  /*9610*/  LOP3.LUT R4, R11, 0x38, R28, 0xf8, !PT ;  /* 0x000000380b047812 */ /* 0x000fe400078ef81c */
[----:B------:R-:W-:Y:S02]  /*9620*/  SHF.R.U32.HI R11, RZ, 0x3, R11 ;  /* 0x00000003ff0b7819 */ /* 0x000fe4000001160b */
[----:B------:R-:W-:Y:S01]  /*9630*/  LEA.HI R12, R12, R5, RZ, 0x3 ;  /* 0x000000050c0c7211 */ /* 0x000fe200078f18ff */
[----:B------:R-:W-:Y:S01]  /*9640*/  ULDC UR4, c[0x0][0x808] ;  /* 0x0002020000047ab9 */ /* 0x000fe20000000800 */
[----:B------:R-:W-:Y:S02]  /*9650*/  LOP3.LUT R11, R4, R11, RZ, 0x3c, !PT ;  /* 0x0000000b040b7212 */ /* 0x000fe400078e3cff */
[----:B------:R-:W-:Y:S02]  /*9660*/  SHF.R.S32.HI R12, RZ, 0x3, R12 ;  /* 0x00000003ff0c7819 */ /* 0x000fe4000001140c */
[----:B-1----:R-:W-:-:S03]  /*9670*/  CS2R R2, SRZ ;  /* 0x0000000000027805 */ /* 0x002fc6000001ff00 */
[----:B------:R-:W-:Y:S01]  /*9680*/  IMAD R11, R12, 0x1400, R11 ;  /* 0x000014000c0b7824 */ /* 0x000fe200078e020b */
[----:B--2---:R-:W-:Y:S02]  /*9690*/  @P1 R2UR UR4, R7 ;  /* 0x00000000070412ca */ /* 0x004fe400000e0000 */
[----:B---3--:R-:W-:Y:S01]  /*96a0*/  @P0 SHF.R.S32.HI R5, RZ, 0x1f, R6 ;  /* 0x0000001fff050819 */ /* 0x008fe20000011406 */
[----:B0-----:R-:W-:-:S12]  /*96b0*/  @P1 BRA `(.L_x_897) ;  /* 0x00000000001c1947 */ /* 0x001fd80003800000 */
[----:B------:R-:W-:Y:S05]  /*96c0*/  @!P0 BRA `(.L_x_897) ;  /* 0x0000000000188947 */ /* 0x000fea0003800000 */
[----:B------:R-:W-:Y:S02]  /*96d0*/  ULDC.64 UR6, c[0x0][0x208] ;  /* 0x0000820000067ab9 */ /* 0x000fe40000000a00 */
[----:B------:R-:W2:Y:S04]  /*96e0*/  LDG.E R7, desc[UR6][R8.64] ;  /* 0x0000000608077981 */ /* 0x000ea8000c1e1900 */
[----:B------:R-:W3:Y:S01]  /*96f0*/  LDG.E R4, desc[UR6][R8.64+0x4] ;  /* 0x0000040608047981 */ /* 0x000ee2000c1e1900 */
[----:B--2---:R-:W-:Y:S02]  /*9700*/  R2UR UR6, R7 ;  /* 0x00000000070672ca */ /* 0x004fe400000e0000 */
[----:B---3--:R-:W-:-:S13]  /*9710*/  R2UR UR4, R4 ;  /* 0x00000000040472ca */ /* 0x008fda00000e0000 */
[----:B------:R-:W-:-:S12]  /*9720*/  UIADD3 UR4, -UR6, UR4, URZ ;  /* 0x0000000406047290 */ /* 0x000fd8000fffe13f */
.L_x_897:
[----:B------:R-:W2:Y:S01]  /*9730*/  LDL.LU R4, [R1] ;  /* 0x0000000001047983 */ /* 0x000ea20000300800 */
[----:B------:R-:W-:Y:S01]  /*9740*/  LEA R30, R11, UR5, 0x1 ;  /* 0x000000050b1e7c11 */ /* 0x000fe2000f8e08ff */
[----:B------:R-:W-:Y:S01]  /*9750*/  @P0 IMAD.MOV.U32 R2, RZ, RZ, R6 ;  /* 0x000000ffff020224 */ /* 0x000fe200078e0006 */
[----:B------:R-:W-:Y:S01]  /*9760*/  ULDC.64 UR6, c[0x0][0x850] ;  /* 0x0002140000067ab9 */ /* 0x000fe20000000a00 */
[----:B------:R-:W3:Y:S01]  /*9770*/  LDL R224, [R1+0x4] ;  /* 0x0000040001e07983 */ /* 0x000ee20000100800 */
[----:B------:R-:W-:Y:S01]  /*9780*/  @P0 IMAD.MOV.U32 R3, RZ, RZ, R5 ;  /* 0x000000ffff030224 */ /* 0x000fe200078e0005 */
[--C-:B------:R-:W-:Y:S01]  /*9790*/  SHF.R.S32.HI R29, RZ, 0x1f, R28.reuse ;  /* 0x0000001fff1d7819 */ /* 0x100fe2000001141c */
[C---:B------:R-:W-:Y:S01]  /*97a0*/  VIADD R31, R0.reuse, 0x8 ;  /* 0x00000008001f7836 */ /* 0x040fe20000000000 */
[----:B------:R0:W1:Y:S01]  /*97b0*/  LDS.128 R36, [R30+0xa400] ;  /* 0x00a400001e247984 */ /* 0x0000620000000c00 */
[C---:B------:R-:W-:Y:S01]  /*97c0*/  IADD3 R2, P1, R0.reuse, R2, RZ ;  /* 0x0000000200027210 */ /* 0x040fe20007f3e0ff */
[----:B------:R-:W-:Y:S01]  /*97d0*/  ULDC UR5, c[0x0][0x83c] ;  /* 0x00020f0000057ab9 */ /* 0x000fe20000000800 */
[----:B------:R-:W-:Y:S01]  /*97e0*/  SHF.R.S32.HI R48, RZ, 0x1f, R231 ;  /* 0x0000001fff307819 */ /* 0x000fe200000114e7 */
[----:B------:R0:W4:Y:S01]  /*97f0*/  LDS.128 R8, [R30+0x1400] ;  /* 0x001400001e087984 */ /* 0x0001220000000c00 */
[----:B------:R-:W-:Y:S01]  /*9800*/  LEA.HI.X.SX32 R3, R0, R3, 0x1, P1 ;  /* 0x0000000300037211 */ /* 0x000fe200008f0eff */
[----:B------:R-:W-:Y:S01]  /*9810*/  IMAD.WIDE.U32 R32, R237, UR6, R28 ;  /* 0x00000006ed207c25 */ /* 0x000fe2000f8e001c */
[----:B------:R-:W-:Y:S01]  /*9820*/  SEL R48, R48, RZ, !P0 ;  /* 0x000000ff30307207 */ /* 0x000fe20004000000 */
[----:B------:R0:W0:Y:S01]  /*9830*/  LDS.128 R12, [R30+0x1800] ;  /* 0x001800001e0c7984 */ /* 0x0000220000000c00 */
[----:B------:R-:W-:Y:S01]  /*9840*/  SEL R231, R231, RZ, !P0 ;  /* 0x000000ffe7e77207 */ /* 0x000fe20004000000 */
[----:B------:R-:W-:Y:S01]  /*9850*/  VIADD R40, R0, 0x20 ;  /* 0x0000002000287836 */ /* 0x000fe20000000000 */
[----:B------:R-:W-:Y:S01]  /*9860*/  BSSY B1, `(.L_x_898) ;  /* 0x000002c000017945 */ /* 0x000fe20003800000 */
[----:B------:R0:W0:Y:S04]  /*9870*/  LDS.128 R16, [R30+0x1c00] ;  /* 0x001c00001e107984 */ /* 0x0000280000000c00 */
[----:B------:R0:W0:Y:S04]  /*9880*/  LDS.128 R20, [R30+0x2000] ;  /* 0x002000001e147984 */ /* 0x0000280000000c00 */
[----:B------:R0:W0:Y:S01]  /*9890*/  LDS.128 R24, [R30+0x2400] ;  /* 0x002400001e187984 */ /* 0x0000220000000c00 */
[----:B--2---:R-:W-:-:S03]  /*98a0*/  R2UR UR8, R4 ;  /* 0x00000000040872ca */ /* 0x004fc600000e0000 */
[----:B------:R2:W0:Y:S01]  /*98b0*/  LDS.128 R4, [R30+0x1000] ;  /* 0x001000001e047984 */ /* 0x0004220000000c00 */
[----:B---3--:R-:W-:-:S04]  /*98c0*/  IMAD R34, R224, UR6, RZ ;  /* 0x00000006e0227c24 */ /* 0x008fc8000f8e02ff */
[----:B------:R-:W-:Y:S01]  /*98d0*/  IMAD R35, R237, UR7, R34 ;  /* 0x00000007ed237c24 */ /* 0x000fe2000f8e0222 */
[----:B------:R-:W-:Y:S01]  /*98e0*/  ULDC.64 UR6, c[0x0][0x858] ;  /* 0x0002160000067ab9 */ /* 0x000fe20000000a00 */
[----:B------:R-:W-:Y:S02]  /*98f0*/  VIADD R34, R0, 0x18 ;  /* 0x0000001800227836 */ /* 0x000fe40000000000 */
[----:B------:R-:W-:Y:S01]  /*9900*/  IMAD.IADD R33, R33, 0x1, R35 ;  /* 0x0000000121217824 */ /* 0x000fe200078e0223 */
[----:B------:R-:W-:Y:S02]  /*9910*/  UIMAD UR4, UR8, -0x50, UR4 ;  /* 0xffffffb0080478a4 */ /* 0x000fe4000f8e0204 */
[----:B------:R-:W-:Y:S02]  /*9920*/  IMAD.U32 R35, RZ, RZ, UR8 ;  /* 0x00000008ff237e24 */ /* 0x000fe4000f8e00ff */
[----:B------:R-:W-:Y:S01]  /*9930*/  IMAD.WIDE.U32 R32, R231, UR6, R32 ;  /* 0x00000006e7207c25 */ /* 0x000fe2000f8e0020 */
[----:B------:R-:W-:-:S03]  /*9940*/  UISETP.LT.AND UP0, UPT, UR4, 0x50, UPT ;  /* 0x000000500400788c */ /* 0x000fc6000bf01270 */
[----:B------:R-:W-:Y:S01]  /*9950*/  IMAD.WIDE R2, R35, 0x50, R2 ;  /* 0x0000005023027825 */ /* 0x000fe200078e0202 */
[----:B------:R-:W-:-:S06]  /*9960*/  USEL UR4, UR4, 0x50, UP0 ;  /* 0x0000005004047887 */ /* 0x000fcc0008000000 */
[C---:B------:R-:W-:Y:S02]  /*9970*/  ISETP.GE.AND P4, PT, R0.reuse, UR4, PT ;  /* 0x0000000400007c0c */ /* 0x040fe4000bf86270 */
[----:B------:R-:W-:Y:S01]  /*9980*/  ISETP.GE.AND P6, PT, R31, UR4, PT ;  /* 0x000000041f007c0c */ /* 0x000fe2000bfc6270 */
[----:B------:R-:W-:Y:S01]  /*9990*/  VIADD R31, R0, 0x10 ;  /* 0x00000010001f7836 */ /* 0x000fe20000000000 */
[----:B------:R-:W-:Y:S02]  /*99a0*/  ISETP.GE.OR P1, PT, R28, UR5, P4 ;  /* 0x000000051c007c0c */ /* 0x000fe4000a726670 */
[----:B------:R-:W-:Y:S02]  /*99b0*/  ISETP.GE.AND P2, PT, R34, UR4, PT ;  /* 0x0000000422007c0c */ /* 0x000fe4000bf46270 */
[----:B------:R-:W-:Y:S01]  /*99c0*/  ISETP.GE.AND P3, PT, R31, UR4, PT ;  /* 0x000000041f007c0c */ /* 0x000fe2000bf66270 */
[----:B------:R-:W-:Y:S01]  /*99d0*/  IMAD R31, R48, UR6, RZ ;  /* 0x00000006301f7c24 */ /* 0x000fe2000f8e02ff */
[----:B------:R-:W-:-:S02]  /*99e0*/  P2R R49, PR, RZ, 0x40 ;  /* 0x00000040ff317803 */ /* 0x000fc40000000000 */
[----:B------:R-:W-:Y:S01]  /*99f0*/  ISETP.GE.AND P5, PT, R40, UR4, PT ;  /* 0x0000000428007c0c */ /* 0x000fe2000bfa6270 */
[----:B------:R-:W-:Y:S01]  /*9a00*/  IMAD R31, R231, UR7, R31 ;  /* 0x00000007e71f7c24 */ /* 0x000fe2000f8e021f */
[----:B------:R-:W-:Y:S02]  /*9a10*/  P2R R50, PR, RZ, 0x8 ;  /* 0x00000008ff327803 */ /* 0x000fe40000000000 */
[----:B------:R-:W-:Y:S01]  /*9a20*/  P2R R51, PR, RZ, 0x4 ;  /* 0x00000004ff337803 */ /* 0x000fe20000000000 */
[----:B------:R-:W-:Y:S01]  /*9a30*/  IMAD.IADD R35, R33, 0x1, R31 ;  /* 0x0000000121237824 */ /* 0x000fe200078e021f */
[----:B------:R-:W-:Y:S01]  /*9a40*/  ISETP.GE.OR P0, PT, R28, UR5, P6 ;  /* 0x000000051c007c0c */ /* 0x000fe2000b706670 */
[----:B012-4-:R-:W-:-:S12]  /*9a50*/  @P1 BRA `(.L_x_899) ;  /* 0x0000000000301947 */ /* 0x017fd80003800000 */
[----:B------:R-:W0:Y:S01]  /*9a60*/  LDS.128 R40, [R30+0xa000] ;  /* 0x00a000001e287984 */ /* 0x000e220000000c00 */
        /* <DEDUP_REMOVED lines=10> */
[----:B0-----:R0:W-:Y:S02]  /*9b10*/  STG.E.128 desc[UR8][R46.64], R40 ;  /* 0x000000282e007986 */ /* 0x0011e4000c101d08 */
.L_x_899:
[----:B------:R-:W-:Y:S05]  /*9b20*/  BSYNC B1 ;  /* 0x0000000000017941 */ /* 0x000fea0003800000 */
.L_x_898:
[----:B------:R-:W-:Y:S04]  /*9b30*/  BSSY B1, `(.L_x_900) ;  /* 0x0000010000017945 */ /* 0x000fe80003800000 */
[----:B------:R-:W-:Y:S05]  /*9b40*/  @P0 BRA `(.L_x_901) ;  /* 0x0000000000380947 */ /* 0x000fea0003800000 */
[----:B------:R-:W-:Y:S01]  /*9b50*/  IADD3 R31, P0, R2, 0x8, RZ ;  /* 0x00000008021f7810 */ /* 0x000fe20007f1e0ff */
[----:B------:R-:W-:Y:S01]  /*9b60*/  ULDC.64 UR6, c[0x0][0x848] ;  /* 0x0002120000067ab9 */ /* 0x000fe20000000a00 */
[----:B0-----:R-:W-:Y:S01]  /*9b70*/  IMAD.MOV.U32 R41, RZ, RZ, R35 ;  /* 0x000000ffff297224 */ /* 0x001fe200078e0023 */
        /* <DEDUP_REMOVED lines=11> */
.L_x_901:
[----:B------:R-:W-:Y:S05]  /*9c30*/  BSYNC B1 ;  /* 0x0000000000017941 */ /* 0x000fea0003800000 */
.L_x_900:
[----:B-1----:R1:W2:Y:S01]  /*9c40*/  LDS.128 R36, [R30+0xa800] ;  /* 0x00a800001e247984 */ /* 0x0022a20000000c00 */
[C---:B------:R-:W-:Y:S01]  /*9c50*/  ISETP.GE.OR P1, PT, R28.reuse, UR5, P3 ;  /* 0x000000051c007c0c */ /* 0x040fe20009f26670 */
[----:B------:R-:W-:Y:S01]  /*9c60*/  BSSY B1, `(.L_x_902) ;  /* 0x0000011000017945 */ /* 0x000fe20003800000 */
[----:B------:R-:W-:-:S11]  /*9c70*/  ISETP.GE.OR P0, PT, R28, UR5, P2 ;  /* 0x000000051c007c0c */ /* 0x000fd60009706670 */
[----:B-1----:R-:W-:Y:S05]  /*9c80*/  @P1 BRA `(.L_x_903) ;  /* 0x0000000000381947 */ /* 0x002fea0003800000 */
        /* <DEDUP_REMOVED lines=14> */
.L_x_903:
[----:B------:R-:W-:Y:S05]  /*9d70*/  BSYNC B1 ;  /* 0x0000000000017941 */ /* 0x000fea0003800000 */
.L_x_902:
[----:B-12---:R1:W2:Y:S01]  /*9d80*/  LDS.128 R36, [R30+0xac00] ;  /* 0x00ac00001e247984 */ /* 0x0062a20000000c00 */
[----:B------:R-:W-:Y:S01]  /*9d90*/  BSSY B1, `(.L_x_904) ;  /* 0x0000011000017945 */ /* 0x000fe20003800000 */
[----:B------:R-:W-:-:S03]  /*9da0*/  VIADD R44, R0, 0x28 ;  /* 0x00000028002c7836 */ /* 0x000fc60000000000 */
        /* <DEDUP_REMOVED lines=15> */
.L_x_905:
[----:B------:R-:W-:Y:S05]  /*9ea0*/  BSYNC B1 ;  /* 0x0000000000017941 */ /* 0x000fea0003800000 */
.L_x_904:
[----:B--23--:R2:W3:Y:S01]  /*9eb0*/  LDS.128 R36, [R30+0xb000] ;  /* 0x00b000001e247984 */ /* 0x00c4e20000000c00 */
[----:B------:R-:W-:Y:S01]  /*9ec0*/  ISETP.GE.OR P0, PT, R28, UR5, P5 ;  /* 0x000000051c007c0c */ /* 0x000fe2000af06670 */
[----:B------:R-:W-:Y:S01]  /*9ed0*/  BSSY B1, `(.L_x_906) ;  /* 0x0000011000017945 */ /* 0x000fe20003800000 */
[----:B------:R-:W-:-:S11]  /*9ee0*/  ISETP.GE.AND P3, PT, R44, UR4, PT ;  /* 0x000000042c007c0c */ /* 0x000fd6000bf66270 */
        /* <DEDUP_REMOVED lines=14> */
[----:B---3--:R4:W-:Y:S02]  /*9fd0*/  STG.E.128 desc[UR8][R42.64], R36 ;  /* 0x000000242a007986 */ /* 0x0089e4000c101d08 */
.L_x_907:
[----:B------:R-:W-:Y:S05]  /*9fe0*/  BSYNC B1 ;  /* 0x0000000000017941 */ /* 0x000fea0003800000 */
.L_x_906:
[----:B---34-:R3:W4:Y:S01]  /*9ff0*/  LDS.128 R36, [R30+0xb400] ;  /* 0x00b400001e247984 */ /* 0x0187220000000c00 */
[----:B------:R-:W-:Y:S01]  /*a000*/  ISETP.GE.OR P0, PT, R28, UR5, P3 ;  /* 0x000000051c007c0c */ /* 0x000fe20009f06670 */
[----:B------:R-:W-:Y:S01]  /*a010*/  BSSY B1, `(.L_x_908) ;  /* 0x0000011000017945 */ /* 0x000fe20003800000 */
[----:B------:R-:W-:-:S11]  /*a020*/  VIADD R44, R0, 0x30 ;  /* 0x00000030002c7836 */ /* 0x000fd60000000000 */
        /* <DEDUP_REMOVED lines=14> */
[----:B----4-:R0:W-:Y:S02]  /*a110*/  STG.E.128 desc[UR8][R42.64], R36 ;  /* 0x000000242a007986 */ /* 0x0101e4000c101d08 */
.L_x_909:
[----:B------:R-:W-:Y:S05]  /*a120*/  BSYNC B1 ;  /* 0x0000000000017941 */ /* 0x000fea0003800000 */
.L_x_908:
[----:B0---4-:R0:W4:Y:S01]  /*a130*/  LDS.128 R36, [R30+0xb800] ;  /* 0x00b800001e247984 */ /* 0x0111220000000c00 */
[----:B------:R-:W-:Y:S01]  /*a140*/  ISETP.GE.AND P2, PT, R44, UR4, PT ;  /* 0x000000042c007c0c */ /* 0x000fe2000bf46270 */
[----:B------:R-:W-:Y:S01]  /*a150*/  BSSY B1, `(.L_x_910) ;  /* 0x0000012000017945 */ /* 0x000fe20003800000 */
[----:B------:R-:W-:Y:S02]  /*a160*/  VIADD R44, R0, 0x38 ;  /* 0x00000038002c7836 */ /* 0x000fe40000000000 */
[----:B------:R-:W-:-:S13]  /*a170*/  ISETP.GE.OR P0, PT, R28, UR5, P2 ;  /* 0x000000051c007c0c */ /* 0x000fda0009706670 */
[----:B0-----:R-:W-:Y:S05]  /*a180*/  @P0 BRA `(.L_x_911) ;  /* 0x0000000000380947 */ /* 0x001fea0003800000 */
        /* <DEDUP_REMOVED lines=14> */
.L_x_911:
[----:B------:R-:W-:Y:S05]  /*a270*/  BSYNC B1 ;  /* 0x0000000000017941 */ /* 0x000fea0003800000 */
.L_x_910:
        /* <DEDUP_REMOVED lines=20> */
.L_x_913:
[----:B------:R-:W-:Y:S05]  /*a3c0*/  BSYNC B1 ;  /* 0x0000000000017941 */ /* 0x000fea0003800000 */
.L_x_912:
        /* <DEDUP_REMOVED lines=20> */
.L_x_915:
[----:B------:R-:W-:Y:S05]  /*a510*/  BSYNC B1 ;  /* 0x0000000000017941 */ /* 0x000fea0003800000 */
.L_x_914:
[----:B0---4-:R0:W4:Y:S01]  /*a520*/  LDS.128 R36, [R30+0xc400] ;  /* 0x00c400001e247984 */ /* 0x0111220000000c00 */
[----:B------:R-:W-:Y:S01]  /*a530*/  ISETP.GE.AND P6, PT, R0, UR4, PT ;  /* 0x0000000400007c0c */ /* 0x000fe2000bfc6270 */
[----:B------:R-:W-:Y:S03]  /*a540*/  BSSY B1, `(.L_x_916) ;  /* 0x0000011000017945 */ /* 0x000fe60003800000 */
[----:B------:R-:W-:Y:S02]  /*a550*/  P2R R40, PR, RZ, 0x40 ;  /* 0x00000040ff287803 */ /* 0x000fe40000000000 */
[----:B------:R-:W-:-:S13]  /*a560*/  ISETP.GE.OR P6, PT, R28, UR5, P6 ;  /* 0x000000051c007c0c */ /* 0x000fda000b7c6670 */
[----:B0-----:R-:W-:Y:S05]  /*a570*/  @P6 BRA `(.L_x_917) ;  /* 0x0000000000346947 */ /* 0x001fea0003800000 */
[----:B------:R-:W-:Y:S01]  /*a580*/  IADD3 R31, P6, R2, 0x48, RZ ;  /* 0x00000048021f7810 */ /* 0x000fe20007fde0ff */
[----:B------:R-:W-:Y:S01]  /*a590*/  ULDC.64 UR4, c[0x0][0x848] ;  /* 0x0002120000047ab9 */ /* 0x000fe20000000a00 */
[----:B------:R-:W-:Y:S01]  /*a5a0*/  IMAD.MOV.U32 R33, RZ, RZ, R35 ;  /* 0x000000ffff217224 */ /* 0x000fe200078e0023 */
[----:B------:R-:W-:Y:S02]  /*a5b0*/  ULDC.64 UR6, c[0x0][0x208] ;  /* 0x0000820000067ab9 */ /* 0x000fe40000000a00 */
        /* <DEDUP_REMOVED lines=8> */
[----:B----4-:R0:W-:Y:S02]  /*a640*/  STG.E.128 desc[UR6][R34.64], R36 ;  /* 0x0000002422007986 */ /* 0x0101e4000c101d06 */
.L_x_917:
[----:B------:R-:W-:Y:S05]  /*a650*/  BSYNC B1 ;  /* 0x0000000000017941 */ /* 0x000fea0003800000 */
.L_x_916:
[----:B------:R-:W-:Y:S01]  /*a660*/  ULDC.64 UR4, c[0x0][0x820] ;  /* 0x0002080000047ab9 */ /* 0x000fe20000000a00 */
[----:B0-----:R-:W-:Y:S01]  /*a670*/  P2R R34, PR, RZ, 0x2 ;  /* 0x00000002ff227803 */ /* 0x001fe20000000000 */
[----:B------:R-:W-:Y:S01]  /*a680*/  IMAD R0, R224, UR4, RZ ;  /* 0x00000004e0007c24 */ /* 0x000fe2000f8e02ff */
[----:B------:R-:W-:Y:S01]  /*a690*/  P2R R35, PR, RZ, 0x1 ;  /* 0x00000001ff237803 */ /* 0x000fe20000000000 */
[----:B------:R-:W-:Y:S01]  /*a6a0*/  IMAD.WIDE.U32 R32, R237, UR4, R28 ;  /* 0x00000004ed207c25 */ /* 0x000fe2000f8e001c */
[----:B------:R-:W-:Y:S01]  /*a6b0*/  ISETP.NE.AND P1, PT, R50, RZ, PT ;  /* 0x000000ff3200720c */ /* 0x000fe20003f25270 */
[----:B------:R-:W-:Y:S01]  /*a6c0*/  ULDC UR6, c[0x0][0x80c] ;  /* 0x0002030000067ab9 */ /* 0x000fe20000000800 */
[----:B------:R-:W-:Y:S01]  /*a6d0*/  ISETP.NE.AND P0, PT, R51, RZ, PT ;  /* 0x000000ff3300720c */ /* 0x000fe20003f05270 */
[----:B------:R-:W-:Y:S01]  /*a6e0*/  IMAD R237, R237, UR5, R0 ;  /* 0x00000005eded7c24 */ /* 0x000fe2000f8e0200 */
[C---:B------:R-:W-:Y:S01]  /*a6f0*/  ISETP.GE.OR P1, PT, R28.reuse, UR6, P1 ;  /* 0x000000061c007c0c */ /* 0x040fe20008f26670 */
[----:B------:R-:W-:Y:S01]  /*a700*/  ULDC.64 UR4, c[0x0][0x828] ;  /* 0x00020a0000047ab9 */ /* 0x000fe20000000a00 */
[----:B------:R-:W-:Y:S01]  /*a710*/  ISETP.GE.OR P0, PT, R28, UR6, P0 ;  /* 0x000000061c007c0c */ /* 0x000fe20008706670 */
[----:B------:R-:W-:Y:S01]  /*a720*/  IMAD.IADD R33, R33, 0x1, R237 ;  /* 0x0000000121217824 */ /* 0x000fe200078e02ed */
[----:B------:R-:W-:Y:S01]  /*a730*/  ISETP.NE.AND P6, PT, R40, RZ, PT ;  /* 0x000000ff2800720c */ /* 0x000fe20003fc5270 */
[----:B------:R-:W-:Y:S01]  /*a740*/  IMAD R0, R48, UR4, RZ ;  /* 0x0000000430007c24 */ /* 0x000fe2000f8e02ff */
[----:B------:R-:W-:Y:S01]  /*a750*/  P2R R43, PR, RZ, 0x2 ;  /* 0x00000002ff2b7803 */ /* 0x000fe20000000000 */
[C---:B------:R-:W-:Y:S01]  /*a760*/  IMAD.WIDE.U32 R40, R231.reuse, UR4, R32 ;  /* 0x00000004e7287c25 */ /* 0x040fe2000f8e0020 */
[----:B------:R-:W-:Y:S01]  /*a770*/  P2R R44, PR, RZ, 0x1 ;  /* 0x00000001ff2c7803 */ /* 0x000fe20000000000 */
[----:B------:R-:W-:Y:S01]  /*a780*/  BSSY B1, `(.L_x_918) ;  /* 0x000001e000017945 */ /* 0x000fe20003800000 */
[----:B------:R-:W-:Y:S01]  /*a790*/  ISETP.NE.AND P1, PT, R34, RZ, PT ;  /* 0x000000ff2200720c */ /* 0x000fe20003f25270 */
[----:B----4-:R-:W-:Y:S01]  /*a7a0*/  IMAD R37, R231, UR5, R0 ;  /* 0x00000005e7257c24 */ /* 0x010fe2000f8e0200 */
[----:B------:R-:W-:-:S02]  /*a7b0*/  ISETP.NE.AND P0, PT, R35, RZ, PT ;  /* 0x000000ff2300720c */ /* 0x000fc40003f05270 */
[----:B------:R0:W4:Y:S01]  /*a7c0*/  LDS.128 R32, [R30] ;  /* 0x000000001e207984 */ /* 0x0001220000000c00 */
[C---:B------:R-:W-:Y:S01]  /*a7d0*/  ISETP.GE.OR P4, PT, R28.reuse, UR6, P4 ;  /* 0x000000061c007c0c */ /* 0x040fe2000a786670 */
[----:B------:R-:W-:Y:S01]  /*a7e0*/  IMAD.IADD R37, R41, 0x1, R37 ;  /* 0x0000000129257824 */ /* 0x000fe200078e0225 */
[----:B------:R-:W-:Y:S02]  /*a7f0*/  P2R R31, PR, RZ, 0x4 ;  /* 0x00000004ff1f7803 */ /* 0x000fe40000000000 */
[----:B------:R-:W-:Y:S02]  /*a800*/  ISETP.NE.AND P2, PT, R49, RZ, PT ;  /* 0x000000ff3100720c */ /* 0x000fe40003f45270 */
[C---:B------:R-:W-:Y:S02]  /*a810*/  ISETP.GE.OR P5, PT, R28.reuse, UR6, P5 ;  /* 0x000000061c007c0c */ /* 0x040fe4000afa6670 */
[C---:B------:R-:W-:Y:S02]  /*a820*/  ISETP.GE.OR P2, PT, R28.reuse, UR6, P2 ;  /* 0x000000061c007c0c */ /* 0x040fe40009746670 */
[----:B------:R-:W-:-:S02]  /*a830*/  ISETP.GE.OR P3, PT, R28, UR6, P3 ;  /* 0x000000061c007c0c */ /* 0x000fc40009f66670 */
[----:B------:R-:W-:Y:S02]  /*a840*/  P2R R42, PR, RZ, 0x4 ;  /* 0x00000004ff2a7803 */ /* 0x000fe40000000000 */
[----:B------:R-:W-:Y:S02]  /*a850*/  ISETP.NE.AND P2, PT, R31, RZ, PT ;  /* 0x000000ff1f00720c */ /* 0x000fe40003f45270 */
[C---:B------:R-:W-:Y:S02]  /*a860*/  ISETP.GE.OR P1, PT, R28.reuse, UR6, P1 ;  /* 0x000000061c007c0c */ /* 0x040fe40008f26670 */
[C---:B------:R-:W-:Y:S02]  /*a870*/  ISETP.GE.OR P2, PT, R28.reuse, UR6, P2 ;  /* 0x000000061c007c0c */ /* 0x040fe40009746670 */
[C---:B------:R-:W-:Y:S02]  /*a880*/  ISETP.GE.OR P0, PT, R28.reuse, UR6, P0 ;  /* 0x000000061c007c0c */ /* 0x040fe40008706670 */
[----:B------:R-:W-:Y:S01]  /*a890*/  ISETP.GE.OR P6, PT, R28, UR6, P6 ;  /* 0x000000061c007c0c */ /* 0x000fe2000b7c6670 */
[----:B0-----:R-:W-:-:S12]  /*a8a0*/  @P4 BRA `(.L_x_919) ;  /* 0x00000000002c4947 */ /* 0x001fd80003800000 */
        /* <DEDUP_REMOVED lines=10> */
[----:B----4-:R0:W-:Y:S02]  /*a950*/  STG.E.128 desc[UR8][R38.64], R32 ;  /* 0x0000002026007986 */ /* 0x0101e4000c101d08 */
.L_x_919:
[----:B------:R-:W-:Y:S05]  /*a960*/  BSYNC B1 ;  /* 0x0000000000017941 */ /* 0x000fea0003800000 */
.L_x_918:
[----:B0---4-:R0:W4:Y:S01]  /*a970*/  LDS.128 R32, [R30+0x400] ;  /* 0x000400001e207984 */ /* 0x0111220000000c00 */
[----:B------:R-:W-:Y:S01]  /*a980*/  ISETP.NE.AND P4, PT, R42, RZ, PT ;  /* 0x000000ff2a00720c */ /* 0x000fe20003f85270 */
[----:B------:R-:W-:-:S12]  /*a990*/  BSSY B1, `(.L_x_920) ;  /* 0x0000010000017945 */ /* 0x000fd80003800000 */
[----:B0-----:R-:W-:Y:S05]  /*a9a0*/  @P4 BRA `(.L_x_921) ;  /* 0x0000000000384947 */ /* 0x001fea0003800000 */
        /* <DEDUP_REMOVED lines=14> */
.L_x_921:
[----:B------:R-:W-:Y:S05]  /*aa90*/  BSYNC B1 ;  /* 0x0000000000017941 */ /* 0x000fea0003800000 */
.L_x_920:
        /* <DEDUP_REMOVED lines=18> */
.L_x_923:
[----:B------:R-:W-:Y:S05]  /*abc0*/  BSYNC B1 ;  /* 0x0000000000017941 */ /* 0x000fea0003800000 */
.L_x_922:
[----:B-123--:R-:W1:Y:S01]  /*abd0*/  LDS.128 R28, [R30+0xc00] ;  /* 0x000c00001e1c7984 */ /* 0x00ee620000000c00 */
[----:B------:R-:W-:Y:S01]  /*abe0*/  ISETP.NE.AND P4, PT, R44, RZ, PT ;  /* 0x000000ff2c00720c */ /* 0x000fe20003f85270 */
[----:B------:R-:W-:-:S12]  /*abf0*/  BSSY B1, `(.L_x_924) ;  /* 0x0000010000017945 */ /* 0x000fd80003800000 */
        /* <DEDUP_REMOVED lines=14> */
[----:B-1----:R2:W-:Y:S02]  /*ace0*/  STG.E.128 desc[UR8][R34.64], R28 ;  /* 0x0000001c22007986 */ /* 0x0025e4000c101d08 */
.L_x_925:
[----:B------:R-:W-:Y:S05]  /*acf0*/  BSYNC B1 ;  /* 0x0000000000017941 */ /* 0x000fea0003800000 */
.L_x_924:
[----:B------:R-:W-:Y:S04]  /*ad00*/  BSSY B1, `(.L_x_926) ;  /* 0x0000010000017945 */ /* 0x000fe80003800000 */
        /* <DEDUP_REMOVED lines=15> */
.L_x_927:
[----:B------:R-:W-:Y:S05]  /*ae00*/  BSYNC B1 ;  /* 0x0000000000017941 */ /* 0x000fea0003800000 */
.L_x_926:
[----:B------:R-:W-:Y:S04]  /*ae10*/  BSSY B1, `(.L_x_928) ;  /* 0x0000010000017945 */ /* 0x000fe80003800000 */
[----:B------:R-:W-:Y:S05]  /*ae20*/  @P3 BRA `(.L_x_929) ;  /* 0x0000000000383947 */ /* 0x000fea0003800000 */
[----:B---3--:R-:W-:Y:S01]  /*ae30*/  IADD3 R7, P3, R2, 0x28, RZ ;  /* 0x0000002802077810 */ /* 0x008fe20007f7e0ff */
        /* <DEDUP_REMOVED lines=13> */
.L_x_929:
[----:B------:R-:W-:Y:S05]  /*af10*/  BSYNC B1 ;  /* 0x0000000000017941 */ /* 0x000fea0003800000 */
.L_x_928:
        /* <DEDUP_REMOVED lines=16> */
.L_x_931:
[----:B------:R-:W-:Y:S05]  /*b020*/  BSYNC B1 ;  /* 0x0000000000017941 */ /* 0x000fea0003800000 */
.L_x_930:
        /* <DEDUP_REMOVED lines=16> */
.L_x_933:
[----:B------:R-:W-:Y:S05]  /*b130*/  BSYNC B1 ;  /* 0x0000000000017941 */ /* 0x000fea0003800000 */
.L_x_932:
        /* <DEDUP_REMOVED lines=16> */
.L_x_935:
[----:B------:R-:W-:Y:S05]  /*b240*/  BSYNC B1 ;  /* 0x0000000000017941 */ /* 0x000fea0003800000 */
.L_x_934:
[----:B------:R-:W-:Y:S05]  /*b250*/  @P6 BRA `(.L_x_878) ;  /* 0x0000004000b46947 */ /* 0x000fea0003800000 */
[----:B---3--:R-:W-:Y:S01]  /*b260*/  IADD3 R5, P0, R2, 0x48, RZ ;  /* 0x0000004802057810 */ /* 0x008fe20007f1e0ff */
        /* <DEDUP_REMOVED lines=14> */
.L_x_896:
[----:B------:R-:W1:Y:S01]  /*b350*/  LDC.64 R4, c[0x0][0x878] ;  /* 0x00021e00ff047b82 */ /* 0x000e620000000a00 */
[----:B------:R-:W-:-:S07]  /*b360*/  ULDC.64 UR4, c[0x0][0x208] ;  /* 0x0000820000047ab9 */ /* 0x000fce0000000a00 */
[----:B------:R-:W2:Y:S08]  /*b370*/  LDC.64 R6, c[0x0][0x870] ;  /* 0x00021c00ff067b82 */ /* 0x000eb00000000a00 */
[----:B0-----:R-:W0:Y:S01]  /*b380*/  LDC.64 R2, c[0x0][0x870] ;  /* 0x00021c00ff027b82 */ /* 0x001e220000000a00 */
[----:B-1----:R-:W-:-:S04]  /*b390*/  ISETP.NE.U32.AND P0, PT, R4, RZ, PT ;  /* 0x000000ff0400720c */ /* 0x002fc80003f05070 */
[----:B------:R-:W-:Y:S02]  /*b3a0*/  ISETP.NE.AND.EX P0, PT, R5, RZ, PT, P0 ;  /* 0x000000ff0500720c */ /* 0x000fe40003f05300 */
[----:B--2---:R-:W-:-:S04]  /*b3b0*/  ISETP.NE.U32.AND P1, PT, R6, RZ, PT ;  /* 0x000000ff0600720c */ /* 0x004fc80003f25070 */
[----:B------:R-:W-:Y:S01]  /*b3c0*/  ISETP.NE.AND.EX P1, PT, R7, RZ, PT, P1 ;  /* 0x000000ff0700720c */ /* 0x000fe20003f25310 */
[----:B0-----:R-:W-:-:S06]  /*b3d0*/  IMAD.WIDE R8, R231, 0x4, R2 ;  /* 0x00000004e7087825 */ /* 0x001fcc00078e0202 */
[----:B------:R-:W0:Y:S06]  /*b3e0*/  @P0 LDC.64 R4, c[0x0][0x878] ;  /* 0x00021e00ff040b82 */ /* 0x000e2c0000000a00 */
[----:B------:R-:W2:Y:S01]  /*b3f0*/  @P1 LDG.E R7, desc[UR4][R8.64] ;  /* 0x0000000408071981 */ /* 0x000ea2000c1e1900 */
[----:B0-----:R-:W-:-:S05]  /*b400*/  @P0 IMAD.WIDE R4, R231, 0x4, R4 ;  /* 0x00000004e7040825 */ /* 0x001fca00078e0204 */
[----:B------:R0:W3:Y:S01]  /*b410*/  @P0 LDG.E R0, desc[UR4][R4.64] ;  /* 0x0000000404000981 */ /* 0x0000e2000c1e1900 */
[----:B------:R-:W-:Y:S01]  /*b420*/  ULDC UR4, c[0x0][0x808] ;  /* 0x0002020000047ab9 */ /* 0x000fe20000000800 */
[----:B------:R-:W1:Y:S02]  /*b430*/  S2R R2, SR_TID.X ;  /* 0x0000000000027919 */ /* 0x000e640000002100 */
[----:B-1----:R-:W-:-:S05]  /*b440*/  VIADD R11, R2, 0xffffff80 ;  /* 0xffffff80020b7836 */ /* 0x002fca0000000000 */
[----:B------:R-:W-:-:S04]  /*b450*/  SHF.R.S32.HI R2, RZ, 0x1f, R11 ;  /* 0x0000001fff027819 */ /* 0x000fc8000001140b */
[----:B------:R-:W-:Y:S02]  /*b460*/  LEA.HI R10, R2, R11, RZ, 0x5 ;  /* 0x0000000b020a7211 */ /* 0x000fe400078f28ff */
[----:B------:R-:W-:Y:S02]  /*b470*/  CS2R R2, SRZ ;  /* 0x0000000000027805 */ /* 0x000fe4000001ff00 */
[----:B------:R-:W-:Y:S02]  /*b480*/  LOP3.LUT R6, R10, 0x1fffffe0, RZ, 0xc0, !PT ;  /* 0x1fffffe00a067812 */ /* 0x000fe400078ec0ff */
[----:B------:R-:W-:-:S03]  /*b490*/  SHF.R.S32.HI R15, RZ, 0x5, R10 ;  /* 0x00000005ff0f7819 */ /* 0x000fc6000001140a */
[----:B------:R-:W-:-:S04]  /*b4a0*/  IMAD.IADD R10, R11, 0x1, -R6 ;  /* 0x000000010b0a7824 */ /* 0x000fc800078e0a06 */
[----:B0-----:R-:W-:-:S05]  /*b4b0*/  IMAD.SHL.U32 R4, R10, 0x8, RZ ;  /* 0x000000080a047824 */ /* 0x001fca00078e00ff */
[----:B------:R-:W-:Y:S01]  /*b4c0*/  SHF.R.S32.HI R5, RZ, 0x1f, R4 ;  /* 0x0000001fff057819 */ /* 0x000fe20000011404 */
[--C-:B--2---:R-:W-:Y:S01]  /*b4d0*/  @P1 IMAD.MOV.U32 R2, RZ, RZ, R7.reuse ;  /* 0x000000ffff021224 */ /* 0x104fe200078e0007 */
[----:B------:R-:W-:-:S04]  /*b4e0*/  @P1 SHF.R.S32.HI R3, RZ, 0x1f, R7 ;  /* 0x0000001fff031819 */ /* 0x000fc80000011407 */
[----:B------:R-:W-:Y:S02]  /*b4f0*/  IADD3 R6, P2, R15, R2, RZ ;  /* 0x000000020f067210 */ /* 0x000fe40007f5e0ff */
        /* <DEDUP_REMOVED lines=9> */
.L_x_936:
[----:B------:R-:W2:Y:S01]  /*b590*/  LDL.LU R0, [R1] ;  /* 0x0000000001007983 */ /* 0x000ea20000300800 */
[----:B------:R-:W-:Y:S01]  /*b5a0*/  ULDC.64 UR6, c[0x0][0x820] ;  /* 0x0002080000067ab9 */ /* 0x000fe20000000a00 */
[----:B------:R-:W-:Y:S02]  /*b5b0*/  ULDC UR5, c[0x0][0x80c] ;  /* 0x0002030000057ab9 */ /* 0x000fe40000000800 */
[----:B------:R-:W3:Y:S01]  /*b5c0*/  LDL R23, [R1+0x4] ;  /* 0x0000040001177983 */ /* 0x000ee20000100800 */
[C---:B------:R-:W-:Y:S01]  /*b5d0*/  LEA.HI.X.SX32 R7, R15.reuse, R3, 0x1, P2 ;  /* 0x000000030f077211 */ /* 0x040fe200010f0eff */
[----:B------:R-:W-:Y:S01]  /*b5e0*/  VIADD R8, R15, 0x8 ;  /* 0x000000080f087836 */ /* 0x000fe20000000000 */
[----:B------:R-:W-:Y:S01]  /*b5f0*/  BSSY B1, `(.L_x_937) ;  /* 0x000002b000017945 */ /* 0x000fe20003800000 */
[----:B------:R-:W-:-:S04]  /*b600*/  IMAD.WIDE.U32 R2, R237, UR6, R4 ;  /* 0x00000006ed027c25 */ /* 0x000fc8000f8e0004 */
[----:B------:R-:W-:Y:S01]  /*b610*/  VIADD R10, R15, 0x20 ;  /* 0x000000200f0a7836 */ /* 0x000fe20000000000 */
[----:B--2---:R-:W-:Y:S01]  /*b620*/  R2UR UR8, R0 ;  /* 0x00000000000872ca */ /* 0x004fe200000e0000 */
[----:B---3--:R-:W-:-:S04]  /*b630*/  IMAD R0, R23, UR6, RZ ;  /* 0x0000000617007c24 */ /* 0x008fc8000f8e02ff */
[----:B------:R-:W-:Y:S01]  /*b640*/  IMAD R9, R237, UR7, R0 ;  /* 0x00000007ed097c24 */ /* 0x000fe2000f8e0200 */
[----:B------:R-:W-:Y:S01]  /*b650*/  ULDC.64 UR6, c[0x0][0x828] ;  /* 0x00020a0000067ab9 */ /* 0x000fe20000000a00 */
[----:B------:R-:W-:Y:S02]  /*b660*/  VIADD R0, R15, 0x10 ;  /* 0x000000100f007836 */ /* 0x000fe40000000000 */
[----:B------:R-:W-:-:S04]  /*b670*/  IMAD.IADD R3, R9, 0x1, R3 ;  /* 0x0000000109037824 */ /* 0x000fc800078e0203 */
[----:B------:R-:W-:Y:S02]  /*b680*/  UIMAD UR4, UR8, -0x50, UR4 ;  /* 0xffffffb0080478a4 */ /* 0x000fe4000f8e0204 */
[----:B------:R-:W-:-:S04]  /*b690*/  IMAD.U32 R13, RZ, RZ, UR8 ;  /* 0x00000008ff0d7e24 */ /* 0x000fc8000f8e00ff */
[C---:B------:R-:W-:Y:S02]  /*b6a0*/  ISETP.GE.AND P0, PT, R15.reuse, UR4, PT ;  /* 0x000000040f007c0c */ /* 0x040fe4000bf06270 */
[----:B------:R-:W-:Y:S02]  /*b6b0*/  ISETP.GE.AND P5, PT, R0, UR4, PT ;  /* 0x0000000400007c0c */ /* 0x000fe4000bfa6270 */
[----:B------:R-:W-:Y:S02]  /*b6c0*/  SHF.R.S32.HI R0, RZ, 0x1f, R231 ;  /* 0x0000001fff007819 */ /* 0x000fe400000114e7 */
[----:B------:R-:W-:Y:S02]  /*b6d0*/  ISETP.GE.OR P2, PT, R4, UR5, P0 ;  /* 0x0000000504007c0c */ /* 0x000fe40008746670 */
[----:B------:R-:W-:Y:S02]  /*b6e0*/  SEL R12, R0, RZ, !P1 ;  /* 0x000000ff000c7207 */ /* 0x000fe40004800000 */
[----:B------:R-:W-:Y:S01]  /*b6f0*/  ISETP.GE.AND P6, PT, R8, UR4, PT ;  /* 0x0000000408007c0c */ /* 0x000fe2000bfc6270 */
[----:B------:R-:W-:Y:S01]  /*b700*/  VIADD R8, R15, 0x18 ;  /* 0x000000180f087836 */ /* 0x000fe20000000000 */
[----:B------:R-:W-:Y:S01]  /*b710*/  SEL R231, R231, RZ, !P1 ;  /* 0x000000ffe7e77207 */ /* 0x000fe20004800000 */
[----:B------:R-:W-:Y:S01]  /*b720*/  IMAD R0, R12, UR6, RZ ;  /* 0x000000060c007c24 */ /* 0x000fe2000f8e02ff */
[----:B------:R-:W-:-:S02]  /*b730*/  ISETP.GE.AND P3, PT, R10, UR4, PT ;  /* 0x000000040a007c0c */ /* 0x000fc4000bf66270 */
[----:B------:R-:W-:Y:S01]  /*b740*/  ISETP.GE.AND P4, PT, R8, UR4, PT ;  /* 0x0000000408007c0c */ /* 0x000fe2000bf86270 */
[C---:B------:R-:W-:Y:S01]  /*b750*/  IMAD R9, R231.reuse, UR7, R0 ;  /* 0x00000007e7097c24 */ /* 0x040fe2000f8e0200 */
[----:B------:R-:W-:Y:S01]  /*b760*/  P2R R14, PR, RZ, 0x40 ;  /* 0x00000040ff0e7803 */ /* 0x000fe20000000000 */
[----:B------:R-:W-:Y:S01]  /*b770*/  IMAD.WIDE.U32 R10, R231, UR6, R2 ;  /* 0x00000006e70a7c25 */ /* 0x000fe2000f8e0002 */
[----:B------:R-:W-:Y:S02]  /*b780*/  P2R R16, PR, RZ, 0x20 ;  /* 0x00000020ff107803 */ /* 0x000fe40000000000 */
[----:B------:R-:W-:Y:S01]  /*b790*/  P2R R17, PR, RZ, 0x10 ;  /* 0x00000010ff117803 */ /* 0x000fe20000000000 */
[----:B------:R-:W-:Y:S01]  /*b7a0*/  IMAD.WIDE R2, R13, 0x50, R6 ;  /* 0x000000500d027825 */ /* 0x000fe200078e0206 */
        /* <DEDUP_REMOVED lines=15> */
.L_x_938:
[----:B------:R-:W-:Y:S05]  /*b8a0*/  BSYNC B1 ;  /* 0x0000000000017941 */ /* 0x000fea0003800000 */
.L_x_937:
        /* <DEDUP_REMOVED lines=13> */
[----:B0-----:R-:W-:Y:S01]  /*b980*/  LEA R20, P1, R6, UR6, 0x1 ;  /* 0x0000000606147c11 */ /* 0x001fe2000f8208ff */
[----:B------:R-:W-:-:S05]  /*b990*/  IMAD.IADD R7, R7, 0x1, R13 ;  /* 0x0000000107077824 */ /* 0x000fca00078e020d */
[----:B------:R-:W-:-:S05]  /*b9a0*/  LEA.HI.X R21, R6, UR7, R7, 0x1, P1 ;  /* 0x0000000706157c11 */ /* 0x000fca00088f0c07 */
[----:B------:R1:W-:Y:S02]  /*b9b0*/  STG.E.128 desc[UR8][R20.64], RZ ;  /* 0x000000ff14007986 */ /* 0x0003e4000c101d08 */
.L_x_940:
[----:B------:R-:W-:Y:S05]  /*b9c0*/  BSYNC B1 ;  /* 0x0000000000017941 */ /* 0x000fea0003800000 */
.L_x_939:
        /* <DEDUP_REMOVED lines=13> */
[----:B01----:R-:W-:Y:S01]  /*baa0*/  LEA R20, P2, R6, UR6, 0x1 ;  /* 0x0000000606147c11 */ /* 0x003fe2000f8408ff */
[----:B------:R-:W-:-:S05]  /*bab0*/  IMAD.IADD R7, R7, 0x1, R13 ;  /* 0x0000000107077824 */ /* 0x000fca00078e020d */
[----:B------:R-:W-:-:S05]  /*bac0*/  LEA.HI.X R21, R6, UR7, R7, 0x1, P2 ;  /* 0x0000000706157c11 */ /* 0x000fca00090f0c07 */
[----:B------:R2:W-:Y:S02]  /*bad0*/  STG.E.128 desc[UR8][R20.64], RZ ;  /* 0x000000ff14007986 */ /* 0x0005e4000c101d08 */
.L_x_942:
[----:B------:R-:W-:Y:S05]  /*bae0*/  BSYNC B1 ;  /* 0x0000000000017941 */ /* 0x000fea0003800000 */
.L_x_941:
        /* <DEDUP_REMOVED lines=14> */
[----:B012---:R-:W-:Y:S01]  /*bbd0*/  LEA R20, P1, R6, UR6, 0x1 ;  /* 0x0000000606147c11 */ /* 0x007fe2000f8208ff */
[----:B------:R-:W-:-:S05]  /*bbe0*/  IMAD.IADD R7, R7, 0x1, R13 ;  /* 0x0000000107077824 */ /* 0x000fca00078e020d */
[----:B------:R-:W-:-:S05]  /*bbf0*/  LEA.HI.X R21, R6, UR7, R7, 0x1, P1 ;  /* 0x0000000706157c11 */ /* 0x000fca00088f0c07 */
[----:B------:R3:W-:Y:S02]  /*bc00*/  STG.E.128 desc[UR8][R20.64], RZ ;  /* 0x000000ff14007986 */ /* 0x0007e4000c101d08 */
.L_x_944:
[----:B------:R-:W-:Y:S05]  /*bc10*/  BSYNC B1 ;  /* 0x0000000000017941 */ /* 0x000fea0003800000 */
.L_x_943:
[----:B------:R-:W-:Y:S01]  /*bc20*/  BSSY B1, `(.L_x_945) ;  /* 0x0000011000017945 */ /* 0x000fe20003800000 */
[----:B------:R-:W-:-:S03]  /*bc30*/  ISETP.GE.AND P1, PT, R19, UR4, PT ;  /* 0x0000000413007c0c */ /* 0x000fc6000bf26270 */
        /* <DEDUP_REMOVED lines=11> */
[----:B0123--:R-:W-:Y:S01]  /*bcf0*/  LEA R20, P2, R6, UR6, 0x1 ;  /* 0x0000000606147c11 */ /* 0x00ffe2000f8408ff */
[----:B------:R-:W-:-:S05]  /*bd00*/  IMAD.IADD R7, R7, 0x1, R13 ;  /* 0x0000000107077824 */ /* 0x000fca00078e020d */
[----:B------:R-:W-:-:S05]  /*bd10*/  LEA.HI.X R21, R6, UR7, R7, 0x1, P2 ;  /* 0x0000000706157c11 */ /* 0x000fca00090f0c07 */
[----:B------:R4:W-:Y:S02]  /*bd20*/  STG.E.128 desc[UR8][R20.64], RZ ;  /* 0x000000ff14007986 */ /* 0x0009e4000c101d08 */
.L_x_946:
[----:B------:R-:W-:Y:S05]  /*bd30*/  BSYNC B1 ;  /* 0x0000000000017941 */ /* 0x000fea0003800000 */
.L_x_945:
[----:B------:R-:W-:Y:S01]  /*bd40*/  ISETP.GE.OR P2, PT, R4, UR5, P1 ;  /* 0x0000000504007c0c */ /* 0x000fe20008f46670 */
[----:B------:R-:W-:Y:S01]  /*bd50*/  BSSY B1, `(.L_x_947) ;  /* 0x0000011000017945 */ /* 0x000fe20003800000 */
[----:B------:R-:W-:-:S11]  /*bd60*/  VIADD R19, R15, 0x30 ;  /* 0x000000300f137836 */ /* 0x000fd60000000000 */
        /* <DEDUP_REMOVED lines=15> */
.L_x_948:
[----:B------:R-:W-:Y:S05]  /*be60*/  BSYNC B1 ;  /* 0x0000000000017941 */ /* 0x000fea0003800000 */
.L_x_947:
[----:B------:R-:W-:Y:S01]  /*be70*/  ISETP.GE.AND P2, PT, R19, UR4, PT ;  /* 0x0000000413007c0c */ /* 0x000fe2000bf46270 */
[----:B------:R-:W-:Y:S01]  /*be80*/  BSSY B1, `(.L_x_949) ;  /* 0x0000014000017945 */ /* 0x000fe20003800000 */
[C---:B------:R-:W-:Y:S02]  /*be90*/  VIADD R19, R15.reuse, 0x38 ;  /* 0x000000380f137836 */ /* 0x040fe40000000000 */
        /* <DEDUP_REMOVED lines=18> */
.L_x_950:
[----:B------:R-:W-:Y:S05]  /*bfc0*/  BSYNC B1 ;  /* 0x0000000000017941 */ /* 0x000fea0003800000 */
.L_x_949:
[----:B------:R-:W-:Y:S01]  /*bfd0*/  ISETP.GE.AND P3, PT, R19, UR4, PT ;  /* 0x0000000413007c0c */ /* 0x000fe2000bf66270 */
        /* <DEDUP_REMOVED lines=17> */
.L_x_952:
[----:B------:R-:W-:Y:S05]  /*c0f0*/  BSYNC B1 ;  /* 0x0000000000017941 */ /* 0x000fea0003800000 */
.L_x_951:
        /* <DEDUP_REMOVED lines=18> */
.L_x_954:
[----:B------:R-:W-:Y:S05]  /*c220*/  BSYNC B1 ;  /* 0x0000000000017941 */ /* 0x000fea0003800000 */
.L_x_953:
        /* <DEDUP_REMOVED lines=18> */
.L_x_956:
[----:B------:R-:W-:Y:S05]  /*c350*/  BSYNC B1 ;  /* 0x0000000000017941 */ /* 0x000fea0003800000 */
.L_x_955:
[----:B------:R-:W-:Y:S01]  /*c360*/  ULDC.64 UR4, c[0x0][0x850] ;  /* 0x0002140000047ab9 */ /* 0x000fe20000000a00 */
[----:B------:R-:W-:Y:S01]  /*c370*/  ULDC UR6, c[0x0][0x83c] ;  /* 0x00020f0000067ab9 */ /* 0x000fe20000000800 */
[----:B------:R-:W-:Y:S01]  /*c380*/  IMAD R0, R23, UR4, RZ ;  /* 0x0000000417007c24 */ /* 0x000fe2000f8e02ff */
[----:B0-----:R-:W-:Y:S01]  /*c390*/  P2R R8, PR, RZ, 0x8 ;  /* 0x00000008ff087803 */ /* 0x001fe20000000000 */
[C---:B------:R-:W-:Y:S01]  /*c3a0*/  IMAD.WIDE.U32 R6, R237.reuse, UR4, R4 ;  /* 0x00000004ed067c25 */ /* 0x040fe2000f8e0004 */
[----:B------:R-:W-:Y:S01]  /*c3b0*/  P2R R9, PR, RZ, 0x10 ;  /* 0x00000010ff097803 */ /* 0x000fe20000000000 */
[----:B------:R-:W-:Y:S01]  /*c3c0*/  BSSY B1, `(.L_x_957) ;  /* 0x0000029000017945 */ /* 0x000fe20003800000 */
[----:B------:R-:W-:Y:S01]  /*c3d0*/  ISETP.GE.OR P0, PT, R4, UR6, P0 ;  /* 0x0000000604007c0c */ /* 0x000fe20008706670 */
[----:B------:R-:W-:Y:S01]  /*c3e0*/  IMAD R237, R237, UR5, R0 ;  /* 0x00000005eded7c24 */ /* 0x000fe2000f8e0200 */
[----:B------:R-:W-:Y:S01]  /*c3f0*/  ISETP.NE.AND P3, PT, R14, RZ, PT ;  /* 0x000000ff0e00720c */ /* 0x000fe20003f65270 */
[----:B------:R-:W-:Y:S01]  /*c400*/  ULDC.64 UR4, c[0x0][0x858] ;  /* 0x0002160000047ab9 */ /* 0x000fe20000000a00 */
[----:B------:R-:W-:Y:S01]  /*c410*/  ISETP.NE.AND P4, PT, R16, RZ, PT ;  /* 0x000000ff1000720c */ /* 0x000fe20003f85270 */
[----:B------:R-:W-:Y:S01]  /*c420*/  IMAD.IADD R7, R237, 0x1, R7 ;  /* 0x00000001ed077824 */ /* 0x000fe200078e0207 */
[----:B------:R-:W-:Y:S01]  /*c430*/  P2R R10, PR, RZ, 0x20 ;  /* 0x00000020ff0a7803 */ /* 0x000fe20000000000 */
[----:B------:R-:W-:Y:S01]  /*c440*/  IMAD R0, R12, UR4, RZ ;  /* 0x000000040c007c24 */ /* 0x000fe2000f8e02ff */
[----:B------:R-:W-:-:S02]  /*c450*/  ISETP.NE.AND P5, PT, R17, RZ, PT ;  /* 0x000000ff1100720c */ /* 0x000fc40003fa5270 */
[C---:B------:R-:W-:Y:S01]  /*c460*/  ISETP.GE.OR P3, PT, R4.reuse, UR6, P3 ;  /* 0x0000000604007c0c */ /* 0x040fe20009f66670 */
[----:B------:R-:W-:Y:S01]  /*c470*/  IMAD R5, R231, UR5, R0 ;  /* 0x00000005e7057c24 */ /* 0x000fe2000f8e0200 */
[C---:B------:R-:W-:Y:S02]  /*c480*/  ISETP.GE.OR P4, PT, R4.reuse, UR6, P4 ;  /* 0x0000000604007c0c */ /* 0x040fe4000a786670 */
[----:B------:R-:W-:Y:S02]  /*c490*/  ISETP.GE.OR P5, PT, R4, UR6, P5 ;  /* 0x0000000604007c0c */ /* 0x000fe4000afa6670 */
[----:B------:R-:W-:Y:S02]  /*c4a0*/  P2R R13, PR, RZ, 0x8 ;  /* 0x00000008ff0d7803 */ /* 0x000fe40000000000 */
[----:B------:R-:W-:Y:S02]  /*c4b0*/  P2R R14, PR, RZ, 0x10 ;  /* 0x00000010ff0e7803 */ /* 0x000fe40000000000 */
[----:B------:R-:W-:-:S02]  /*c4c0*/  ISETP.NE.AND P3, PT, R8, RZ, PT ;  /* 0x000000ff0800720c */ /* 0x000fc40003f65270 */
[----:B------:R-:W-:Y:S01]  /*c4d0*/  ISETP.NE.AND P4, PT, R9, RZ, PT ;  /* 0x000000ff0900720c */ /* 0x000fe20003f85270 */
[----:B------:R-:W-:Y:S01]  /*c4e0*/  IMAD.WIDE.U32 R8, R231, UR4, R6 ;  /* 0x00000004e7087c25 */ /* 0x000fe2000f8e0006 */
[----:B------:R-:W-:Y:S02]  /*c4f0*/  P2R R15, PR, RZ, 0x20 ;  /* 0x00000020ff0f7803 */ /* 0x000fe40000000000 */
[----:B------:R-:W-:Y:S01]  /*c500*/  ISETP.NE.AND P6, PT, R18, RZ, PT ;  /* 0x000000ff1200720c */ /* 0x000fe20003fc5270 */
[----:B------:R-:W-:Y:S01]  /*c510*/  IMAD.IADD R7, R9, 0x1, R5 ;  /* 0x0000000109077824 */ /* 0x000fe200078e0205 */
[----:B------:R-:W-:Y:S02]  /*c520*/  ISETP.NE.AND P5, PT, R10, RZ, PT ;  /* 0x000000ff0a00720c */ /* 0x000fe40003fa5270 */
[C---:B------:R-:W-:Y:S02]  /*c530*/  ISETP.GE.OR P6, PT, R4.reuse, UR6, P6 ;  /* 0x0000000604007c0c */ /* 0x040fe4000b7c6670 */
        /* <DEDUP_REMOVED lines=17> */
.L_x_958:
[----:B------:R-:W-:Y:S05]  /*c650*/  BSYNC B1 ;  /* 0x0000000000017941 */ /* 0x000fea0003800000 */
.L_x_957:
        /* <DEDUP_REMOVED lines=17> */
.L_x_960:
[----:B------:R-:W-:Y:S05]  /*c770*/  BSYNC B1 ;  /* 0x0000000000017941 */ /* 0x000fea0003800000 */
.L_x_959:
        /* <DEDUP_REMOVED lines=17> */
.L_x_962:
[----:B------:R-:W-:Y:S05]  /*c890*/  BSYNC B1 ;  /* 0x0000000000017941 */ /* 0x000fea0003800000 */
.L_x_961:
        /* <DEDUP_REMOVED lines=17> */
.L_x_964:
[----:B------:R-:W-:Y:S05]  /*c9b0*/  BSYNC B1 ;  /* 0x0000000000017941 */ /* 0x000fea0003800000 */
.L_x_963:
        /* <DEDUP_REMOVED lines=16> */
.L_x_966:
[----:B------:R-:W-:Y:S05]  /*cac0*/  BSYNC B1 ;  /* 0x0000000000017941 */ /* 0x000fea0003800000 */
.L_x_965:
        /* <DEDUP_REMOVED lines=16> */
.L_x_968:
[----:B------:R-:W-:Y:S05]  /*cbd0*/  BSYNC B1 ;  /* 0x0000000000017941 */ /* 0x000fea0003800000 */
.L_x_967:
        /* <DEDUP_REMOVED lines=16> */
.L_x_970:
[----:B------:R-:W-:Y:S05]  /*cce0*/  BSYNC B1 ;  /* 0x0000000000017941 */ /* 0x000fea0003800000 */
.L_x_969:
        /* <DEDUP_REMOVED lines=16> */
.L_x_972:
[----:B------:R-:W-:Y:S05]  /*cdf0*/  BSYNC B1 ;  /* 0x0000000000017941 */ /* 0x000fea0003800000 */
.L_x_971:
        /* <DEDUP_REMOVED lines=16> */
.L_x_974:
[----:B------:R-:W-:Y:S05]  /*cf00*/  BSYNC B1 ;  /* 0x0000000000017941 */ /* 0x000fea0003800000 */
.L_x_973:
        /* <DEDUP_REMOVED lines=16> */
.L_x_871:
[----:B------:R-:W-:-:S08]  /*d010*/  NOP ;  /* 0x0000000000007918 */ /* 0x000fd00000000000 */
[----:B------:R-:W0:-:S00]  /*d020*/  USETMAXREG.DEALLOC.CTAPOOL 0x18 ;  /* 0x00000018000079c8 */ /* 0x000e0000080e0500 */
[----:B0-----:R-:W-:-:S06]  /*d030*/  LOP3.LUT R0, R0, 0x3, RZ, 0xc0, !PT ;  /* 0x0000000300007812 */ /* 0x001fcc00078ec0ff */
[----:B------:R-:W0:Y:S02]  /*d040*/  SHFL.IDX PT, R0, R0, RZ, 0x1f ;  /* 0x00001fff00007589 */ /* 0x000e2400000e0000 */
[----:B0-----:R-:W-:-:S13]  /*d050*/  ISETP.NE.AND P0, PT, R0, RZ, PT ;  /* 0x000000ff0000720c */ /* 0x001fda0003f05270 */
[----:B------:R-:W-:Y:S05]  /*d060*/  @P0 BRA `(.L_x_878) ;  /* 0x0000002400300947 */ /* 0x000fea0003800000 */
[----:B------:R-:W0:Y:S01]  /*d070*/  S2UR UR6, SR_CTAID.X ;  /* 0x00000000000679c3 */ /* 0x000e220000002500 */
[----:B------:R-:W-:Y:S02]  /*d080*/  ULDC UR9, c[0x0][0x8d0] ;  /* 0x0002340000097ab9 */ /* 0x000fe40000000800 */
[----:B------:R-:W-:-:S11]  /*d090*/  UISETP.NE.AND UP0, UPT, UR9, 0x1, UPT ;  /* 0x000000010900788c */ /* 0x000fd6000bf05270 */
[----:B------:R-:W-:Y:S01]  /*d0a0*/  @UP0 ULDC UR4, c[0x0][0x8d4] ;  /* 0x0002350000040ab9 */ /* 0x000fe20000000800 */
[----:B------:R-:W-:Y:S01]  /*d0b0*/  @UP0 ULDC UR7, c[0x0][0x8d8] ;  /* 0x0002360000070ab9 */ /* 0x000fe20000000800 */
[----:B0-----:R-:W-:Y:S02]  /*d0c0*/  UIMAD.WIDE.U32 UR4, UR6, UR4, URZ ;  /* 0x00000004060472a5 */ /* 0x001fe4000f8e003f */
[----:B------:R-:W-:Y:S02]  /*d0d0*/  UMOV UR8, UR6 ;  /* 0x0000000600087c82 */ /* 0x000fe40008000000 */
[----:B------:R-:W-:-:S03]  /*d0e0*/  @UP0 USHF.R.U32.HI UR8, URZ, UR7, UR5 ;  /* 0x000000073f080299 */ /* 0x000fc60008011605 */
[----:B------:R-:W-:Y:S02]  /*d0f0*/  ULDC UR4, c[0x0][0x8e8] ;  /* 0x00023a0000047ab9 */ /* 0x000fe40000000800 */
[----:B------:R-:W-:Y:S02]  /*d100*/  UISETP.GE.AND UP0, UPT, UR8, UR4, UPT ;  /* 0x000000040800728c */ /* 0x000fe4000bf06270 */
[----:B------:R-:W-:-:S04]  /*d110*/  UIADD3 UR4, -UR8, URZ, URZ ;  /* 0x0000003f08047290 */ /* 0x000fc8000fffe13f */
[----:B------:R-:W-:Y:S01]  /*d120*/  PLOP3.LUT P0, PT, PT, PT, UP0, 0x80, 0x0 ;  /* 0x000000000000781c */ /* 0x000fe20003f0f008 */
[----:B------:R-:W-:-:S12]  /*d130*/  UIMAD UR9, UR9, UR4, UR6 ;  /* 0x00000004090972a4 */ /* 0x000fd8000f8e0206 */
        /* <DEDUP_REMOVED lines=9> */
.L_x_975:
[----:B------:R-:W-:Y:S01]  /*d1d0*/  ULDC UR5, c[0x0][0x8c4] ;  /* 0x0002310000057ab9 */ /* 0x000fe20000000800 */
[----:B------:R-:W-:Y:S01]  /*d1e0*/  UMOV UR4, UR9 ;  /* 0x0000000900047c82 */ /* 0x000fe20008000000 */
[----:B------:R-:W-:-:S11]  /*d1f0*/  UISETP.NE.AND UP0, UPT, UR5, 0x1, UPT ;  /* 0x000000010500788c */ /* 0x000fd6000bf05270 */
[----:B------:R-:W-:Y:S02]  /*d200*/  @UP0 ULDC.64 UR10, c[0x0][0x8c8] ;  /* 0x00023200000a0ab9 */ /* 0x000fe40000000a00 */
[----:B------:R-:W-:-:S04]  /*d210*/  UIMAD.WIDE.U32 UR6, UR9, UR10, URZ ;  /* 0x0000000a090672a5 */ /* 0x000fc8000f8e003f */
[----:B------:R-:W-:-:S04]  /*d220*/  @UP0 USHF.R.U32.HI UR4, URZ, UR11, UR7 ;  /* 0x0000000b3f040299 */ /* 0x000fc80008011607 */
[----:B------:R-:W-:-:S12]  /*d230*/  UIMAD UR5, UR4, UR5, URZ ;  /* 0x00000005040572a4 */ /* 0x000fd8000f8e023f */
.L_x_976:
        /* <DEDUP_REMOVED lines=9> */
[----:B------:R-:W-:-:S03]  /*d2d0*/  @UP0 USHF.R.U32.HI UR21, URZ, UR8, UR7 ;  /* 0x000000083f150299 */ /* 0x000fc60008011607 */
[----:B------:R-:W-:Y:S01]  /*d2e0*/  ULDC.64 UR6, c[0x0][0x8f8] ;  /* 0x00023e0000067ab9 */ /* 0x000fe20000000a00 */
[----:B------:R-:W-:Y:S01]  /*d2f0*/  UIADD3 UR20, -UR21, URZ, URZ ;  /* 0x0000003f15147290 */ /* 0x000fe2000fffe13f */
[----:B------:R-:W-:-:S03]  /*d300*/  ISETP.NE.U32.AND P0, PT, RZ, UR6, PT ;  /* 0x00000006ff007c0c */ /* 0x000fc6000bf05070 */
[----:B------:R-:W-:Y:S01]  /*d310*/  UIMAD UR20, UR10, UR20, UR5 ;  /* 0x000000140a1472a4 */ /* 0x000fe2000f8e0205 */
[----:B------:R-:W-:-:S13]  /*d320*/  ISETP.NE.AND.EX P0, PT, RZ, UR7, PT, P0 ;  /* 0x00000007ff007c0c */ /* 0x000fda000bf05300 */
        /* <DEDUP_REMOVED lines=9> */
.L_x_977:
[----:B------:R-:W-:Y:S02]  /*d3c0*/  ULDC.64 UR6, c[0x0][0x8f0] ;  /* 0x00023c0000067ab9 */ /* 0x000fe40000000a00 */
[----:B------:R-:W-:-:S04]  /*d3d0*/  ISETP.NE.U32.AND P0, PT, RZ, UR6, PT ;  /* 0x00000006ff007c0c */ /* 0x000fc8000bf05070 */
[----:B------:R-:W-:-:S13]  /*d3e0*/  ISETP.NE.AND.EX P0, PT, RZ, UR7, PT, P0 ;  /* 0x00000007ff007c0c */ /* 0x000fda000bf05300 */
[----:B------:R-:W-:Y:S05]  /*d3f0*/  @!P0 BRA `(.L_x_979) ;  /* 0x00000000002c8947 */ /* 0x000fea0003800000 */
[----:B------:R-:W-:Y:S01]  /*d400*/  ULDC.64 UR6, c[0x0][0x8f0] ;  /* 0x00023c0000067ab9 */ /* 0x000fe20000000a00 */
[----:B------:R-:W-:Y:S01]  /*d410*/  ULDC.64 UR8, c[0x0][0x208] ;  /* 0x0000820000087ab9 */ /* 0x000fe20000000a00 */
[----:B------:R-:W-:-:S06]  /*d420*/  UIMAD.WIDE UR6, UR21, 0x4, UR6 ;  /* 0x00000004150678a5 */ /* 0x000fcc000f8e0206 */
[----:B------:R-:W-:Y:S02]  /*d430*/  IMAD.U32 R2, RZ, RZ, UR6 ;  /* 0x00000006ff027e24 */ /* 0x000fe4000f8e00ff */
[----:B------:R-:W-:-:S05]  /*d440*/  IMAD.U32 R3, RZ, RZ, UR7 ;  /* 0x00000007ff037e24 */ /* 0x000fca000f8e00ff */
[----:B------:R-:W2:Y:S04]  /*d450*/  LDG.E R0, desc[UR8][R2.64] ;  /* 0x0000000802007981 */ /* 0x000ea8000c1e1900 */
[----:B------:R-:W3:Y:S01]  /*d460*/  LDG.E R4, desc[UR8][R2.64+0x4] ;  /* 0x0000040802047981 */ /* 0x000ee2000c1e1900 */
[----:B--2---:R-:W-:Y:S02]  /*d470*/  R2UR UR5, R0 ;  /* 0x00000000000572ca */ /* 0x004fe400000e0000 */
[----:B---3--:R-:W-:-:S13]  /*d480*/  R2UR UR6, R4 ;  /* 0x00000000040672ca */ /* 0x008fda00000e0000 */
[----:B------:R-:W-:Y:S01]  /*d490*/  UIADD3 UR5, -UR5, UR6, URZ ;  /* 0x0000000605057290 */ /* 0x000fe2000fffe13f */
[----:B------:R-:W-:Y:S11]  /*d4a0*/  BRA `(.L_x_978) ;  /* 0x0000000000047947 */ /* 0x000ff60003800000 */
.L_x_979:
[----:B------:R-:W-:-:S05]  /*d4b0*/  ULDC UR5, c[0x0][0x8ec] ;  /* 0x00023b0000057ab9 */ /* 0x000fca0000000800 */
.L_x_978:
[----:B------:R-:W-:Y:S01]  /*d4c0*/  UIADD3 UR5, UR5, 0x4f, URZ ;  /* 0x0000004f05057890 */ /* 0x000fe2000fffe03f */
[----:B------:R-:W-:Y:S02]  /*d4d0*/  IMAD.MOV.U32 R4, RZ, RZ, 0x1 ;  /* 0x00000001ff047424 */ /* 0x000fe400078e00ff */
[----:B------:R-:W-:Y:S01]  /*d4e0*/  IMAD.MOV.U32 R8, RZ, RZ, RZ ;  /* 0x000000ffff087224 */ /* 0x000fe200078e00ff */
[----:B------:R-:W-:Y:S01]  /*d4f0*/  UIMAD.WIDE UR6, UR5, 0x66666667, URZ ;  /* 0x66666667050678a5 */ /* 0x000fe2000f8e023f */
[----:B------:R-:W-:-:S03]  /*d500*/  IMAD.MOV.U32 R9, RZ, RZ, 0x1 ;  /* 0x00000001ff097424 */ /* 0x000fc600078e00ff */
[----:B------:R-:W-:-:S04]  /*d510*/  USHF.R.U32.HI UR5, URZ, 0x1f, UR7 ;  /* 0x0000001f3f057899 */ /* 0x000fc80008011607 */
[----:B------:R-:W-:-:S04]  /*d520*/  ULEA.HI.SX32 UR5, UR7, UR5, 0x1b ;  /* 0x0000000507057291 */ /* 0x000fc8000f8fda3f */
[----:B------:R-:W-:-:S04]  /*d530*/  UISETP.GE.AND UP0, UPT, UR4, UR5, UPT ;  /* 0x000000050400728c */ /* 0x000fc8000bf06270 */
[----:B------:R-:W-:-:S06]  /*d540*/  USEL UR21, UR21, 0xffffffff, !UP0 ;  /* 0xffffffff15157887 */ /* 0x000fcc000c000000 */
        /* <DEDUP_REMOVED lines=16> */
[----:B------:R-:W-:Y:S01]  /*d650*/  UISETP.NE.AND.EX UP2, UPT, UR11, URZ, UPT, UP2 ;  /* 0x0000003f0b00728c */ /* 0x000fe2000bf45320 */
[----:B------:R-:W-:-:S04]  /*d660*/  ULDC.64 UR12, c[0x0][0x778] ;  /* 0x0001de00000c7ab9 */ /* 0x000fc80000000a00 */
[----:B------:R-:W2:Y:S01]  /*d670*/  @P1 LDG.E R7, desc[UR16][R2.64] ;  /* 0x0000001002071981 */ /* 0x000ea2000c1e1900 */
[----:B------:R-:W-:Y:S01]  /*d680*/  PLOP3.LUT P2, PT, PT, PT, UP0, 0x80, 0x0 ;  /* 0x000000000000781c */ /* 0x000fe20003f4f008 */
[----:B------:R-:W-:Y:S01]  /*d690*/  UIMAD.WIDE UR12, UR21, 0x4, UR12 ;  /* 0x00000004150c78a5 */ /* 0x000fe2000f8e020c */
[----:B------:R-:W-:Y:S01]  /*d6a0*/  PLOP3.LUT P3, PT, PT, PT, UP2, 0x80, 0x0 ;  /* 0x000000000000781c */ /* 0x000fe20003f6f028 */
[----:B------:R0:W3:Y:S02]  /*d6b0*/  @P1 LDG.E R0, desc[UR16][R2.64] ;  /* 0x0000001002001981 */ /* 0x0000e4000c1e1900 */
[----:B------:R-:W-:Y:S02]  /*d6c0*/  @UP2 ULDC.64 UR6, c[0x0][0x780] ;  /* 0x0001e00000062ab9 */ /* 0x000fe40000000a00 */
[----:B------:R-:W-:Y:S01]  /*d6d0*/  @UP2 UIMAD.WIDE UR6, UR21, 0x4, UR6 ;  /* 0x00000004150628a5 */ /* 0x000fe2000f8e0206 */
[----:B0-----:R-:W-:Y:S02]  /*d6e0*/  IMAD.U32 R2, RZ, RZ, UR12 ;  /* 0x0000000cff027e24 */ /* 0x001fe4000f8e00ff */
[----:B------:R-:W-:-:S05]  /*d6f0*/  IMAD.U32 R3, RZ, RZ, UR13 ;  /* 0x0000000dff037e24 */ /* 0x000fca000f8e00ff */
[----:B------:R0:W4:Y:S02]  /*d700*/  @P2 LDG.E R5, desc[UR16][R2.64] ;  /* 0x0000001002052981 */ /* 0x000124000c1e1900 */
[----:B0-----:R-:W-:Y:S02]  /*d710*/  IMAD.U32 R2, RZ, RZ, UR6 ;  /* 0x00000006ff027e24 */ /* 0x001fe4000f8e00ff */
[----:B------:R-:W-:-:S05]  /*d720*/  IMAD.U32 R3, RZ, RZ, UR7 ;  /* 0x00000007ff037e24 */ /* 0x000fca000f8e00ff */
[----:B------:R-:W5:Y:S01]  /*d730*/  @P3 LDG.E R6, desc[UR16][R2.64] ;  /* 0x0000001002063981 */ /* 0x000f62000c1e1900 */
[----:B------:R-:W-:Y:S01]  /*d740*/  ULDC.64 UR16, c[0x0][0x788] ;  /* 0x0001e20000107ab9 */ /* 0x000fe20000000a00 */
[----:B------:R-:W-:Y:S01]  /*d750*/  UMOV UR54, URZ ;  /* 0x0000003f00367c82 */ /* 0x000fe20008000000 */
[----:B------:R-:W-:Y:S01]  /*d760*/  ISETP.NE.U32.AND P0, PT, RZ, UR16, PT ;  /* 0x00000010ff007c0c */ /* 0x000fe2000bf05070 */
[----:B------:R-:W-:-:S03]  /*d770*/  UMOV UR11, URZ ;  /* 0x0000003f000b7c82 */ /* 0x000fc60008000000 */
[----:B------:R-:W-:Y:S02]  /*d780*/  ISETP.NE.AND.EX P0, PT, RZ, UR17, PT, P0 ;  /* 0x00000011ff007c0c */ /* 0x000fe4000bf05300 */
[----:B--2---:R-:W-:Y:S02]  /*d790*/  @P1 R2UR UR5, R7 ;  /* 0x00000000070512ca */ /* 0x004fe400000e0000 */
[----:B---3--:R-:W-:-:S11]  /*d7a0*/  @P1 R2UR UR54, R0 ;  /* 0x00000000003612ca */ /* 0x008fd600000e0000 */
[----:B------:R-:W-:-:S04]  /*d7b0*/  @UP1 ULEA UR5, UR21, UR5, 0x6 ;  /* 0x0000000515051291 */ /* 0x000fc8000f8e303f */
[----:B------:R-:W-:-:S04]  /*d7c0*/  @UP1 USHF.R.S32.HI UR6, URZ, 0x1f, UR5 ;  /* 0x0000001f3f061899 */ /* 0x000fc80008011405 */
[----:B------:R-:W-:Y:S01]  /*d7d0*/  @UP1 ULEA.HI UR6, UR6, UR5, URZ, 0x6 ;  /* 0x0000000506061291 */ /* 0x000fe2000f8f303f */
[----:B----4-:R-:W-:Y:S02]  /*d7e0*/  @P2 R2UR UR11, R5 ;  /* 0x00000000050b22ca */ /* 0x010fe400000e0000 */
[----:B------:R-:W-:Y:S01]  /*d7f0*/  ULDC UR5, c[0x0][0x280] ;  /* 0x0000a00000057ab9 */ /* 0x000fe20000000800 */
[----:B------:R-:W-:-:S04]  /*d800*/  @UP1 ULOP3.LUT UR7, UR6, 0xffffffc0, URZ, 0xc0, !UPT ;  /* 0xffffffc006071892 */ /* 0x000fc8000f8ec03f */
[----:B------:R-:W-:Y:S01]  /*d810*/  @UP1 USHF.R.S32.HI UR10, URZ, 0x1f, UR7 ;  /* 0x0000001f3f0a1899 */ /* 0x000fe20008011407 */
[----:B-----5:R-:W-:Y:S01]  /*d820*/  @P3 R2UR UR5, R6 ;  /* 0x00000000060532ca */ /* 0x020fe200000e0000 */
        /* <DEDUP_REMOVED lines=10> */
.L_x_981:
        /* <DEDUP_REMOVED lines=14> */
.L_x_982:
        /* <DEDUP_REMOVED lines=9> */
.L_x_983:
[----:B------:R-:W-:Y:S01]  /*da40*/  UIMAD UR7, UR4, 0x50, UR5 ;  /* 0x00000050040778a4 */ /* 0x000fe2000f8e0205 */
[----:B------:R-:W-:Y:S01]  /*da50*/  IMAD.MOV.U32 R8, RZ, RZ, RZ ;  /* 0x000000ffff087224 */ /* 0x000fe200078e00ff */
[----:B------:R-:W-:Y:S01]  /*da60*/  ULDC UR8, c[0x0][0x74c] ;  /* 0x0001d30000087ab9 */ /* 0x000fe20000000800 */
[----:B------:R-:W-:Y:S01]  /*da70*/  UIADD3 UR5, UR5, 0x3f, URZ ;  /* 0x0000003f05057890 */ /* 0x000fe2000fffe03f */
[----:B------:R-:W-:Y:S01]  /*da80*/  IMAD.MOV.U32 R9, RZ, RZ, 0x1 ;  /* 0x00000001ff097424 */ /* 0x000fe200078e00ff */
[----:B------:R-:W-:Y:S02]  /*da90*/  UIADD3 UR7, UR7, -UR8, -UR6 ;  /* 0x8000000807077290 */ /* 0x000fe4000fffe806 */
[----:B------:R-:W-:Y:S02]  /*daa0*/  USHF.R.S32.HI UR6, URZ, 0x1f, UR5 ;  /* 0x0000001f3f067899 */ /* 0x000fe40008011405 */
[----:B------:R-:W-:Y:S02]  /*dab0*/  USHF.R.S32.HI UR8, URZ, 0x1f, UR7 ;  /* 0x0000001f3f087899 */ /* 0x000fe40008011407 */
[----:B------:R-:W-:-:S02]  /*dac0*/  ULEA.HI UR6, UR6, UR5, URZ, 0x6 ;  /* 0x0000000506067291 */ /* 0x000fc4000f8f303f */
[----:B------:R-:W-:Y:S02]  /*dad0*/  ULEA.HI UR8, UR8, UR7, URZ, 0x6 ;  /* 0x0000000708087291 */ /* 0x000fe4000f8f303f */
[----:B------:R-:W-:Y:S02]  /*dae0*/  USHF.R.S32.HI UR55, URZ, 0x6, UR6 ;  /* 0x000000063f377899 */ /* 0x000fe40008011406 */
[----:B------:R-:W-:-:S06]  /*daf0*/  USHF.R.S32.HI UR8, URZ, 0x6, UR8 ;  /* 0x000000063f087899 */ /* 0x000fcc0008011408 */
[----:B------:R-:W-:-:S04]  /*db00*/  VIMNMX R0, RZ, UR8, !PT ;  /* 0x00000008ff007c48 */ /* 0x000fc8000ffe0100 */
[----:B------:R-:W-:-:S13]  /*db10*/  ISETP.LT.AND P0, PT, R0, UR55, PT ;  /* 0x0000003700007c0c */ /* 0x000fda000bf01270 */
[----:B------:R-:W-:Y:S05]  /*db20*/  @!P0 BRA `(.L_x_980) ;  /* 0x0000001400f88947 */ /* 0x000fea0003800000 */
[----:B------:R-:W-:Y:S01]  /*db30*/  ULDC UR5, c[0x0][0x2e8] ;  /* 0x0000ba0000057ab9 */ /* 0x000fe20000000800 */
[----:B------:R-:W-:Y:S01]  /*db40*/  ELECT P0, URZ, PT ;  /* 0x00000000003f782f */ /* 0x000fe20003800000 */
[----:B------:R-:W-:Y:S01]  /*db50*/  IMAD.MOV.U32 R8, RZ, RZ, RZ ;  /* 0x000000ffff087224 */ /* 0x000fe200078e00ff */
[----:B------:R-:W-:Y:S01]  /*db60*/  UISETP.NE.AND UP2, UPT, UR5, 0x1, UPT ;  /* 0x000000010500788c */ /* 0x000fe2000bf45270 */
[----:B------:R-:W-:Y:S01]  /*db70*/  IMAD.MOV.U32 R9, RZ, RZ, 0x1 ;  /* 0x00000001ff097424 */ /* 0x000fe200078e00ff */
[----:B------:R-:W-:Y:S02]  /*db80*/  UISETP.NE.U32.AND UP1, UPT, UR14, URZ, UPT ;  /* 0x0000003f0e00728c */ /* 0x000fe4000bf25070 */
[----:B------:R-:W-:Y:S02]  /*db90*/  USHF.R.S32.HI UR47, URZ, 0x1f, UR21 ;  /* 0x0000001f3f2f7899 */ /* 0x000fe40008011415 */
[----:B------:R-:W-:Y:S02]  /*dba0*/  UISETP.NE.AND.EX UP1, UPT, UR15, URZ, UPT, UP1 ;  /* 0x0000003f0f00728c */ /* 0x000fe4000bf25310 */
[----:B------:R-:W-:Y:S01]  /*dbb0*/  UIMAD UR11, UR4, 0x50, UR11 ;  /* 0x00000050040b78a4 */ /* 0x000fe2000f8e020b */
        /* <DEDUP_REMOVED lines=10> */
[----:B------:R-:W-:-:S04]  /*dc60*/  MOV R6, 0x400 ;  /* 0x0000040000067802 */ /* 0x000fc80000000f00 */
[----:B0-----:R-:W-:Y:S01]  /*dc70*/  LEA R6, R3, R6, 0x18 ;  /* 0x0000000603067211 */ /* 0x001fe200078ec0ff */
[----:B------:R-:W-:-:S05]  /*dc80*/  IMAD.MOV.U32 R3, RZ, RZ, 0x1 ;  /* 0x00000001ff037424 */ /* 0x000fca00078e00ff */
[----:B------:R-:W-:-:S04]  /*dc90*/  SHF.L.U32 R3, R3, 0x1f, RZ ;  /* 0x0000001f03037819 */ /* 0x000fc800000006ff */
[----:B------:R-:W0:Y:S02]  /*dca0*/  SYNCS.PHASECHK.TRANS64.TRYWAIT P0, [R6+URZ+0x31620], R3 ;  /* 0x03162003060075a7 */ /* 0x000e24000800017f */
[----:B0-----:R-:W-:Y:S05]  /*dcb0*/  @!P0 BRA `(.L_x_984) ;  /* 0x0000001800608947 */ /* 0x001fea0003800000 */
.L_x_999:
[----:B------:R-:W-:Y:S01]  /*dcc0*/  ISETP.NE.AND P0, PT, R11, RZ, PT ;  /* 0x000000ff0b00720c */ /* 0x000fe20003f05270 */
[----:B------:R-:W-:Y:S02]  /*dcd0*/  IMAD.U32 R14, RZ, RZ, UR20 ;  /* 0x00000014ff0e7e24 */ /* 0x000fe4000f8e00ff */
[----:B------:R-:W-:-:S03]  /*dce0*/  IMAD.MOV.U32 R4, RZ, RZ, 0x1 ;  /* 0x00000001ff047424 */ /* 0x000fc600078e00ff */
[----:B------:R-:W-:-:S07]  /*dcf0*/  SHF.R.S32.HI R14, RZ, 0x1f, R14 ;  /* 0x0000001fff0e7819 */ /* 0x000fce000001140e */
[----:B------:R-:W-:Y:S05]  /*dd00*/  @P0 BRA `(.L_x_985) ;  /* 0x0000000000140947 */ /* 0x000fea0003800000 */
[----:B------:R-:W-:Y:S01]  /*dd10*/  LOP3.LUT P1, RZ, R21, 0x1f, RZ, 0xc0, !PT ;  /* 0x0000001f15ff7812 */ /* 0x000fe2000782c0ff */
[----:B0-----:R-:W-:-:S04]  /*dd20*/  IMAD.MOV.U32 R3, RZ, RZ, 0x8100 ;  /* 0x00008100ff037424 */ /* 0x001fc800078e00ff */
[----:B------:R1:W-:Y:S08]  /*dd30*/  SYNCS.ARRIVE.TRANS64 RZ, [R6+URZ+0x31610], R3 ;  /* 0x0316100306ff79a7 */ /* 0x0003f0000800003f */
[----:B------:R-:W-:Y:S05]  /*dd40*/  @!P1 BRA `(.L_x_985) ;  /* 0x0000000000049947 */ /* 0x000fea0003800000 */
[----:B------:R-:W-:Y:S01]  /*dd50*/  BPT.TRAP 0x1 ;  /* 0x000000040000795c */ /* 0x000fe20000300000 */
.L_x_985:
        /* <DEDUP_REMOVED lines=9> */
[----:B------:R-:W-:Y:S01]  /*ddf0*/  IMAD.U32 R10, RZ, RZ, UR55 ;  /* 0x00000037ff0a7e24 */ /* 0x000fe2000f8e00ff */
[----:B------:R-:W-:Y:S01]  /*de00*/  UMOV UR57, 0x14f00000 ;  /* 0x14f0000000397882 */ /* 0x000fe20000000000 */
[----:B------:R-:W-:Y:S01]  /*de10*/  UMOV UR18, URZ ;  /* 0x0000003f00127c82 */ /* 0x000fe20008000000 */
[----:B------:R-:W-:Y:S01]  /*de20*/  UIMAD UR23, UR21, UR23, UR10 ;  /* 0x00000017151772a4 */ /* 0x000fe2000f8e020a */
[----:B01----:R-:W-:Y:S01]  /*de30*/  IMAD.MOV.U32 R3, RZ, RZ, 0x14000 ;  /* 0x00014000ff037424 */ /* 0x003fe200078e00ff */
[----:B------:R-:W-:Y:S01]  /*de40*/  UIMAD UR9, UR9, UR14, URZ ;  /* 0x0000000e090972a4 */ /* 0x000fe2000f8e023f */
[----:B------:R-:W-:Y:S01]  /*de50*/  VIADD R10, R10, 0xffffffff ;  /* 0xffffffff0a0a7836 */ /* 0x000fe20000000000 */
[----:B------:R-:W-:Y:S01]  /*de60*/  USHF.L.U32 UR46, UR46, 0x6, URZ ;  /* 0x000000062e2e7899 */ /* 0x000fe2000800063f */
[----:B------:R-:W-:Y:S01]  /*de70*/  IMAD.MOV.U32 R8, RZ, RZ, 0x1 ;  /* 0x00000001ff087424 */ /* 0x000fe200078e00ff */
[----:B------:R-:W-:Y:S01]  /*de80*/  UIMAD UR15, UR20, UR15, UR9 ;  /* 0x0000000f140f72a4 */ /* 0x000fe2000f8e0209 */
[----:B------:R-:W-:Y:S01]  /*de90*/  IMAD.MOV.U32 R9, RZ, RZ, 0x1 ;  /* 0x00000001ff097424 */ /* 0x000fe200078e00ff */
[----:B------:R-:W-:-:S02]  /*dea0*/  UIADD3 UR16, UR8, 0x14100, URZ ;  /* 0x0001410008107890 */ /* 0x000fc4000fffe03f */
        /* <DEDUP_REMOVED lines=133> */
.L_x_991:
[----:B------:R-:W-:-:S04]  /*e700*/  SHF.L.U32 R5, R9, 0x1f, RZ ;  /* 0x0000001f09057819 */ /* 0x000fc800000006ff */
[----:B------:R-:W0:Y:S02]  /*e710*/  SYNCS.PHASECHK.TRANS64.TRYWAIT P1, [R6+URZ+0x31638], R5 ;  /* 0x03163805060075a7 */ /* 0x000e24000802017f */
[----:B0-----:R-:W-:Y:S05]  /*e720*/  @!P1 BRA `(.L_x_987) ;  /* 0x0000000c00d89947 */ /* 0x001fea0003800000 */
.L_x_1000:
[----:B------:R-:W-:Y:S05]  /*e730*/  @P0 BRA `(.L_x_988) ;  /* 0x0000000000140947 */ /* 0x000fea0003800000 */
[----:B------:R-:W-:Y:S01]  /*e740*/  ISETP.NE.AND P1, PT, R15, RZ, PT ;  /* 0x000000ff0f00720c */ /* 0x000fe20003f25270 */
[----:B0-----:R-:W-:-:S04]  /*e750*/  IMAD.MOV.U32 R5, RZ, RZ, 0x8100 ;  /* 0x00008100ff057424 */ /* 0x001fc800078e00ff */
[----:B------:R1:W-:Y:S08]  /*e760*/  SYNCS.ARRIVE.TRANS64 RZ, [R6+URZ+0x31630], R5 ;  /* 0x0316300506ff79a7 */ /* 0x0003f0000800003f */
[----:B------:R-:W-:Y:S05]  /*e770*/  @!P1 BRA `(.L_x_988) ;  /* 0x0000000000049947 */ /* 0x000fea0003800000 */
[----:B------:R-:W-:Y:S01]  /*e780*/  BPT.TRAP 0x1 ;  /* 0x000000040000795c */ /* 0x000fe20000300000 */
.L_x_988:
        /* <DEDUP_REMOVED lines=47> */
.L_x_1002:
[----:B------:R-:W-:Y:S01]  /*ea80*/  LOP3.LUT R9, R9, 0x1, RZ, 0x3c, !PT ;  /* 0x0000000109097812 */ /* 0x000fe200078e3cff */
[----:B------:R-:W-:Y:S06]  /*ea90*/  @P2 BRA `(.L_x_990) ;  /* 0x0000000000142947 */ /* 0x000fec0003800000 */
[----:B------:R-:W-:Y:S01]  /*eaa0*/  ISETP.NE.AND P1, PT, R15, RZ, PT ;  /* 0x000000ff0f00720c */ /* 0x000fe20003f25270 */
[----:B0-----:R-:W-:-:S04]  /*eab0*/  IMAD.MOV.U32 R2, RZ, RZ, 0x8100 ;  /* 0x00008100ff027424 */ /* 0x001fc800078e00ff */
[----:B------:R1:W-:Y:S08]  /*eac0*/  SYNCS.ARRIVE.TRANS64 RZ, [R20+URZ+0x31610], R2 ;  /* 0x0316100214ff79a7 */ /* 0x0003f0000800003f */
[----:B------:R-:W-:Y:S05]  /*ead0*/  @!P1 BRA `(.L_x_990) ;  /* 0x0000000000049947 */ /* 0x000fea0003800000 */
[----:B------:R-:W-:Y:S01]  /*eae0*/  BPT.TRAP 0x1 ;  /* 0x000000040000795c */ /* 0x000fe20000300000 */
.L_x_990:
        /* <DEDUP_REMOVED lines=53> */
.L_x_986:
[----:B------:R-:W-:Y:S01]  /*ee40*/  SHF.L.U32 R15, R9, 0x1f, RZ ;  /* 0x0000001f090f7819 */ /* 0x000fe200000006ff */
[----:B------:R-:W0:Y:S01]  /*ee50*/  LDC.64 R12, c[0x0][0x730] ;  /* 0x0001cc00ff0c7b82 */ /* 0x000e220000000a00 */
[----:B------:R-:W-:Y:S02]  /*ee60*/  IMAD.U32 R16, RZ, RZ, UR38 ;  /* 0x00000026ff107e24 */ /* 0x000fe4000f8e00ff */
[----:B------:R-:W-:Y:S02]  /*ee70*/  IMAD.U32 R2, RZ, RZ, UR38 ;  /* 0x00000026ff027e24 */ /* 0x000fe4000f8e00ff */
[----:B------:R-:W-:Y:S02]  /*ee80*/  IMAD.U32 R3, RZ, RZ, UR39 ;  /* 0x00000027ff037e24 */ /* 0x000fe4000f8e00ff */
[----:B------:R-:W-:Y:S01]  /*ee90*/  IMAD.MOV.U32 R2, RZ, RZ, R16 ;  /* 0x000000ffff027224 */ /* 0x000fe200078e0010 */
        /* <DEDUP_REMOVED lines=11> */
.L_x_1003:
[----:B------:R-:W-:Y:S01]  /*ef50*/  IMAD.IADD R10, R11, 0x1, R3 ;  /* 0x000000010b0a7824 */ /* 0x000fe200078e0203 */
[----:B------:R-:W-:Y:S06]  /*ef60*/  @P0 BRA `(.L_x_993) ;  /* 0x0000000000140947 */ /* 0x000fec0003800000 */
[----:B------:R-:W-:Y:S01]  /*ef70*/  LOP3.LUT P0, RZ, R21, 0x1f, RZ, 0xc0, !PT ;  /* 0x0000001f15ff7812 */ /* 0x000fe2000780c0ff */
[----:B------:R-:W-:-:S04]  /*ef80*/  IMAD.MOV.U32 R11, RZ, RZ, 0x8100 ;  /* 0x00008100ff0b7424 */ /* 0x000fc800078e00ff */
[----:B------:R1:W-:Y:S08]  /*ef90*/  SYNCS.ARRIVE.TRANS64 RZ, [R6+URZ+0x31630], R11 ;  /* 0x0316300b06ff79a7 */ /* 0x0003f0000800003f */
[----:B------:R-:W-:Y:S05]  /*efa0*/  @!P0 BRA `(.L_x_993) ;  /* 0x0000000000048947 */ /* 0x000fea0003800000 */
[----:B------:R-:W-:Y:S01]  /*efb0*/  BPT.TRAP 0x1 ;  /* 0x000000040000795c */ /* 0x000fe20000300000 */
.L_x_993:
        /* <DEDUP_REMOVED lines=52> */
[----:B--2---:R-:W-:Y:S01]  /*f300*/  NOP ;  /* 0x0000000000007918 */ /* 0x004fe20000000000 */
.L_x_980:
[----:B------:R-:W-:Y:S05]  /*f310*/  WARPSYNC.ALL ;  /* 0x0000000000007948 */ /* 0x000fea0003800000 */
[----:B------:R-:W-:-:S13]  /*f320*/  ELECT P0, URZ, PT ;  /* 0x00000000003f782f */ /* 0x000fda0003800000 */
[----:B------:R-:W-:Y:S05]  /*f330*/  @!P0 BRA `(.L_x_878) ;  /* 0x00000000007c8947 */ /* 0x000fea0003800000 */
[----:B------:R-:W2:Y:S02]  /*f340*/  LDL R0, [R1+0x8] ;  /* 0x0000080001007983 */ /* 0x000ea40000100800 */
[----:B--2---:R-:W-:-:S13]  /*f350*/  R2UR UR4, R0 ;  /* 0x00000000000472ca */ /* 0x004fda00000e0000 */
[----:B------:R-:W-:-:S06]  /*f360*/  ULOP3.LUT UR4, UR4, 0x2, URZ, 0xfc, !UPT ;  /* 0x0000000204047892 */ /* 0x000fcc000f8efc3f */
[----:B------:R-:W-:-:S05]  /*f370*/  IMAD.U32 R0, RZ, RZ, UR4 ;  /* 0x00000004ff007e24 */ /* 0x000fca000f8e00ff */
[----:B------:R-:W-:-:S13]  /*f380*/  ISETP.NE.AND P1, PT, R0, 0x3, PT ;  /* 0x000000030000780c */ /* 0x000fda0003f25270 */
[----:B------:R-:W-:Y:S05]  /*f390*/  @!P1 BRA `(.L_x_994) ;  /* 0x0000000000049947 */ /* 0x000fea0003800000 */
[----:B------:R-:W-:Y:S01]  /*f3a0*/  BPT.TRAP 0x1 ;  /* 0x000000040000795c */ /* 0x000fe20000300000 */
.L_x_994:
[----:B------:R-:W2:Y:S01]  /*f3b0*/  S2R R3, SR_CgaCtaId ;  /* 0x0000000000037919 */ /* 0x000ea20000008800 */
[----:B------:R-:W-:-:S04]  /*f3c0*/  MOV R0, 0x400 ;  /* 0x0000040000007802 */ /* 0x000fc80000000f00 */
[----:B--2---:R-:W-:Y:S02]  /*f3d0*/  LEA R2, R3, R0, 0x18 ;  /* 0x0000000003027211 */ /* 0x004fe400078ec0ff */
[----:B------:R-:W-:-:S03]  /*f3e0*/  SHF.L.U32 R0, R4, 0x1f, RZ ;  /* 0x0000001f04007819 */ /* 0x000fc600000006ff */
[----:B------:R-:W-:-:S04]  /*f3f0*/  VIADD R3, R2, 0x31620 ;  /* 0x0003162002037836 */ /* 0x000fc80000000000 */
[----:B------:R-:W-:-:S04]  /*f400*/  IMAD R5, R8, 0x8, R3 ;  /* 0x0000000808057824 */ /* 0x000fc800078e0203 */
[----:B------:R-:W2:Y:S02]  /*f410*/  SYNCS.PHASECHK.TRANS64.TRYWAIT P0, [R5+URZ], R0 ;  /* 0x00000000050075a7 */ /* 0x000ea4000800017f */
[----:B--2---:R-:W-:Y:S05]  /*f420*/  @!P0 BRA `(.L_x_995) ;  /* 0x0000000000d88947 */ /* 0x004fea0003800000 */
.L_x_1004:
[----:B------:R-:W-:-:S05]  /*f430*/  VIADD R8, R8, 0x1 ;  /* 0x0000000108087836 */ /* 0x000fca0000000000 */
[----:B------:R-:W-:-:S04]  /*f440*/  ISETP.NE.AND P0, PT, R8, 0x2, PT ;  /* 0x000000020800780c */ /* 0x000fc80003f05270 */
[----:B--2---:R-:W-:Y:S02]  /*f450*/  SEL R5, RZ, 0x1, P0 ;  /* 0x00000001ff057807 */ /* 0x004fe40000000000 */
[----:B------:R-:W-:Y:S02]  /*f460*/  SEL R8, R8, RZ, P0 ;  /* 0x000000ff08087207 */ /* 0x000fe40000000000 */
[----:B------:R-:W-:-:S03]  /*f470*/  LOP3.LUT R0, R4, R5, RZ, 0x3c, !PT ;  /* 0x0000000504007212 */ /* 0x000fc600078e3cff */
[----:B------:R-:W-:Y:S01]  /*f480*/  IMAD R3, R8, 0x8, R3 ;  /* 0x0000000808037824 */ /* 0x000fe200078e0203 */
[----:B------:R-:W-:-:S04]  /*f490*/  SHF.L.U32 R0, R0, 0x1f, RZ ;  /* 0x0000001f00007819 */ /* 0x000fc800000006ff */
[----:B------:R-:W2:Y:S02]  /*f4a0*/  SYNCS.PHASECHK.TRANS64.TRYWAIT P0, [R3+URZ], R0 ;  /* 0x00000000030075a7 */ /* 0x000ea4000800017f */
[----:B--2---:R-:W-:Y:S05]  /*f4b0*/  @!P0 BRA `(.L_x_996) ;  /* 0x0000000000c88947 */ /* 0x004fea0003800000 */
.L_x_1005:
[----:B------:R-:W-:Y:S05]  /*f4c0*/  @!P1 BRA `(.L_x_997) ;  /* 0x0000000000049947 */ /* 0x000fea0003800000 */
[----:B------:R-:W-:Y:S01]  /*f4d0*/  BPT.TRAP 0x1 ;  /* 0x000000040000795c */ /* 0x000fe20000300000 */
.L_x_997:
[----:B------:R-:W-:-:S07]  /*f4e0*/  SHF.L.U32 R9, R9, 0x1f, RZ ;  /* 0x0000001f09097819 */ /* 0x000fce00000006ff */
.L_x_998:
[----:B---3--:R3:W4:Y:S02]  /*f4f0*/  SYNCS.PHASECHK.TRANS64.TRYWAIT P0, [R2+URZ+0x31638], R9 ;  /* 0x03163809020075a7 */ /* 0x008724000800017f */
[----:B----4-:R-:W-:Y:S05]  /*f500*/  @!P0 NANOSLEEP.SYNCS 0x989680 ;  /* 0x009896800000895d */ /* 0x010fea0003900000 */
[----:B------:R-:W4:Y:S02]  /*f510*/  @!P0 SYNCS.PHASECHK.TRANS64 P0, [R2+URZ+0x31638], R9 ;  /* 0x03163809020085a7 */ /* 0x000f24000800007f */
[----:B----4-:R-:W-:Y:S05]  /*f520*/  @!P0 BRA `(.L_x_998) ;  /* 0xfffffffc00f08947 */ /* 0x010fea000383ffff */
.L_x_878:
[----:B------:R-:W-:Y:S05]  /*f530*/  BSYNC B0 ;  /* 0x0000000000007941 */ /* 0x000fea0003800000 */
.L_x_870:
[----:B------:R-:W-:Y:S05]  /*f540*/  EXIT ;  /* 0x000000000000794d */ /* 0x000fea0003800000 */
.L_x_884:
[----:B0-----:R0:W1:Y:S02]  /*f550*/  SYNCS.PHASECHK.TRANS64.TRYWAIT P0, [R225+URZ+0x31600], R10 ;  /* 0x0316000ae10075a7 */ /* 0x001064000800017f */
[----:B-1----:R-:W-:Y:S05]  /*f560*/  @!P0 NANOSLEEP.SYNCS 0x989680 ;  /* 0x009896800000895d */ /* 0x002fea0003900000 */
[----:B------:R-:W1:Y:S02]  /*f570*/  @!P0 SYNCS.PHASECHK.TRANS64 P0, [R225+URZ+0x31600], R10 ;  /* 0x0316000ae10085a7 */ /* 0x000e64000800007f */
[----:B-1----:R-:W-:Y:S05]  /*f580*/  @!P0 BRA `(.L_x_884) ;  /* 0xfffffffc00f08947 */ /* 0x002fea000383ffff */
[----:B------:R-:W-:Y:S05]  /*f590*/  BRA `(.L_x_883) ;  /* 0xffffff20002c7947 */ /* 0x000fea000383ffff */
.L_x_888:
[----:B-1----:R1:W2:Y:S02]  /*f5a0*/  SYNCS.PHASECHK.TRANS64.TRYWAIT P1, [R224+URZ+0x31610], R7 ;  /* 0x03161007e00075a7 */ /* 0x0022a4000802017f */
[----:B--2---:R-:W-:Y:S05]  /*f5b0*/  @!P1 NANOSLEEP.SYNCS 0x989680 ;  /* 0x009896800000995d */ /* 0x004fea0003900000 */
[----:B------:R-:W2:Y:S02]  /*f5c0*/  @!P1 SYNCS.PHASECHK.TRANS64 P1, [R224+URZ+0x31610], R7 ;  /* 0x03161007e00095a7 */ /* 0x000ea4000802007f */
[----:B--2---:R-:W-:Y:S05]  /*f5d0*/  @!P1 BRA `(.L_x_888) ;  /* 0xfffffffc00f09947 */ /* 0x004fea000383ffff */
[----:B------:R-:W-:Y:S05]  /*f5e0*/  BRA `(.L_x_887) ;  /* 0xffffff2800647947 */ /* 0x000fea000383ffff */
.L_x_892:
[----:B---3--:R3:W4:Y:S02]  /*f5f0*/  SYNCS.PHASECHK.TRANS64.TRYWAIT P1, [R225+URZ+0x31630], R8 ;  /* 0x03163008e10075a7 */ /* 0x008724000802017f */
[----:B----4-:R-:W-:Y:S05]  /*f600*/  @!P1 NANOSLEEP.SYNCS 0x989680 ;  /* 0x009896800000995d */ /* 0x010fea0003900000 */
[----:B------:R-:W4:Y:S02]  /*f610*/  @!P1 SYNCS.PHASECHK.TRANS64 P1, [R225+URZ+0x31630], R8 ;  /* 0x03163008e10095a7 */ /* 0x000f24000802007f */
[----:B----4-:R-:W-:Y:S05]  /*f620*/  @!P1 BRA `(.L_x_892) ;  /* 0xfffffffc00f09947 */ /* 0x010fea000383ffff */
[----:B------:R-:W-:Y:S05]  /*f630*/  BRA `(.L_x_891) ;  /* 0xffffff4400647947 */ /* 0x000fea000383ffff */
.L_x_984:
[----:B0-----:R0:W1:Y:S02]  /*f640*/  SYNCS.PHASECHK.TRANS64.TRYWAIT P0, [R6+URZ+0x31620], R3 ;  /* 0x03162003060075a7 */ /* 0x001064000800017f */
[----:B-1----:R-:W-:Y:S05]  /*f650*/  @!P0 NANOSLEEP.SYNCS 0x989680 ;  /* 0x009896800000895d */ /* 0x002fea0003900000 */
[----:B------:R-:W1:Y:S02]  /*f660*/  @!P0 SYNCS.PHASECHK.TRANS64 P0, [R6+URZ+0x31620], R3 ;  /* 0x03162003060085a7 */ /* 0x000e64000800007f */
[----:B-1----:R-:W-:Y:S05]  /*f670*/  @!P0 BRA `(.L_x_984) ;  /* 0xfffffffc00f08947 */ /* 0x002fea000383ffff */
[----:B------:R-:W-:Y:S05]  /*f680*/  BRA `(.L_x_999) ;  /* 0xffffffe4008c7947 */ /* 0x000fea000383ffff */
.L_x_987:
[----:B0-----:R0:W1:Y:S02]  /*f690*/  SYNCS.PHASECHK.TRANS64.TRYWAIT P1, [R6+URZ+0x31638], R5 ;  /* 0x03163805060075a7 */ /* 0x001064000802017f */
[----:B-1----:R-:W-:Y:S05]  /*f6a0*/  @!P1 NANOSLEEP.SYNCS 0x989680 ;  /* 0x009896800000995d */ /* 0x002fea0003900000 */
[----:B------:R-:W1:Y:S02]  /*f6b0*/  @!P1 SYNCS.PHASECHK.TRANS64 P1, [R6+URZ+0x31638], R5 ;  /* 0x03163805060095a7 */ /* 0x000e64000802007f */
[----:B-1----:R-:W-:Y:S05]  /*f6c0*/  @!P1 BRA `(.L_x_987) ;  /* 0xfffffffc00f09947 */ /* 0x002fea000383ffff */
[----:B------:R-:W-:Y:S05]  /*f6d0*/  BRA `(.L_x_1000) ;  /* 0xfffffff000147947 */ /* 0x000fea000383ffff */
.L_x_989:
[----:B------:R-:W-:-:S07]  /*f6e0*/  SHF.L.U32 R2, R4, 0x1f, RZ ;  /* 0x0000001f04027819 */ /* 0x000fce00000006ff */
.L_x_1001:
[----:B0-----:R0:W1:Y:S02]  /*f6f0*/  SYNCS.PHASECHK.TRANS64.TRYWAIT P1, [R20+URZ+0x31620], R2 ;  /* 0x03162002140075a7 */ /* 0x001064000802017f */
[----:B-1----:R-:W-:Y:S05]  /*f700*/  @!P1 NANOSLEEP.SYNCS 0x989680 ;  /* 0x009896800000995d */ /* 0x002fea0003900000 */
[----:B------:R-:W1:Y:S02]  /*f710*/  @!P1 SYNCS.PHASECHK.TRANS64 P1, [R20+URZ+0x31620], R2 ;  /* 0x03162002140095a7 */ /* 0x000e64000802007f */
[----:B-1----:R-:W-:Y:S05]  /*f720*/  @!P1 BRA `(.L_x_1001) ;  /* 0xfffffffc00f09947 */ /* 0x002fea000383ffff */
[----:B------:R-:W-:Y:S05]  /*f730*/  BRA `(.L_x_1002) ;  /* 0xfffffff000d07947 */ /* 0x000fea000383ffff */
.L_x_992:
[----:B0-----:R0:W1:Y:S02]  /*f740*/  SYNCS.PHASECHK.TRANS64.TRYWAIT P1, [R6+URZ+0x31638], R15 ;  /* 0x0316380f060075a7 */ /* 0x001064000802017f */
[----:B-1----:R-:W-:Y:S05]  /*f750*/  @!P1 NANOSLEEP.SYNCS 0x989680 ;  /* 0x009896800000995d */ /* 0x002fea0003900000 */
[----:B------:R-:W1:Y:S02]  /*f760*/  @!P1 SYNCS.PHASECHK.TRANS64 P1, [R6+URZ+0x31638], R15 ;  /* 0x0316380f060095a7 */ /* 0x000e64000802007f */
[----:B-1----:R-:W-:Y:S05]  /*f770*/  @!P1 BRA `(.L_x_992) ;  /* 0xfffffffc00f09947 */ /* 0x002fea000383ffff */
[----:B------:R-:W-:Y:S05]  /*f780*/  BRA `(.L_x_1003) ;  /* 0xfffffff400f07947 */ /* 0x000fea000383ffff */
.L_x_995:
[----:B--2---:R2:W3:Y:S02]  /*f790*/  SYNCS.PHASECHK.TRANS64.TRYWAIT P0, [R5+URZ], R0 ;  /* 0x00000000050075a7 */ /* 0x0044e4000800017f */
[----:B---3--:R-:W-:Y:S05]  /*f7a0*/  @!P0 NANOSLEEP.SYNCS 0x989680 ;  /* 0x009896800000895d */ /* 0x008fea0003900000 */
[----:B------:R-:W3:Y:S02]  /*f7b0*/  @!P0 SYNCS.PHASECHK.TRANS64 P0, [R5+URZ], R0 ;  /* 0x00000000050085a7 */ /* 0x000ee4000800007f */
[----:B---3--:R-:W-:Y:S05]  /*f7c0*/  @!P0 BRA `(.L_x_995) ;  /* 0xfffffffc00f08947 */ /* 0x008fea000383ffff */
[----:B------:R-:W-:Y:S05]  /*f7d0*/  BRA `(.L_x_1004) ;  /* 0xfffffffc00147947 */ /* 0x000fea000383ffff */
.L_x_996:
[----:B--2---:R2:W3:Y:S02]  /*f7e0*/  SYNCS.PHASECHK.TRANS64.TRYWAIT P0, [R3+URZ], R0 ;  /* 0x00000000030075a7 */ /* 0x0044e4000800017f */
[----:B---3--:R-:W-:Y:S05]  /*f7f0*/  @!P0 NANOSLEEP.SYNCS 0x989680 ;  /* 0x009896800000895d */ /* 0x008fea0003900000 */
[----:B------:R-:W3:Y:S02]  /*f800*/  @!P0 SYNCS.PHASECHK.TRANS64 P0, [R3+URZ], R0 ;  /* 0x00000000030085a7 */ /* 0x000ee4000800007f */
[----:B---3--:R-:W-:Y:S05]  /*f810*/  @!P0 BRA `(.L_x_996) ;  /* 0xfffffffc00f08947 */ /* 0x008fea000383ffff */
[----:B------:R-:W-:Y:S05]  /*f820*/  BRA `(.L_x_1005) ;  /* 0xfffffffc00247947 */ /* 0x000fea000383ffff */
.L_x_1006:
        /* <DEDUP_REMOVED lines=13> */
.L_x_1156:


//--------------------- .text._ZN7cutlass13device_kernelIN5flash32FlashAttnBwdPostprocessConvertdQIN4cute5tupleIJNS3_1CILi80EEENS5_ILi256EEEEEENS_10bfloat16_tEfNS_4arch4Sm90ELi256ENS3_8TiledMMAINS3_8MMA_AtomIJNS3_4SM904GMMA27MMA_64x16x16_F32BF16BF16_SSILNSF_5MajorE1ELSH_1ELNSF_7ScaleInE1ELSI_1EEEEEENS3_6LayoutINS4_IJNS5_ILi2EEENS5_ILi1EEESN_EEENS4_IJSN_NS5_ILi0EEESP_EEEEENS4_IJNS3_10UnderscoreESS_SS_EEEEELb1EEEEEvNT_6ParamsE --------------------------
	.section	.text._ZN7cutlass13device_kernelIN5flash32FlashAttnBwdPostprocessConvertdQIN4cute5tupleIJNS3_1CILi80EEENS5_ILi256EEEEEENS_10bfloat16_tEfNS_4arch4Sm90ELi256ENS3_8TiledMMAINS3_8MMA_AtomIJNS3_4SM904GMMA27MMA_64x16x16_F32BF16BF16_SSILNSF_5MajorE1ELSH_1ELNSF_7ScaleInE1ELSI_1EEEEEENS3_6LayoutINS4_IJNS5_ILi2EEENS5_ILi1EEESN_EEENS4_IJSN_NS5_ILi0EEESP_EEEEENS4_IJNS3_10UnderscoreESS_SS_EEEEELb1EEEEEvNT_6ParamsE,"ax",@progbits
	.align	128
.text._ZN7cutlass13device_kernelIN5flash32FlashAttnBwdPostprocessConvertdQIN4cute5tupleIJNS3_1CILi80EEENS5_ILi256EEEEEENS_10bfloat16_tEfNS_4arch4Sm90ELi256ENS3_8TiledMMAINS3_8MMA_AtomIJNS3_4SM904GMMA27MMA_64x16x16_F32BF16BF16_SSILNSF_5MajorE1ELSH_1ELNSF_7ScaleInE1ELSI_1EEEEEENS3_6LayoutINS4_IJNS5_ILi2EEENS5_ILi1EEESN_EEENS4_IJSN_NS5_ILi0EEESP_EEEEENS4_IJNS3_10UnderscoreESS_SS_EEEEELb1EEEEEvNT_6ParamsE:
        .type           _ZN7cutlass13device_kernelIN5flash32FlashAttnBwdPostprocessConvertdQIN4cute5tupleIJNS3_1CILi80EEENS5_ILi256EEEEEENS_10bfloat16_tEfNS_4arch4Sm90ELi256ENS3_8TiledMMAINS3_8MMA_AtomIJNS3_4SM904GMMA27MMA_64x16x16_F32BF16BF16_SSILNSF_5MajorE1ELSH_1ELNSF_7ScaleInE1ELSI_1EEEEEENS3_6LayoutINS4_IJNS5_ILi2EEENS5_ILi1EEESN_EEENS4_IJSN_NS5_ILi0EEESP_EEEEENS4_IJNS3_10UnderscoreESS_SS_EEEEELb1EEEEEvNT_6ParamsE,@function
        .size           _ZN7cutlass13device_kernelIN5flash32FlashAttnBwdPostprocessConvertdQIN4cute5tupleIJNS3_1CILi80EEENS5_ILi256EEEEEENS_10bfloat16_tEfNS_4arch4Sm90ELi256ENS3_8TiledMMAINS3_8MMA_AtomIJNS3_4SM904GMMA27MMA_64x16x16_F32BF16BF16_SSILNSF_5MajorE1ELSH_1ELNSF_7ScaleInE1ELSI_1EEEEEENS3_6LayoutINS4_IJNS5_ILi2EEENS5_ILi1EEESN_EEENS4_IJSN_NS5_ILi0EEESP_EEEEENS4_IJNS3_10UnderscoreESS_SS_EEEEELb1EEEEEvNT_6ParamsE,(.L_x_1157 - _ZN7cutlass13device_kernelIN5flash32FlashAttnBwdPostprocessConvertdQIN4cute5tupleIJNS3_1CILi80EEENS5_ILi256EEEEEENS_10bfloat16_tEfNS_4arch4Sm90ELi256ENS3_8TiledMMAINS3_8MMA_AtomIJNS3_4SM904GMMA27MMA_64x16x16_F32BF16BF16_SSILNSF_5MajorE1ELSH_1ELNSF_7ScaleInE1ELSI_1EEEEEENS3_6LayoutINS4_IJNS5_ILi2EEENS5_ILi1EEESN_EEENS4_IJSN_NS5_ILi0EEESP_EEEEENS4_IJNS3_10UnderscoreESS_SS_EEEEELb1EEEEEvNT_6ParamsE)
        .other          _ZN7cutlass13device_kernelIN5flash32FlashAttnBwdPostprocessConvertdQIN4cute5tupleIJNS3_1CILi80EEENS5_ILi256EEEEEENS_10bfloat16_tEfNS_4arch4Sm90ELi256ENS3_8TiledMMAINS3_8MMA_AtomIJNS3_4SM904GMMA27MMA_64x16x16_F32BF16BF16_SSILNSF_5MajorE1ELSH_1ELNSF_7ScaleInE1ELSI_1EEEEEENS3_6LayoutINS4_IJNS5_ILi2EEENS5_ILi1EEESN_EEENS4_IJSN_NS5_ILi0EEESP_EEEEENS4_IJNS3_10UnderscoreESS_SS_EEEEELb1EEEEEvNT_6ParamsE,@"STO_CUDA_ENTRY STV_DEFAULT"
_ZN7cutlass13device_kernelIN5flash32FlashAttnBwdPostprocessConvertdQIN4cute5tupleIJNS3_1CILi80EEENS5_ILi256EEEEEENS_10bfloat16_tEfNS_4arch4Sm90ELi256ENS3_8TiledMMAINS3_8MMA_AtomIJNS3_4SM904GMMA27MMA_64x16x16_F32BF16BF16_SSILNSF_5MajorE1ELSH_1ELNSF_7ScaleInE1ELSI_1EEEEEENS3_6LayoutINS4_IJNS5_ILi2EEENS5_ILi1EEESN_EEENS4_IJSN_NS5_ILi0EEESP_EEEEENS4_IJNS3_10UnderscoreESS_SS_EEEEELb1EEEEEvNT_6ParamsE:
[----:B------:R-:W-:Y:S08]  /*0000*/  LDC R1, c[0x0][0x28] ;  /* 0x00000a00ff017b82 */ /* 0x000ff00000000800 */
[----:B------:R-:W0:Y:S01]  /*0010*/  LDC.64 R4, c[0x0][0x278] ;  /* 0x00009e00ff047b82 */ /* 0x000e220000000a00 */
[----:B------:R-:W1:Y:S01]  /*0020*/  S2R R15, SR_CTAID.Z ;  /* 0x00000000000f7919 */ /* 0x000e620000002700 */
[----:B------:R-:W-:-:S06]  /*0030*/  ULDC.64 UR8, c[0x0][0x208] ;  /* 0x0000820000087ab9 */ /* 0x000fcc0000000a00 */
[----:B------:R-:W2:Y:S08]  /*0040*/  LDC.64 R10, c[0x0][0x270] ;  /* 0x00009c00ff0a7b82 */ /* 0x000eb00000000a00 */
[----:B------:R-:W1:Y:S01]  /*0050*/  LDC.64 R2, c[0x0][0x270] ;  /* 0x00009c00ff027b82 */ /* 0x000e620000000a00 */
[----:B0-----:R-:W-:-:S04]  /*0060*/  ISETP.NE.U32.AND P2, PT, R4, RZ, PT ;  /* 0x000000ff0400720c */ /* 0x001fc80003f45070 */
[----:B------:R-:W-:-:S03]  /*0070*/  ISETP.NE.AND.EX P2, PT, R5, RZ, PT, P2 ;  /* 0x000000ff0500720c */ /* 0x000fc60003f45320 */
[----:B------:R-:W0:Y:S01]  /*0080*/  LDC R9, c[0x0][0x240] ;  /* 0x00009000ff097b82 */ /* 0x000e220000000800 */
[----:B--2---:R-:W-:-:S04]  /*0090*/  ISETP.NE.U32.AND P1, PT, R10, RZ, PT ;  /* 0x000000ff0a00720c */ /* 0x004fc80003f25070 */
[----:B------:R-:W-:Y:S01]  /*00a0*/  ISETP.NE.AND.EX P1, PT, R11, RZ, PT, P1 ;  /* 0x000000ff0b00720c */ /* 0x000fe20003f25310 */
[----:B-1----:R-:W-:-:S04]  /*00b0*/  IMAD.WIDE R2, R15, 0x4, R2 ;  /* 0x000000040f027825 */ /* 0x002fc800078e0202 */
[----:B------:R-:W1:Y:S08]  /*00c0*/  @P2 LDC.64 R6, c[0x0][0x278] ;  /* 0x00009e00ff062b82 */ /* 0x000e700000000a00 */
[----:B------:R2:W5:Y:S01]  /*00d0*/  @P1 LDG.E R13, desc[UR8][R2.64] ;  /* 0x00000008020d1981 */ /* 0x000562000c1e1900 */
[----:B-1----:R-:W-:-:S05]  /*00e0*/  @P2 IMAD.WIDE R6, R15, 0x4, R6 ;  /* 0x000000040f062825 */ /* 0x002fca00078e0206 */
[----:B0-----:R2:W5:Y:S01]  /*00f0*/  @P2 LDG.E R9, desc[UR8][R6.64] ;  /* 0x0000000806092981 */ /* 0x001562000c1e1900 */
[----:B------:R-:W-:Y:S01]  /*0100*/  ISETP.NE.U32.AND P0, PT, R10, RZ, PT ;  /* 0x000000ff0a00720c */ /* 0x000fe20003f05070 */
[----:B------:R-:W0:Y:S03]  /*0110*/  S2R R4, SR_CTAID.X ;  /* 0x0000000000047919 */ /* 0x000e260000002500 */
[----:B------:R-:W-:Y:S01]  /*0120*/  ISETP.NE.AND.EX P0, PT, R11, RZ, PT, P0 ;  /* 0x000000ff0b00720c */ /* 0x000fe20003f05300 */
[----:B0-----:R-:W-:Y:S01]  /*0130*/  IMAD R0, R4, 0x50, RZ ;  /* 0x0000005004007824 */ /* 0x001fe200078e02ff */
[----:B--2---:R-:W-:Y:S11]  /*0140*/  @P2 BRA `(.L_x_1007) ;  /* 0x0000000000102947 */ /* 0x004ff60003800000 */
[----:B------:R-:W-:Y:S05]  /*0150*/  @!P1 BRA `(.L_x_1007) ;  /* 0x00000000000c9947 */ /* 0x000fea0003800000 */
[----:B------:R-:W2:Y:S04]  /*0160*/  LDG.E R6, desc[UR8][R2.64] ;  /* 0x0000000802067981 */ /* 0x000ea8000c1e1900 */
[----:B-----5:R-:W2:Y:S02]  /*0170*/  LDG.E R9, desc[UR8][R2.64+0x4] ;  /* 0x0000040802097981 */ /* 0x020ea4000c1e1900 */
[----:B--2---:R-:W-:-:S07]  /*0180*/  IMAD.IADD R9, R9, 0x1, -R6 ;  /* 0x0000000109097824 */ /* 0x004fce00078e0a06 */
.L_x_1007:
[----:B-----5:R-:W-:-:S13]  /*0190*/  ISETP.GE.AND P2, PT, R0, R9, PT ;  /* 0x000000090000720c */ /* 0x020fda0003f46270 */
[----:B------:R-:W-:Y:S05]  /*01a0*/  @P0 EXIT P2 ;  /* 0x000000000000094d */ /* 0x000fea0001000000 */
[----:B------:R-:W0:Y:S01]  /*01b0*/  S2R R7, SR_CTAID.Y ;  /* 0x0000000000077919 */ /* 0x000e220000002600 */
[C---:B------:R-:W-:Y:S01]  /*01c0*/  @P1 IMAD R0, R15.reuse, 0x50, R13 ;  /* 0x000000500f001824 */ /* 0x040fe200078e020d */
[----:B------:R-:W1:Y:S01]  /*01d0*/  LDC.64 R18, c[0x0][0x228] ;  /* 0x00008a00ff127b82 */ /* 0x000e620000000a00 */
[----:B------:R-:W-:Y:S01]  /*01e0*/  IMAD R11, R4, 0x5000, RZ ;  /* 0x00005000040b7824 */ /* 0x000fe200078e02ff */
[----:B------:R-:W2:Y:S01]  /*01f0*/  S2R R17, SR_TID.X ;  /* 0x0000000000117919 */ /* 0x000ea20000002100 */
[----:B------:R-:W-:Y:S01]  /*0200*/  @P1 IMAD.HI R0, R0, 0x66666667, RZ ;  /* 0x6666666700001827 */ /* 0x000fe200078e02ff */
[----:B------:R-:W-:Y:S01]  /*0210*/  SEL R6, R15, RZ, !P0 ;  /* 0x000000ff0f067207 */ /* 0x000fe20004000000 */
[----:B------:R-:W-:Y:S01]  /*0220*/  BSSY B0, `(.L_x_1008) ;  /* 0x0000030000007945 */ /* 0x000fe20003800000 */
[----:B------:R-:W3:Y:S02]  /*0230*/  S2R R25, SR_CgaCtaId ;  /* 0x0000000000197919 */ /* 0x000ee40000008800 */
[----:B------:R-:W-:Y:S01]  /*0240*/  @P1 SHF.R.U32.HI R3, RZ, 0x1f, R0 ;  /* 0x0000001fff031819 */ /* 0x000fe20000011600 */
[----:B------:R-:W4:Y:S03]  /*0250*/  LDC.64 R20, c[0x0][0x230] ;  /* 0x00008c00ff147b82 */ /* 0x000f260000000a00 */
[----:B------:R-:W-:-:S05]  /*0260*/  @P1 LEA.HI.SX32 R3, R0, R3, 0x1b ;  /* 0x0000000300031211 */ /* 0x000fca00078fdaff */
[----:B------:R-:W-:Y:S01]  /*0270*/  @P1 IMAD R5, R3, 0x5000, RZ ;  /* 0x0000500003051824 */ /* 0x000fe200078e02ff */
[----:B------:R-:W-:Y:S01]  /*0280*/  CS2R R2, SRZ ;  /* 0x0000000000027805 */ /* 0x000fe2000001ff00 */
[----:B------:R-:W5:Y:S02]  /*0290*/  LDC.64 R22, c[0x0][0x210] ;  /* 0x00008400ff167b82 */ /* 0x000f640000000a00 */
[--C-:B------:R-:W-:Y:S01]  /*02a0*/  @P1 IMAD.MOV.U32 R2, RZ, RZ, R5.reuse ;  /* 0x000000ffff021224 */ /* 0x100fe200078e0005 */
[----:B------:R-:W-:-:S04]  /*02b0*/  @P1 SHF.R.S32.HI R3, RZ, 0x1f, R5 ;  /* 0x0000001fff031819 */ /* 0x000fc80000011405 */
[C---:B------:R-:W-:Y:S02]  /*02c0*/  IADD3 R10, P2, R11.reuse, R2, RZ ;  /* 0x000000020b0a7210 */ /* 0x040fe40007f5e0ff */
[----:B0-----:R-:W-:Y:S02]  /*02d0*/  SHF.R.S32.HI R5, RZ, 0x1f, R7 ;  /* 0x0000001fff057819 */ /* 0x001fe40000011407 */
[----:B------:R-:W-:Y:S02]  /*02e0*/  LEA.HI.X.SX32 R11, R11, R3, 0x1, P2 ;  /* 0x000000030b0b7211 */ /* 0x000fe400010f0eff */
[----:B------:R-:W-:Y:S01]  /*02f0*/  SHF.R.S32.HI R3, RZ, 0x1f, R15 ;  /* 0x0000001fff037819 */ /* 0x000fe2000001140f */
[-C--:B-1----:R-:W-:Y:S02]  /*0300*/  IMAD R0, R5, R18.reuse, RZ ;  /* 0x0000001205007224 */ /* 0x082fe400078e02ff */
[----:B------:R-:W-:Y:S01]  /*0310*/  IMAD.WIDE.U32 R10, R7, R18, R10 ;  /* 0x00000012070a7225 */ /* 0x000fe200078e000a */
[----:B------:R-:W-:-:S02]  /*0320*/  SEL R3, R3, RZ, !P0 ;  /* 0x000000ff03037207 */ /* 0x000fc40004000000 */
[----:B--2---:R-:W-:Y:S01]  /*0330*/  ISETP.NE.AND P0, PT, R17, RZ, PT ;  /* 0x000000ff1100720c */ /* 0x004fe20003f05270 */
[----:B------:R-:W-:Y:S02]  /*0340*/  IMAD R19, R7, R19, R0 ;  /* 0x0000001307137224 */ /* 0x000fe400078e0200 */
[----:B----4-:R-:W-:-:S03]  /*0350*/  IMAD R0, R3, R20, RZ ;  /* 0x0000001403007224 */ /* 0x010fc600078e02ff */
[----:B------:R-:W-:Y:S01]  /*0360*/  IADD3 R11, R11, R19, RZ ;  /* 0x000000130b0b7210 */ /* 0x000fe20007ffe0ff */
[C---:B------:R-:W-:Y:S02]  /*0370*/  IMAD R15, R6.reuse, R21, R0 ;  /* 0x00000015060f7224 */ /* 0x040fe400078e0200 */
[----:B------:R-:W-:-:S04]  /*0380*/  IMAD.WIDE.U32 R10, R6, R20, R10 ;  /* 0x00000014060a7225 */ /* 0x000fc800078e000a */
[----:B------:R-:W-:Y:S01]  /*0390*/  IMAD.IADD R0, R11, 0x1, R15 ;  /* 0x000000010b007824 */ /* 0x000fe200078e020f */
[----:B-----5:R-:W-:-:S04]  /*03a0*/  LEA R22, P2, R10, R22, 0x2 ;  /* 0x000000160a167211 */ /* 0x020fc800078410ff */
[----:B------:R-:W-:Y:S01]  /*03b0*/  LEA.HI.X R0, R10, R23, R0, 0x2, P2 ;  /* 0x000000170a007211 */ /* 0x000fe200010f1400 */
[----:B---3--:R-:W-:Y:S08]  /*03c0*/  @P0 BRA `(.L_x_1009) ;  /* 0x0000000000540947 */ /* 0x008ff00003800000 */
[----:B------:R-:W0:Y:S01]  /*03d0*/  S2UR UR7, SR_CgaCtaId ;  /* 0x00000000000779c3 */ /* 0x000e220000008800 */
[----:B------:R-:W-:Y:S01]  /*03e0*/  UMOV UR6, 0x400 ;  /* 0x0000040000067882 */ /* 0x000fe20000000000 */
[----:B------:R-:W-:Y:S01]  /*03f0*/  UMOV UR4, 0x1 ;  /* 0x0000000100047882 */ /* 0x000fe20000000000 */
[----:B------:R-:W-:Y:S01]  /*0400*/  IMAD.MOV.U32 R2, RZ, RZ, 0x14000 ;  /* 0x00014000ff027424 */ /* 0x000fe200078e00ff */
[----:B------:R-:W-:-:S04]  /*0410*/  UIADD3 UR4, -UR4, 0x100000, URZ ;  /* 0x0010000004047890 */ /* 0x000fc8000fffe13f */
[----:B------:R-:W-:Y:S02]  /*0420*/  USHF.L.U32 UR5, UR4, 0xb, URZ ;  /* 0x0000000b04057899 */ /* 0x000fe4000800063f */
[----:B------:R-:W-:Y:S01]  /*0430*/  USHF.L.U32 UR4, UR4, 0x1, URZ ;  /* 0x0000000104047899 */ /* 0x000fe2000800063f */
[----:B------:R-:W-:Y:S01]  /*0440*/  PLOP3.LUT P0, PT, PT, PT, PT, 0x80, 0x0 ;  /* 0x000000000000781c */ /* 0x000fe20003f0f070 */
[----:B------:R-:W-:Y:S01]  /*0450*/  UMOV UR10, 0x1400 ;  /* 0x00001400000a7882 */ /* 0x000fe20000000000 */
[----:B0-----:R-:W-:-:S04]  /*0460*/  ULEA UR6, UR7, UR6, 0x18 ;  /* 0x0000000607067291 */ /* 0x001fc8000f8ec03f */
[----:B------:R-:W-:Y:S01]  /*0470*/  UIADD3 UR7, UR6, 0x1e000, URZ ;  /* 0x0001e00006077890 */ /* 0x000fe2000fffe03f */
[----:B------:R-:W0:Y:S07]  /*0480*/  FENCE.VIEW.ASYNC.S ;  /* 0x00000000000073c6 */ /* 0x000e2e0000000000 */
[----:B0-----:R0:W1:Y:S02]  /*0490*/  SYNCS.EXCH.64 URZ, [UR6+0x1e000], UR4 ;  /* 0x01e00004063f75b2 */ /* 0x0010640008000100 */
[----:B0-----:R-:W-:-:S02]  /*04a0*/  R2UR UR4, R22 ;  /* 0x00000000160472ca */ /* 0x001fc400000e0000 */
[----:B------:R-:W-:Y:S01]  /*04b0*/  R2UR UR5, R0 ;  /* 0x00000000000572ca */ /* 0x000fe200000e0000 */
[----:B-1----:R0:W-:-:S14]  /*04c0*/  SYNCS.ARRIVE.TRANS64 RZ, [UR6+0x1e000], R2 ;  /* 0x01e00002ffff79a7 */ /* 0x0021dc0008000006 */
.L_x_1010:
[----:B------:R-:W-:Y:S01]  /*04d0*/  @P0 ELECT P2, URZ, PT ;  /* 0x00000000003f082f */ /* 0x000fe20003840000 */
[----:B------:R1:W-:-:S12]  /*04e0*/  UBLKCP.S.G [UR6], [UR4], UR10 ;  /* 0x00000006040073ba */ /* 0x0003d8000800020a */
[----:B------:R-:W-:Y:S02]  /*04f0*/  @P2 PLOP3.LUT P0, PT, P2, PT, PT, 0x8, 0x0 ;  /* 0x000000000000281c */ /* 0x000fe4000170e170 */
[----:B------:R-:W-:-:S11]  /*0500*/  PLOP3.LUT P2, PT, PT, PT, PT, 0x8, 0x0 ;  /* 0x000000000000781c */ /* 0x000fd60003f4e170 */
[----:B-1----:R-:W-:Y:S05]  /*0510*/  @P0 BRA.U.ANY `(.L_x_1010) ;  /* 0xfffffffd00ec0947 */ /* 0x002fea000393ffff */
.L_x_1009:
[----:B------:R-:W-:Y:S05]  /*0520*/  BSYNC B0 ;  /* 0x0000000000007941 */ /* 0x000fea0003800000 */
.L_x_1008:
[----:B------:R-:W-:Y:S01]  /*0530*/  BAR.SYNC.DEFER_BLOCKING 0x0 ;  /* 0x0000000000007b1d */ /* 0x000fe20000010000 */
[----:B0-----:R-:W-:Y:S02]  /*0540*/  MOV R2, 0x400 ;  /* 0x0000040000027802 */ /* 0x001fe40000000f00 */
[----:B------:R-:W-:Y:S02]  /*0550*/  CS2R R98, SRZ ;  /* 0x0000000000627805 */ /* 0x000fe4000001ff00 */
[----:B------:R-:W-:Y:S02]  /*0560*/  SHF.L.U32 R11, RZ, 0x1f, RZ ;  /* 0x0000001fff0b7819 */ /* 0x000fe400000006ff */
[----:B------:R-:W-:Y:S02]  /*0570*/  LEA R2, R25, R2, 0x18 ;  /* 0x0000000219027211 */ /* 0x000fe400078ec0ff */
[----:B------:R-:W-:Y:S02]  /*0580*/  @P1 SHF.R.S32.HI R99, RZ, 0x1f, R13 ;  /* 0x0000001fff631819 */ /* 0x000fe4000001140d */
[----:B------:R-:W-:-:S07]  /*0590*/  @P1 MOV R98, R13 ;  /* 0x0000000d00621202 */ /* 0x000fce0000000f00 */
.L_x_1011:
[----:B0-----:R0:W1:Y:S02]  /*05a0*/  SYNCS.PHASECHK.TRANS64.TRYWAIT P0, [R2+URZ+0x1e000], R11 ;  /* 0x01e0000b020075a7 */ /* 0x001064000800017f */
[----:B-1----:R-:W-:Y:S05]  /*05b0*/  @!P0 NANOSLEEP.SYNCS 0x989680 ;  /* 0x009896800000895d */ /* 0x002fea0003900000 */
[----:B------:R-:W1:Y:S02]  /*05c0*/  @!P0 SYNCS.PHASECHK.TRANS64 P0, [R2+URZ+0x1e000], R11 ;  /* 0x01e0000b020085a7 */ /* 0x000e64000800007f */
[----:B-1----:R-:W-:Y:S05]  /*05d0*/  @!P0 BRA `(.L_x_1011) ;  /* 0xfffffffc00f08947 */ /* 0x002fea000383ffff */
[----:B------:R-:W-:Y:S01]  /*05e0*/  SHF.R.S32.HI R0, RZ, 0x1f, R17 ;  /* 0x0000001fff007819 */ /* 0x000fe20000011411 */
[----:B------:R-:W-:Y:S01]  /*05f0*/  ULDC UR4, c[0x0][0x268] ;  /* 0x00009a0000047ab9 */ /* 0x000fe20000000800 */
[----:B------:R-:W-:Y:S01]  /*0600*/  IMAD R9, R4, -0x50, R9 ;  /* 0xffffffb004097824 */ /* 0x000fe200078e0209 */
[----:B------:R-:W-:Y:S01]  /*0610*/  ULDC.64 UR6, c[0x0][0x258] ;  /* 0x0000960000067ab9 */ /* 0x000fe20000000a00 */
[CC--:B------:R-:W-:Y:S01]  /*0620*/  LEA.HI R8, R0.reuse, R17.reuse, RZ, 0x7 ;  /* 0x0000001100087211 */ /* 0x0c0fe200078f38ff */
[----:B------:R-:W-:Y:S01]  /*0630*/  BSSY B0, `(.L_x_1012) ;  /* 0x00000f1000007945 */ /* 0x000fe20003800000 */
[----:B------:R-:W-:Y:S02]  /*0640*/  LEA.HI R12, R0, R17, RZ, 0x4 ;  /* 0x00000011000c7211 */ /* 0x000fe400078f20ff */
[----:B------:R-:W-:Y:S02]  /*0650*/  LOP3.LUT R10, R8, 0x3fffff80, RZ, 0xc0, !PT ;  /* 0x3fffff80080a7812 */ /* 0x000fe400078ec0ff */
[----:B0-----:R-:W-:-:S02]  /*0660*/  SHF.R.S32.HI R11, RZ, 0x7, R8 ;  /* 0x00000007ff0b7819 */ /* 0x001fc40000011408 */
[CC--:B------:R-:W-:Y:S01]  /*0670*/  LEA.HI R8, R0.reuse, R17.reuse, RZ, 0x3 ;  /* 0x0000001100087211 */ /* 0x0c0fe200078f18ff */
[----:B------:R-:W-:Y:S01]  /*0680*/  IMAD.IADD R10, R17, 0x1, -R10 ;  /* 0x00000001110a7824 */ /* 0x000fe200078e0a0a */
[----:B------:R-:W-:Y:S02]  /*0690*/  LEA.HI R16, R0, R17, RZ, 0x5 ;  /* 0x0000001100107211 */ /* 0x000fe400078f28ff */
[----:B------:R-:W-:Y:S01]  /*06a0*/  SHF.R.S32.HI R15, RZ, 0x4, R12 ;  /* 0x00000004ff0f7819 */ /* 0x000fe2000001140c */
[C---:B------:R-:W-:Y:S01]  /*06b0*/  IMAD R10, R11.reuse, 0xa00, R10 ;  /* 0x00000a000b0a7824 */ /* 0x040fe200078e020a */
[----:B------:R-:W-:Y:S01]  /*06c0*/  SHF.R.S32.HI R0, RZ, 0x5, R16 ;  /* 0x00000005ff007819 */ /* 0x000fe20000011410 */
[----:B------:R-:W-:Y:S01]  /*06d0*/  IMAD.SHL.U32 R11, R11, 0x40, RZ ;  /* 0x000000400b0b7824 */ /* 0x000fe200078e00ff */
[----:B------:R-:W-:Y:S01]  /*06e0*/  LEA.HI R12, R12, R15, RZ, 0x1 ;  /* 0x0000000f0c0c7211 */ /* 0x000fe200078f08ff */
[----:B------:R-:W-:Y:S01]  /*06f0*/  IMAD.SHL.U32 R13, R10, 0x4, RZ ;  /* 0x000000040a0d7824 */ /* 0x000fe200078e00ff */
[----:B------:R-:W-:-:S02]  /*0700*/  LOP3.LUT R10, R8, 0xfffffff8, RZ, 0xc0, !PT ;  /* 0xfffffff8080a7812 */ /* 0x000fc400078ec0ff */
[----:B------:R-:W-:Y:S02]  /*0710*/  LOP3.LUT R12, R12, 0x1fffffe, RZ, 0xc0, !PT ;  /* 0x01fffffe0c0c7812 */ /* 0x000fe400078ec0ff */
[----:B------:R-:W-:Y:S01]  /*0720*/  LEA R14, R13, R2, 0x2 ;  /* 0x000000020d0e7211 */ /* 0x000fe200078e10ff */
[----:B------:R-:W-:Y:S01]  /*0730*/  IMAD.IADD R10, R17, 0x1, -R10 ;  /* 0x00000001110a7824 */ /* 0x000fe200078e0a0a */
[----:B------:R-:W-:Y:S02]  /*0740*/  SHF.R.S32.HI R13, RZ, 0x1f, R16 ;  /* 0x0000001fff0d7819 */ /* 0x000fe40000011410 */
[----:B------:R-:W-:Y:S01]  /*0750*/  LOP3.LUT R16, R16, 0xffffffe0, RZ, 0xc0, !PT ;  /* 0xffffffe010107812 */ /* 0x000fe200078ec0ff */
[----:B------:R-:W0:Y:S01]  /*0760*/  LDS.128 R40, [R14+0x800] ;  /* 0x000800000e287984 */ /* 0x000e220000000c00 */
[----:B------:R-:W-:Y:S02]  /*0770*/  LEA.HI R13, R13, R0, RZ, 0x2 ;  /* 0x000000000d0d7211 */ /* 0x000fe400078f10ff */
[----:B------:R-:W-:Y:S01]  /*0780*/  IADD3 R15, R15, -R12, RZ ;  /* 0x8000000c0f0f7210 */ /* 0x000fe20007ffe0ff */
[----:B------:R-:W-:Y:S01]  /*0790*/  IMAD.IADD R16, R17, 0x1, -R16 ;  /* 0x0000000111107824 */ /* 0x000fe200078e0a10 */
[----:B------:R-:W-:Y:S01]  /*07a0*/  LOP3.LUT R17, R13, 0xffffffc, RZ, 0xc0, !PT ;  /* 0x0ffffffc0d117812 */ /* 0x000fe200078ec0ff */
[----:B------:R-:W1:Y:S01]  /*07b0*/  LDS.128 R36, [R14+0x1000] ;  /* 0x001000000e247984 */ /* 0x000e620000000c00 */
[----:B------:R-:W-:-:S02]  /*07c0*/  SHF.R.S32.HI R13, RZ, 0x1f, R10 ;  /* 0x0000001fff0d7819 */ /* 0x000fc4000001140a */
[----:B------:R-:W-:Y:S01]  /*07d0*/  LEA.HI R12, R16, R16, RZ, 0x1 ;  /* 0x00000010100c7211 */ /* 0x000fe200078f08ff */
[----:B------:R-:W-:Y:S01]  /*07e0*/  IMAD.IADD R19, R0, 0x1, -R17 ;  /* 0x0000000100137824 */ /* 0x000fe200078e0a11 */
[----:B------:R-:W-:Y:S01]  /*07f0*/  LEA.HI R13, R13, R10, RZ, 0x2 ;  /* 0x0000000a0d0d7211 */ /* 0x000fe200078f10ff */
[----:B------:R-:W2:Y:S01]  /*0800*/  LDS.128 R32, [R14+0x1800] ;  /* 0x001800000e207984 */ /* 0x000ea20000000c00 */
[----:B------:R-:W-:Y:S02]  /*0810*/  SHF.R.S32.HI R12, RZ, 0x1, R12 ;  /* 0x00000001ff0c7819 */ /* 0x000fe4000001140c */
[----:B------:R-:W-:Y:S01]  /*0820*/  LOP3.LUT R17, R11, 0x40, RZ, 0xc0, !PT ;  /* 0x000000400b117812 */ /* 0x000fe200078ec0ff */
[C---:B------:R-:W-:Y:S01]  /*0830*/  IMAD.SHL.U32 R11, R13.reuse, 0x10, RZ ;  /* 0x000000100d0b7824 */ /* 0x040fe200078e00ff */
[----:B------:R-:W-:Y:S01]  /*0840*/  SHF.L.U32 R96, R16, 0x3, RZ ;  /* 0x0000000310607819 */ /* 0x000fe200000006ff */
[----:B------:R-:W-:Y:S01]  /*0850*/  IMAD R19, R12, 0x50, R19 ;  /* 0x000000500c137824 */ /* 0x000fe200078e0213 */
[----:B------:R-:W3:Y:S01]  /*0860*/  LDS.128 R20, [R14+0x3000] ;  /* 0x003000000e147984 */ /* 0x000ee20000000c00 */
[----:B------:R-:W-:-:S02]  /*0870*/  LOP3.LUT R13, R13, 0x7fffffc, RZ, 0xc0, !PT ;  /* 0x07fffffc0d0d7812 */ /* 0x000fc400078ec0ff */
[----:B------:R-:W-:Y:S01]  /*0880*/  LOP3.LUT R12, R17, 0x8, R96, 0xf8, !PT ;  /* 0x00000008110c7812 */ /* 0x000fe200078ef860 */
[----:B------:R-:W4:Y:S01]  /*0890*/  LDS.128 R28, [R14+0x2000] ;  /* 0x002000000e1c7984 */ /* 0x000f220000000c00 */
[----:B------:R-:W-:Y:S01]  /*08a0*/  LOP3.LUT R11, R11, 0x40, RZ, 0xc0, !PT ;  /* 0x000000400b0b7812 */ /* 0x000fe200078ec0ff */
[----:B------:R-:W-:Y:S01]  /*08b0*/  IMAD.IADD R13, R10, 0x1, -R13 ;  /* 0x000000010a0d7824 */ /* 0x000fe200078e0a0d */
[----:B------:R-:W-:Y:S01]  /*08c0*/  SHF.R.U32.HI R17, RZ, 0x3, R17 ;  /* 0x00000003ff117819 */ /* 0x000fe20000011611 */
[----:B------:R-:W5:Y:S01]  /*08d0*/  LDS.128 R56, [R14+0x3800] ;  /* 0x003800000e387984 */ /* 0x000f620000000c00 */
[----:B------:R-:W-:Y:S01]  /*08e0*/  LOP3.LUT R8, R11, 0x8, R8, 0xf8, !PT ;  /* 0x000000080b087812 */ /* 0x000fe200078ef808 */
[----:B------:R-:W-:Y:S01]  /*08f0*/  IMAD R10, R0, 0xa, R15 ;  /* 0x0000000a000a7824 */ /* 0x000fe200078e020f */
[----:B------:R-:W-:Y:S01]  /*0900*/  LOP3.LUT R12, R12, R17, RZ, 0x3c, !PT ;  /* 0x000000110c0c7212 */ /* 0x000fe200078e3cff */
[----:B------:R-:W5:Y:S01]  /*0910*/  LDS.128 R44, [R14] ;  /* 0x000000000e2c7984 */ /* 0x000f620000000c00 */
[----:B------:R-:W-:-:S02]  /*0920*/  SHF.R.U32.HI R11, RZ, 0x3, R11 ;  /* 0x00000003ff0b7819 */ /* 0x000fc4000001160b */
[----:B------:R-:W-:Y:S01]  /*0930*/  LEA R13, R10, R13, 0x3 ;  /* 0x0000000d0a0d7211 */ /* 0x000fe200078e18ff */
[----:B------:R-:W5:Y:S01]  /*0940*/  LDS.128 R24, [R14+0x2800] ;  /* 0x002800000e187984 */ /* 0x000f620000000c00 */
[----:B------:R-:W-:Y:S01]  /*0950*/  LOP3.LUT R8, R8, R11, RZ, 0x3c, !PT ;  /* 0x0000000b08087212 */ /* 0x000fe200078e3cff */
[----:B------:R-:W-:Y:S02]  /*0960*/  IMAD.U32 R11, R19, 0x10, R12 ;  /* 0x00000010130b7824 */ /* 0x000fe400078e000c */
[----:B------:R-:W5:Y:S01]  /*0970*/  LDS.128 R16, [R14+0x4000] ;  /* 0x004000000e107984 */ /* 0x000f620000000c00 */
[----:B0-----:R-:W-:Y:S01]  /*0980*/  FMUL.FTZ R12, R40, UR4 ;  /* 0x00000004280c7c20 */ /* 0x001fe20008410000 */
[----:B------:R-:W-:Y:S01]  /*0990*/  FMUL.FTZ R63, R41, UR4 ;  /* 0x00000004293f7c20 */ /* 0x000fe20008410000 */
[----:B------:R-:W-:Y:S01]  /*09a0*/  FMUL.FTZ R60, R42, UR4 ;  /* 0x000000042a3c7c20 */ /* 0x000fe20008410000 */
[----:B------:R-:W0:Y:S01]  /*09b0*/  LDS.128 R52, [R14+0x4800] ;  /* 0x004800000e347984 */ /* 0x000e220000000c00 */
[----:B------:R-:W-:Y:S01]  /*09c0*/  FMUL.FTZ R65, R43, UR4 ;  /* 0x000000042b417c20 */ /* 0x000fe20008410000 */
[----:B------:R-:W-:-:S02]  /*09d0*/  IMAD.U32 R13, R13, 0x10, R8 ;  /* 0x000000100d0d7824 */ /* 0x000fc400078e0008 */
[----:B-1----:R-:W-:Y:S01]  /*09e0*/  FMUL.FTZ R62, R36, UR4 ;  /* 0x00000004243e7c20 */ /* 0x002fe20008410000 */
[----:B------:R-:W1:Y:S01]  /*09f0*/  LDS.128 R48, [R14+0x5000] ;  /* 0x005000000e307984 */ /* 0x000e620000000c00 */
[----:B------:R-:W-:Y:S01]  /*0a00*/  FMUL.FTZ R67, R37, UR4 ;  /* 0x0000000425437c20 */ /* 0x000fe20008410000 */
[----:B------:R-:W-:Y:S01]  /*0a10*/  FMUL.FTZ R64, R38, UR4 ;  /* 0x0000000426407c20 */ /* 0x000fe20008410000 */
[----:B------:R-:W-:Y:S01]  /*0a20*/  FMUL.FTZ R69, R39, UR4 ;  /* 0x0000000427457c20 */ /* 0x000fe20008410000 */
[----:B------:R-:W1:Y:S01]  /*0a30*/  LDS.128 R40, [R14+0x6000] ;  /* 0x006000000e287984 */ /* 0x000e620000000c00 */
[----:B--2---:R-:W-:Y:S01]  /*0a40*/  FMUL.FTZ R66, R32, UR4 ;  /* 0x0000000420427c20 */ /* 0x004fe20008410000 */
[----:B------:R-:W-:Y:S01]  /*0a50*/  FMUL.FTZ R71, R33, UR4 ;  /* 0x0000000421477c20 */ /* 0x000fe20008410000 */
[----:B------:R-:W-:Y:S01]  /*0a60*/  FMUL.FTZ R68, R34, UR4 ;  /* 0x0000000422447c20 */ /* 0x000fe20008410000 */
[----:B------:R-:W2:Y:S01]  /*0a70*/  LDS.128 R36, [R14+0x6800] ;  /* 0x006800000e247984 */ /* 0x000ea20000000c00 */
[----:B------:R-:W-:-:S03]  /*0a80*/  FMUL.FTZ R73, R35, UR4 ;  /* 0x0000000423497c20 */ /* 0x000fc60008410000 */
[----:B------:R-:W2:Y:S01]  /*0a90*/  LDS.128 R32, [R14+0x7000] ;  /* 0x007000000e207984 */ /* 0x000ea20000000c00 */
[----:B---3--:R-:W-:Y:S01]  /*0aa0*/  FMUL.FTZ R78, R20, UR4 ;  /* 0x00000004144e7c20 */ /* 0x008fe20008410000 */
[----:B------:R-:W-:Y:S01]  /*0ab0*/  FMUL.FTZ R83, R21, UR4 ;  /* 0x0000000415537c20 */ /* 0x000fe20008410000 */
[----:B------:R-:W-:Y:S01]  /*0ac0*/  FMUL.FTZ R80, R22, UR4 ;  /* 0x0000000416507c20 */ /* 0x000fe20008410000 */
[----:B------:R-:W-:Y:S01]  /*0ad0*/  FMUL.FTZ R85, R23, UR4 ;  /* 0x0000000417557c20 */ /* 0x000fe20008410000 */
[----:B----4-:R-:W-:Y:S01]  /*0ae0*/  FMUL.FTZ R70, R28, UR4 ;  /* 0x000000041c467c20 */ /* 0x010fe20008410000 */
[----:B------:R-:W-:Y:S01]  /*0af0*/  FMUL.FTZ R75, R29, UR4 ;  /* 0x000000041d4b7c20 */ /* 0x000fe20008410000 */
[----:B------:R-:W-:Y:S01]  /*0b00*/  FMUL.FTZ R72, R30, UR4 ;  /* 0x000000041e487c20 */ /* 0x000fe20008410000 */
[----:B------:R-:W-:Y:S01]  /*0b10*/  FMUL.FTZ R77, R31, UR4 ;  /* 0x000000041f4d7c20 */ /* 0x000fe20008410000 */
[----:B------:R-:W3:Y:S01]  /*0b20*/  LDS.128 R20, [R14+0x8800] ;  /* 0x008800000e147984 */ /* 0x000ee20000000c00 */
[----:B-----5:R-:W-:Y:S01]  /*0b30*/  FMUL.FTZ R82, R56, UR4 ;  /* 0x0000000438527c20 */ /* 0x020fe20008410000 */
[----:B------:R-:W-:Y:S01]  /*0b40*/  FMUL.FTZ R87, R57, UR4 ;  /* 0x0000000439577c20 */ /* 0x000fe20008410000 */
[----:B------:R-:W-:Y:S01]  /*0b50*/  FMUL.FTZ R84, R58, UR4 ;  /* 0x000000043a547c20 */ /* 0x000fe20008410000 */
[----:B------:R-:W4:Y:S01]  /*0b60*/  LDS.128 R28, [R14+0x7800] ;  /* 0x007800000e1c7984 */ /* 0x000f220000000c00 */
        /* <DEDUP_REMOVED lines=9> */
[----:B------:R-:W5:Y:S01]  /*0c00*/  LDS.128 R56, [R14+0x9000] ;  /* 0x009000000e387984 */ /* 0x000f620000000c00 */
[----:B------:R-:W-:Y:S01]  /*0c10*/  FMUL.FTZ R86, R16, UR4 ;  /* 0x0000000410567c20 */ /* 0x000fe20008410000 */
[----:B------:R-:W-:Y:S01]  /*0c20*/  FMUL.FTZ R91, R17, UR4 ;  /* 0x00000004115b7c20 */ /* 0x000fe20008410000 */
[----:B------:R-:W-:Y:S01]  /*0c30*/  FMUL.FTZ R88, R18, UR4 ;  /* 0x0000000412587c20 */ /* 0x000fe20008410000 */
[----:B------:R-:W5:Y:S01]  /*0c40*/  LDS.128 R44, [R14+0x5800] ;  /* 0x005800000e2c7984 */ /* 0x000f620000000c00 */
[----:B------:R-:W-:Y:S01]  /*0c50*/  FMUL.FTZ R93, R19, UR4 ;  /* 0x00000004135d7c20 */ /* 0x000fe20008410000 */
[----:B0-----:R-:W-:Y:S01]  /*0c60*/  FMUL.FTZ R90, R53, UR4 ;  /* 0x00000004355a7c20 */ /* 0x001fe20008410000 */
[----:B------:R-:W-:Y:S01]  /*0c70*/  FMUL.FTZ R53, R54, UR4 ;  /* 0x0000000436357c20 */ /* 0x000fe20008410000 */
[----:B------:R-:W0:Y:S01]  /*0c80*/  LDS.128 R24, [R14+0x8000] ;  /* 0x008000000e187984 */ /* 0x000e220000000c00 */
[----:B------:R-:W-:Y:S01]  /*0c90*/  FMUL.FTZ R54, R55, UR4 ;  /* 0x0000000437367c20 */ /* 0x000fe20008410000 */
[----:B-1----:R-:W-:Y:S01]  /*0ca0*/  FMUL.FTZ R55, R49, UR4 ;  /* 0x0000000431377c20 */ /* 0x002fe20008410000 */
[----:B------:R-:W-:Y:S01]  /*0cb0*/  FMUL.FTZ R49, R50, UR4 ;  /* 0x0000000432317c20 */ /* 0x000fe20008410000 */
[----:B------:R-:W1:Y:S01]  /*0cc0*/  LDS.128 R16, [R14+0x9800] ;  /* 0x009800000e107984 */ /* 0x000e620000000c00 */
[----:B------:R-:W-:Y:S01]  /*0cd0*/  FMUL.FTZ R50, R51, UR4 ;  /* 0x0000000433327c20 */ /* 0x000fe20008410000 */
[----:B------:R-:W-:Y:S01]  /*0ce0*/  FMUL.FTZ R51, R41, UR4 ;  /* 0x0000000429337c20 */ /* 0x000fe20008410000 */
[----:B------:R-:W-:Y:S01]  /*0cf0*/  FMUL.FTZ R41, R42, UR4 ;  /* 0x000000042a297c20 */ /* 0x000fe20008410000 */
[----:B------:R-:W-:Y:S01]  /*0d00*/  FMUL.FTZ R42, R43, UR4 ;  /* 0x000000042b2a7c20 */ /* 0x000fe20008410000 */
[----:B--2---:R-:W-:Y:S01]  /*0d10*/  FMUL.FTZ R43, R37, UR4 ;  /* 0x00000004252b7c20 */ /* 0x004fe20008410000 */
        /* <DEDUP_REMOVED lines=8> */
[----:B---3--:R-:W-:Y:S01]  /*0da0*/  FMUL.FTZ R101, R20, UR4 ;  /* 0x0000000414657c20 */ /* 0x008fe20008410000 */
[----:B------:R-:W-:Y:S01]  /*0db0*/  FMUL.FTZ R104, R21, UR4 ;  /* 0x0000000415687c20 */ /* 0x000fe20008410000 */
[----:B------:R-:W-:Y:S01]  /*0dc0*/  FMUL.FTZ R103, R22, UR4 ;  /* 0x0000000416677c20 */ /* 0x000fe20008410000 */
[----:B------:R-:W-:Y:S01]  /*0dd0*/  FMUL.FTZ R106, R23, UR4 ;  /* 0x00000004176a7c20 */ /* 0x000fe20008410000 */
[----:B----4-:R-:W-:Y:S01]  /*0de0*/  FMUL.FTZ R35, R29, UR4 ;  /* 0x000000041d237c20 */ /* 0x010fe20008410000 */
[----:B------:R-:W-:Y:S01]  /*0df0*/  F2FP.BF16.F32.PACK_AB R20, R15, R8 ;  /* 0x000000080f14723e */ /* 0x000fe200000010ff */
[----:B------:R-:W-:Y:S01]  /*0e00*/  FMUL.FTZ R29, R30, UR4 ;  /* 0x000000041e1d7c20 */ /* 0x000fe20008410000 */
[----:B------:R-:W-:Y:S01]  /*0e10*/  FMUL.FTZ R100, R31, UR4 ;  /* 0x000000041f647c20 */ /* 0x000fe20008410000 */
[----:B------:R-:W-:Y:S01]  /*0e20*/  F2FP.BF16.F32.PACK_AB R21, R61, R10 ;  /* 0x0000000a3d15723e */ /* 0x000fe200000010ff */
[----:B------:R-:W-:Y:S01]  /*0e30*/  FMUL.FTZ R40, R40, UR4 ;  /* 0x0000000428287c20 */ /* 0x000fe20008410000 */
[----:B------:R-:W-:Y:S01]  /*0e40*/  F2FP.BF16.F32.PACK_AB R22, R63, R12 ;  /* 0x0000000c3f16723e */ /* 0x000fe200000010ff */
[----:B------:R-:W-:Y:S01]  /*0e50*/  FMUL.FTZ R28, R28, UR4 ;  /* 0x000000041c1c7c20 */ /* 0x000fe20008410000 */
[----:B------:R-:W-:Y:S01]  /*0e60*/  F2FP.BF16.F32.PACK_AB R23, R65, R60 ;  /* 0x0000003c4117723e */ /* 0x000fe200000010ff */
[----:B------:R-:W-:Y:S01]  /*0e70*/  FMUL.FTZ R32, R32, UR4 ;  /* 0x0000000420207c20 */ /* 0x000fe20008410000 */
[----:B-----5:R-:W-:Y:S01]  /*0e80*/  FMUL.FTZ R105, R57, UR4 ;  /* 0x0000000439697c20 */ /* 0x020fe20008410000 */
[----:B------:R-:W-:Y:S01]  /*0e90*/  LEA R8, R13, R2, 0x1 ;  /* 0x000000020d087211 */ /* 0x000fe200078e08ff */
[----:B------:R-:W-:Y:S01]  /*0ea0*/  FMUL.FTZ R57, R58, UR4 ;  /* 0x000000043a397c20 */ /* 0x000fe20008410000 */
[----:B------:R-:W-:Y:S01]  /*0eb0*/  FMUL.FTZ R58, R59, UR4 ;  /* 0x000000043b3a7c20 */ /* 0x000fe20008410000 */
[----:B------:R-:W-:Y:S01]  /*0ec0*/  FMUL.FTZ R44, R44, UR4 ;  /* 0x000000042c2c7c20 */ /* 0x000fe20008410000 */
[----:B------:R-:W-:Y:S01]  /*0ed0*/  FMUL.FTZ R45, R45, UR4 ;  /* 0x000000042d2d7c20 */ /* 0x000fe20008410000 */
[----:B------:R-:W-:Y:S01]  /*0ee0*/  FMUL.FTZ R46, R46, UR4 ;  /* 0x000000042e2e7c20 */ /* 0x000fe20008410000 */
[----:B------:R-:W-:Y:S01]  /*0ef0*/  FMUL.FTZ R47, R47, UR4 ;  /* 0x000000042f2f7c20 */ /* 0x000fe20008410000 */
[----:B0-----:R-:W-:Y:S01]  /*0f00*/  FMUL.FTZ R30, R24, UR4 ;  /* 0x00000004181e7c20 */ /* 0x001fe20008410000 */
[----:B------:R-:W-:Y:S01]  /*0f10*/  FMUL.FTZ R97, R25, UR4 ;  /* 0x0000000419617c20 */ /* 0x000fe20008410000 */
[----:B------:R-:W-:Y:S01]  /*0f20*/  FMUL.FTZ R31, R26, UR4 ;  /* 0x000000041a1f7c20 */ /* 0x000fe20008410000 */
[----:B------:R-:W-:Y:S01]  /*0f30*/  FMUL.FTZ R102, R27, UR4 ;  /* 0x000000041b667c20 */ /* 0x000fe20008410000 */
[----:B------:R-:W-:Y:S01]  /*0f40*/  F2FP.BF16.F32.PACK_AB R24, R67, R62 ;  /* 0x0000003e4318723e */ /* 0x000fe200000010ff */
[----:B-1----:R-:W-:Y:S01]  /*0f50*/  FMUL.FTZ R10, R16, UR4 ;  /* 0x00000004100a7c20 */ /* 0x002fe20008410000 */
[----:B------:R-:W-:Y:S01]  /*0f60*/  F2FP.BF16.F32.PACK_AB R25, R69, R64 ;  /* 0x000000404519723e */ /* 0x000fe200000010ff */
[----:B------:R-:W-:Y:S01]  /*0f70*/  FMUL.FTZ R61, R17, UR4 ;  /* 0x00000004113d7c20 */ /* 0x000fe20008410000 */
[----:B------:R-:W-:Y:S01]  /*0f80*/  F2FP.BF16.F32.PACK_AB R26, R71, R66 ;  /* 0x00000042471a723e */ /* 0x000fe200000010ff */
[----:B------:R-:W-:Y:S01]  /*0f90*/  FMUL.FTZ R59, R18, UR4 ;  /* 0x00000004123b7c20 */ /* 0x000fe20008410000 */
[----:B------:R-:W-:Y:S01]  /*0fa0*/  F2FP.BF16.F32.PACK_AB R27, R73, R68 ;  /* 0x00000044491b723e */ /* 0x000fe200000010ff */
[----:B------:R-:W-:Y:S01]  /*0fb0*/  FMUL.FTZ R60, R19, UR4 ;  /* 0x00000004133c7c20 */ /* 0x000fe20008410000 */
[----:B------:R-:W-:Y:S01]  /*0fc0*/  F2FP.BF16.F32.PACK_AB R12, R75, R70 ;  /* 0x000000464b0c723e */ /* 0x000fe200000010ff */
[----:B------:R-:W-:Y:S01]  /*0fd0*/  FMUL.FTZ R56, R56, UR4 ;  /* 0x0000000438387c20 */ /* 0x000fe20008410000 */
[----:B------:R-:W-:Y:S01]  /*0fe0*/  F2FP.BF16.F32.PACK_AB R13, R77, R72 ;  /* 0x000000484d0d723e */ /* 0x000fe200000010ff */
[----:B------:R0:W-:Y:S01]  /*0ff0*/  STSM.16.MT88.4 [R8+0x14000], R20 ;  /* 0x0140001408007844 */ /* 0x0001e20000004200 */
[----:B------:R-:W-:Y:S01]  /*1000*/  F2FP.BF16.F32.PACK_AB R14, R79, R74 ;  /* 0x0000004a4f0e723e */ /* 0x000fe200000010ff */
[----:B------:R-:W-:Y:S01]  /*1010*/  ULDC UR4, c[0x0][0x244] ;  /* 0x0000910000047ab9 */ /* 0x000fe20000000800 */
[----:B------:R-:W-:Y:S01]  /*1020*/  F2FP.BF16.F32.PACK_AB R15, R81, R76 ;  /* 0x0000004c510f723e */ /* 0x000fe200000010ff */
[----:B------:R-:W-:Y:S01]  /*1030*/  STSM.16.MT88.4 [R8+0x19000], R24 ;  /* 0x0190001808007844 */ /* 0x000fe20000004200 */
[----:B------:R-:W-:-:S02]  /*1040*/  F2FP.BF16.F32.PACK_AB R16, R83, R78 ;  /* 0x0000004e5310723e */ /* 0x000fc400000010ff */
[----:B------:R-:W-:Y:S01]  /*1050*/  F2FP.BF16.F32.PACK_AB R17, R85, R80 ;  /* 0x000000505511723e */ /* 0x000fe200000010ff */
[----:B------:R-:W-:Y:S01]  /*1060*/  STSM.16.MT88.4 [R8+0x14200], R12 ;  /* 0x0142000c08007844 */ /* 0x000fe20000004200 */
        /* <DEDUP_REMOVED lines=8> */
[----:B0-----:R-:W-:Y:S01]  /*10f0*/  F2FP.BF16.F32.PACK_AB R20, R55, R48 ;  /* 0x000000303714723e */ /* 0x001fe200000010ff */
[----:B------:R-:W-:Y:S01]  /*1100*/  STSM.16.MT88.4 [R8+0x14400], R92 ;  /* 0x0144005c08007844 */ /* 0x000fe20000004200 */
[----:B------:R-:W-:Y:S02]  /*1110*/  F2FP.BF16.F32.PACK_AB R21, R50, R49 ;  /* 0x000000313215723e */ /* 0x000fe400000010ff */
[----:B------:R-:W-:Y:S02]  /*1120*/  F2FP.BF16.F32.PACK_AB R22, R45, R44 ;  /* 0x0000002c2d16723e */ /* 0x000fe400000010ff */
[----:B------:R-:W-:-:S02]  /*1130*/  F2FP.BF16.F32.PACK_AB R23, R47, R46 ;  /* 0x0000002e2f17723e */ /* 0x000fc400000010ff */
[----:B------:R-:W-:Y:S01]  /*1140*/  F2FP.BF16.F32.PACK_AB R42, R43, R36 ;  /* 0x000000242b2a723e */ /* 0x000fe200000010ff */
[----:B-1----:R-:W-:Y:S01]  /*1150*/  IMAD R18, R5, UR6, RZ ;  /* 0x0000000605127c24 */ /* 0x002fe2000f8e02ff */
[----:B------:R-:W-:Y:S01]  /*1160*/  F2FP.BF16.F32.PACK_AB R33, R34, R33 ;  /* 0x000000212221723e */ /* 0x000fe200000010ff */
[----:B------:R0:W-:Y:S01]  /*1170*/  STSM.16.MT88.4 [R8+0x19400], R20 ;  /* 0x0194001408007844 */ /* 0x0001e20000004200 */
[----:B------:R-:W-:Y:S02]  /*1180*/  F2FP.BF16.F32.PACK_AB R40, R51, R40 ;  /* 0x000000283328723e */ /* 0x000fe400000010ff */
        /* <DEDUP_REMOVED lines=10> */
[----:B------:R-:W-:Y:S02]  /*1230*/  F2FP.BF16.F32.PACK_AB R57, R58, R57 ;  /* 0x000000393a39723e */ /* 0x000fe400000010ff */
[----:B------:R-:W-:Y:S01]  /*1240*/  F2FP.BF16.F32.PACK_AB R56, R105, R56 ;  /* 0x000000386938723e */ /* 0x000fe200000010ff */
[----:B------:R-:W-:Y:S01]  /*1250*/  STSM.16.MT88.4 [R8+0x14800], R24 ;  /* 0x0148001808007844 */ /* 0x000fe20000004200 */
[----:B------:R-:W-:Y:S01]  /*1260*/  F2FP.BF16.F32.PACK_AB R58, R61, R10 ;  /* 0x0000000a3d3a723e */ /* 0x000fe200000010ff */
[----:B------:R-:W-:Y:S01]  /*1270*/  IMAD R10, R11, 0x2, R2 ;  /* 0x000000020b0a7824 */ /* 0x000fe200078e0202 */
[----:B------:R-:W-:Y:S01]  /*1280*/  F2FP.BF16.F32.PACK_AB R59, R60, R59 ;  /* 0x0000003b3c3b723e */ /* 0x000fe200000010ff */
[----:B------:R-:W-:Y:S01]  /*1290*/  VIADD R2, R2, 0x14000 ;  /* 0x0001400002027836 */ /* 0x000fe20000000000 */
[----:B0-----:R-:W-:Y:S01]  /*12a0*/  VIMNMX R22, R9, 0x50, PT ;  /* 0x0000005009167848 */ /* 0x001fe20003fe0100 */
[----:B------:R-:W-:Y:S01]  /*12b0*/  VIADD R9, R0, 0x8 ;  /* 0x0000000800097836 */ /* 0x000fe20000000000 */
[----:B------:R-:W-:Y:S01]  /*12c0*/  ISETP.GE.AND P0, PT, R96, UR4, PT ;  /* 0x0000000460007c0c */ /* 0x000fe2000bf06270 */
[----:B------:R0:W-:Y:S01]  /*12d0*/  STSM.16.MT88.4 [R8+0x19800], R56 ;  /* 0x0198003808007844 */ /* 0x0001e20000004200 */
[----:B------:R-:W-:Y:S01]  /*12e0*/  SHF.R.S32.HI R97, RZ, 0x1f, R96 ;  /* 0x0000001fff617819 */ /* 0x000fe20000011460 */
[----:B------:R-:W-:Y:S01]  /*12f0*/  ULDC.64 UR4, c[0x0][0x260] ;  /* 0x0000980000047ab9 */ /* 0x000fe20000000a00 */
[-C--:B------:R-:W-:Y:S01]  /*1300*/  ISETP.GE.OR P2, PT, R9, R22.reuse, P0 ;  /* 0x000000160900720c */ /* 0x080fe20000746670 */
[----:B------:R-:W-:Y:S01]  /*1310*/  BAR.SYNC.DEFER_BLOCKING 0x0 ;  /* 0x0000000000007b1d */ /* 0x000fe20000010000 */
[C---:B------:R-:W-:Y:S01]  /*1320*/  IMAD R9, R7.reuse, UR7, R18 ;  /* 0x0000000707097c24 */ /* 0x040fe2000f8e0212 */
[C---:B------:R-:W-:Y:S01]  /*1330*/  ISETP.GE.OR P3, PT, R0.reuse, R22, P0 ;  /* 0x000000160000720c */ /* 0x040fe20000766670 */
[----:B------:R-:W-:Y:S01]  /*1340*/  IMAD.WIDE.U32 R96, R7, UR6, R96 ;  /* 0x0000000607607c25 */ /* 0x000fe2000f8e0060 */
[----:B------:R-:W-:-:S02]  /*1350*/  IADD3 R16, P1, R0, R98, RZ ;  /* 0x0000006200107210 */ /* 0x000fc40007f3e0ff */
[C---:B------:R-:W-:Y:S01]  /*1360*/  IADD3 R5, R0.reuse, 0x10, RZ ;  /* 0x0000001000057810 */ /* 0x040fe20007ffe0ff */
[C---:B------:R-:W-:Y:S01]  /*1370*/  VIADD R7, R0.reuse, 0x28 ;  /* 0x0000002800077836 */ /* 0x040fe20000000000 */
[----:B------:R-:W-:Y:S01]  /*1380*/  IADD3 R97, R97, R9, RZ ;  /* 0x0000000961617210 */ /* 0x000fe20007ffe0ff */
[----:B------:R-:W-:Y:S01]  /*1390*/  IMAD R3, R3, UR4, RZ ;  /* 0x0000000403037c24 */ /* 0x000fe2000f8e02ff */
[----:B------:R-:W-:Y:S02]  /*13a0*/  LEA.HI.X.SX32 R17, R0, R99, 0x1, P1 ;  /* 0x0000006300117211 */ /* 0x000fe400008f0eff */
[-C--:B------:R-:W-:Y:S01]  /*13b0*/  ISETP.GE.OR P1, PT, R5, R22.reuse, P0 ;  /* 0x000000160500720c */ /* 0x080fe20000726670 */
[----:B------:R-:W-:Y:S01]  /*13c0*/  IMAD R3, R6, UR5, R3 ;  /* 0x0000000506037c24 */ /* 0x000fe2000f8e0203 */
[----:B------:R-:W-:Y:S01]  /*13d0*/  ISETP.GE.OR P4, PT, R7, R22, P0 ;  /* 0x000000160700720c */ /* 0x000fe20000786670 */
[C---:B0-----:R-:W-:Y:S01]  /*13e0*/  VIADD R8, R0.reuse, 0x18 ;  /* 0x0000001800087836 */ /* 0x041fe20000000000 */
[----:B------:R-:W-:Y:S01]  /*13f0*/  IADD3 R5, R0, 0x20, RZ ;  /* 0x0000002000057810 */ /* 0x000fe20007ffe0ff */
[----:B------:R-:W-:Y:S01]  /*1400*/  IMAD.WIDE.U32 R6, R6, UR4, R96 ;  /* 0x0000000406067c25 */ /* 0x000fe2000f8e0060 */
[----:B------:R-:W-:-:S02]  /*1410*/  LEA R2, R11, R2, 0x1 ;  /* 0x000000020b027211 */ /* 0x000fc400078e08ff */
[-C--:B------:R-:W-:Y:S01]  /*1420*/  ISETP.GE.OR P5, PT, R5, R22.reuse, P0 ;  /* 0x000000160500720c */ /* 0x080fe200007a6670 */
[----:B------:R-:W-:Y:S01]  /*1430*/  IMAD.WIDE R4, R4, 0x50, R16 ;  /* 0x0000005004047825 */ /* 0x000fe200078e0210 */
[----:B------:R-:W-:Y:S01]  /*1440*/  ISETP.GE.OR P6, PT, R8, R22, P0 ;  /* 0x000000160800720c */ /* 0x000fe200007c6670 */
[----:B------:R0:W1:Y:S02]  /*1450*/  LDS.128 R12, [R10+0x14900] ;  /* 0x014900000a0c7984 */ /* 0x0000640000000c00 */
[----:B------:R-:W-:Y:S01]  /*1460*/  VIADD R11, R0, 0x30 ;  /* 0x00000030000b7836 */ /* 0x000fe20000000000 */
[----:B------:R-:W-:Y:S01]  /*1470*/  IADD3 R3, R7, R3, RZ ;  /* 0x0000000307037210 */ /* 0x000fe20007ffe0ff */
[----:B------:R-:W-:Y:S08]  /*1480*/  @P3 BRA `(.L_x_1013) ;  /* 0x00000000002c3947 */ /* 0x000ff00003800000 */
[----:B------:R2:W3:Y:S01]  /*1490*/  LDS.128 R16, [R2] ;  /* 0x0000000002107984 */ /* 0x0004e20000000c00 */
[----:B------:R-:W-:Y:S02]  /*14a0*/  ULDC.64 UR4, c[0x0][0x250] ;  /* 0x0000940000047ab9 */ /* 0x000fe40000000a00 */
[----:B------:R-:W-:-:S04]  /*14b0*/  IMAD R21, R5, UR4, RZ ;  /* 0x0000000405157c24 */ /* 0x000fc8000f8e02ff */
[----:B------:R-:W-:Y:S02]  /*14c0*/  IMAD R21, R4, UR5, R21 ;  /* 0x0000000504157c24 */ /* 0x000fe4000f8e0215 */
[----:B--2---:R-:W-:-:S04]  /*14d0*/  IMAD.MOV.U32 R2, RZ, RZ, R6 ;  /* 0x000000ffff027224 */ /* 0x004fc800078e0006 */
[----:B------:R-:W-:Y:S01]  /*14e0*/  IMAD.WIDE.U32 R8, R4, UR4, R2 ;  /* 0x0000000404087c25 */ /* 0x000fe2000f8e0002 */
[----:B------:R-:W-:Y:S02]  /*14f0*/  ULDC.64 UR4, c[0x0][0x238] ;  /* 0x00008e0000047ab9 */ /* 0x000fe40000000a00 */
[----:B------:R-:W-:Y:S02]  /*1500*/  LEA R20, P3, R8, UR4, 0x1 ;  /* 0x0000000408147c11 */ /* 0x000fe4000f8608ff */
[----:B------:R-:W-:-:S04]  /*1510*/  IADD3 R9, R9, R21, RZ ;  /* 0x0000001509097210 */ /* 0x000fc80007ffe0ff */
[----:B------:R-:W-:-:S05]  /*1520*/  LEA.HI.X R21, R8, UR5, R9, 0x1, P3 ;  /* 0x0000000508157c11 */ /* 0x000fca00098f0c09 */
[----:B---3--:R2:W-:Y:S02]  /*1530*/  STG.E.128 desc[UR8][R20.64], R16 ;  /* 0x0000001014007986 */ /* 0x0085e4000c101d08 */
.L_x_1013:
[----:B------:R-:W-:Y:S05]  /*1540*/  BSYNC B0 ;  /* 0x0000000000007941 */ /* 0x000fea0003800000 */
.L_x_1012:
[----:B--2---:R2:W3:Y:S01]  /*1550*/  LDS.128 R16, [R10+0x14100] ;  /* 0x014100000a107984 */ /* 0x0044e20000000c00 */
[----:B------:R-:W-:Y:S01]  /*1560*/  BSSY B0, `(.L_x_1014) ;  /* 0x0000011000007945 */ /* 0x000fe20003800000 */
[----:B------:R-:W-:Y:S01]  /*1570*/  ISETP.GE.OR P3, PT, R11, R22, P0 ;  /* 0x000000160b00720c */ /* 0x000fe20000766670 */
[----:B------:R-:W-:Y:S02]  /*1580*/  VIADD R11, R0, 0x38 ;  /* 0x00000038000b7836 */ /* 0x000fe40000000000 */
[----:B------:R-:W-:Y:S10]  /*1590*/  @P2 BRA `(.L_x_1015) ;  /* 0x0000000000342947 */ /* 0x000ff40003800000 */
[----:B------:R-:W-:Y:S01]  /*15a0*/  IADD3 R21, P2, R4, 0x8, RZ ;  /* 0x0000000804157810 */ /* 0x000fe20007f5e0ff */
[----:B------:R-:W-:Y:S01]  /*15b0*/  ULDC.64 UR4, c[0x0][0x250] ;  /* 0x0000940000047ab9 */ /* 0x000fe20000000a00 */
[----:B------:R-:W-:Y:S02]  /*15c0*/  MOV R9, R3 ;  /* 0x0000000300097202 */ /* 0x000fe40000000f00 */
[----:B------:R-:W-:-:S05]  /*15d0*/  IADD3.X R8, RZ, R5, RZ, P2, !PT ;  /* 0x00000005ff087210 */ /* 0x000fca00017fe4ff */
        /* <DEDUP_REMOVED lines=9> */
.L_x_1015:
[----:B------:R-:W-:Y:S05]  /*1670*/  BSYNC B0 ;  /* 0x0000000000007941 */ /* 0x000fea0003800000 */
.L_x_1014:
[----:B---34-:R3:W4:Y:S01]  /*1680*/  LDS.128 R16, [R10+0x14200] ;  /* 0x014200000a107984 */ /* 0x0187220000000c00 */
[----:B------:R-:W-:Y:S01]  /*1690*/  BSSY B0, `(.L_x_1016) ;  /* 0x0000012000007945 */ /* 0x000fe20003800000 */
[----:B------:R-:W-:Y:S02]  /*16a0*/  ISETP.GE.OR P2, PT, R11, R22, P0 ;  /* 0x000000160b00720c */ /* 0x000fe40000746670 */
[C---:B------:R-:W-:Y:S01]  /*16b0*/  IADD3 R11, R0.reuse, 0x40, RZ ;  /* 0x00000040000b7810 */ /* 0x040fe20007ffe0ff */
[----:B------:R-:W-:Y:S01]  /*16c0*/  VIADD R0, R0, 0x48 ;  /* 0x0000004800007836 */ /* 0x000fe20000000000 */
[----:B------:R-:W-:Y:S09]  /*16d0*/  @P1 BRA `(.L_x_1017) ;  /* 0x0000000000341947 */ /* 0x000ff20003800000 */
        /* <DEDUP_REMOVED lines=13> */
.L_x_1017:
[----:B------:R-:W-:Y:S05]  /*17b0*/  BSYNC B0 ;  /* 0x0000000000007941 */ /* 0x000fea0003800000 */
.L_x_1016:
[----:B----4-:R4:W0:Y:S01]  /*17c0*/  LDS.128 R16, [R10+0x14300] ;  /* 0x014300000a107984 */ /* 0x0108220000000c00 */
[----:B------:R-:W-:Y:S01]  /*17d0*/  BSSY B0, `(.L_x_1018) ;  /* 0x0000011000007945 */ /* 0x000fe20003800000 */
[-C--:B------:R-:W-:Y:S02]  /*17e0*/  ISETP.GE.OR P1, PT, R11, R22.reuse, P0 ;  /* 0x000000160b00720c */ /* 0x080fe40000726670 */
[----:B------:R-:W-:Y:S01]  /*17f0*/  ISETP.GE.OR P0, PT, R0, R22, P0 ;  /* 0x000000160000720c */ /* 0x000fe20000706670 */
[----:B------:R-:W-:-:S12]  /*1800*/  @P6 BRA `(.L_x_1019) ;  /* 0x0000000000346947 */ /* 0x000fd80003800000 */
[----:B------:R-:W-:Y:S01]  /*1810*/  IADD3 R11, P6, R4, 0x18, RZ ;  /* 0x00000018040b7810 */ /* 0x000fe20007fde0ff */
[----:B------:R-:W-:Y:S01]  /*1820*/  ULDC.64 UR4, c[0x0][0x250] ;  /* 0x0000940000047ab9 */ /* 0x000fe20000000a00 */
[----:B------:R-:W-:Y:S01]  /*1830*/  MOV R9, R3 ;  /* 0x0000000300097202 */ /* 0x000fe20000000f00 */
[----:B------:R-:W-:Y:S01]  /*1840*/  IMAD.MOV.U32 R8, RZ, RZ, R6 ;  /* 0x000000ffff087224 */ /* 0x000fe200078e0006 */
[----:B------:R-:W-:-:S03]  /*1850*/  IADD3.X R0, RZ, R5, RZ, P6, !PT ;  /* 0x00000005ff007210 */ /* 0x000fc600037fe4ff */
        /* <DEDUP_REMOVED lines=8> */
.L_x_1019:
[----:B------:R-:W-:Y:S05]  /*18e0*/  BSYNC B0 ;  /* 0x0000000000007941 */ /* 0x000fea0003800000 */
.L_x_1018:
[----:B0-----:R0:W0:Y:S01]  /*18f0*/  LDS.128 R16, [R10+0x14400] ;  /* 0x014400000a107984 */ /* 0x0010220000000c00 */
[----:B------:R-:W-:Y:S04]  /*1900*/  BSSY B0, `(.L_x_1020) ;  /* 0x000000f000007945 */ /* 0x000fe80003800000 */
[----:B------:R-:W-:Y:S05]  /*1910*/  @P5 BRA `(.L_x_1021) ;  /* 0x0000000000345947 */ /* 0x000fea0003800000 */
        /* <DEDUP_REMOVED lines=13> */
.L_x_1021:
[----:B------:R-:W-:Y:S05]  /*19f0*/  BSYNC B0 ;  /* 0x0000000000007941 */ /* 0x000fea0003800000 */
.L_x_1020:
        /* <DEDUP_REMOVED lines=16> */
.L_x_1023:
[----:B------:R-:W-:Y:S05]  /*1b00*/  BSYNC B0 ;  /* 0x0000000000007941 */ /* 0x000fea0003800000 */
.L_x_1022:
        /* <DEDUP_REMOVED lines=16> */
.L_x_1025:
[----:B------:R-:W-:Y:S05]  /*1c10*/  BSYNC B0 ;  /* 0x0000000000007941 */ /* 0x000fea0003800000 */
.L_x_1024:
        /* <DEDUP_REMOVED lines=16> */
.L_x_1027:
[----:B------:R-:W-:Y:S05]  /*1d20*/  BSYNC B0 ;  /* 0x0000000000007941 */ /* 0x000fea0003800000 */
.L_x_1026:
[----:B0-234-:R-:W0:Y:S01]  /*1d30*/  LDS.128 R8, [R10+0x14800] ;  /* 0x014800000a087984 */ /* 0x01de220000000c00 */
        /* <DEDUP_REMOVED lines=15> */
.L_x_1029:
[----:B------:R-:W-:Y:S05]  /*1e30*/  BSYNC B0 ;  /* 0x0000000000007941 */ /* 0x000fea0003800000 */
.L_x_1028:
[----:B------:R-:W-:Y:S05]  /*1e40*/  @P0 EXIT ;  /* 0x000000000000094d */ /* 0x000fea0003800000 */
[----:B------:R-:W-:Y:S01]  /*1e50*/  IADD3 R7, P0, R4, 0x48, RZ ;  /* 0x0000004804077810 */ /* 0x000fe20007f1e0ff */
[----:B------:R-:W-:Y:S01]  /*1e60*/  ULDC.64 UR4, c[0x0][0x250] ;  /* 0x0000940000047ab9 */ /* 0x000fe20000000a00 */
[----:B------:R-:W-:Y:S02]  /*1e70*/  IMAD.MOV.U32 R2, RZ, RZ, R6 ;  /* 0x000000ffff027224 */ /* 0x000fe400078e0006 */
[----:B------:R-:W-:Y:S02]  /*1e80*/  IADD3.X R4, RZ, R5, RZ, P0, !PT ;  /* 0x00000005ff047210 */ /* 0x000fe400007fe4ff */
[----:B------:R-:W-:-:S04]  /*1e90*/  IMAD.WIDE.U32 R2, R7, UR4, R2 ;  /* 0x0000000407027c25 */ /* 0x000fc8000f8e0002 */
[----:B------:R-:W-:-:S04]  /*1ea0*/  IMAD R4, R4, UR4, RZ ;  /* 0x0000000404047c24 */ /* 0x000fc8000f8e02ff */
[----:B------:R-:W-:Y:S01]  /*1eb0*/  IMAD R7, R7, UR5, R4 ;  /* 0x0000000507077c24 */ /* 0x000fe2000f8e0204 */
[----:B------:R-:W-:Y:S02]  /*1ec0*/  ULDC.64 UR4, c[0x0][0x238] ;  /* 0x00008e0000047ab9 */ /* 0x000fe40000000a00 */
[----:B------:R-:W-:Y:S02]  /*1ed0*/  LEA R4, P0, R2, UR4, 0x1 ;  /* 0x0000000402047c11 */ /* 0x000fe4000f8008ff */
[----:B------:R-:W-:-:S04]  /*1ee0*/  IADD3 R3, R3, R7, RZ ;  /* 0x0000000703037210 */ /* 0x000fc80007ffe0ff */
[----:B------:R-:W-:-:S05]  /*1ef0*/  LEA.HI.X R5, R2, UR5, R3, 0x1, P0 ;  /* 0x0000000502057c11 */ /* 0x000fca00080f0c03 */
[----:B-1----:R-:W-:Y:S01]  /*1f00*/  STG.E.128 desc[UR8][R4.64], R12 ;  /* 0x0000000c04007986 */ /* 0x002fe2000c101d08 */
[----:B------:R-:W-:Y:S05]  /*1f10*/  EXIT ;  /* 0x000000000000794d */ /* 0x000fea0003800000 */
.L_x_1030:
        /* <DEDUP_REMOVED lines=14> */
.L_x_1157:


//--------------------- .text._ZN7cutlass13device_kernelIN5flash32FlashAttnBwdPostprocessConvertdQIN4cute5tupleIJNS3_1CILi64EEENS5_ILi256EEEEEENS_10bfloat16_tEfNS_4arch4Sm90ELi256ENS3_8TiledMMAINS3_8MMA_AtomIJNS3_4SM904GMMA27MMA_64x64x16_F32BF16BF16_SSILNSF_5MajorE1ELSH_0ELNSF_7ScaleInE1ELSI_1EEEEEENS3_6LayoutINS4_IJNS5_ILi2EEENS5_ILi1EEESN_EEENS4_IJSN_NS5_ILi0EEESP_EEEEENS4_IJNS3_10UnderscoreESS_SS_EEEEELb1EEEEEvNT_6ParamsE --------------------------
	.section	.text._ZN7cutlass13device_kernelIN5flash32FlashAttnBwdPostprocessConvertdQIN4cute5tupleIJNS3_1CILi64EEENS5_ILi256EEEEEENS_10bfloat16_tEfNS_4arch4Sm90ELi256ENS3_8TiledMMAINS3_8MMA_AtomIJNS3_4SM904GMMA27MMA_64x64x16_F32BF16BF16_SSILNSF_5MajorE1ELSH_0ELNSF_7ScaleInE1ELSI_1EEEEEENS3_6LayoutINS4_IJNS5_ILi2EEENS5_ILi1EEESN_EEENS4_IJSN_NS5_ILi0EEESP_EEEEENS4_IJNS3_10UnderscoreESS_SS_EEEEELb1EEEEEvNT_6ParamsE,"ax",@progbits
	.align	128
.text._ZN7cutlass13device_kernelIN5flash32FlashAttnBwdPostprocessConvertdQIN4cute5tupleIJNS3_1CILi64EEENS5_ILi256EEEEEENS_10bfloat16_tEfNS_4arch4Sm90ELi256ENS3_8TiledMMAINS3_8MMA_AtomIJNS3_4SM904GMMA27MMA_64x64x16_F32BF16BF16_SSILNSF_5MajorE1ELSH_0ELNSF_7ScaleInE1ELSI_1EEEEEENS3_6LayoutINS4_IJNS5_ILi2EEENS5_ILi1EEESN_EEENS4_IJSN_NS5_ILi0EEESP_EEEEENS4_IJNS3_10UnderscoreESS_SS_EEEEELb1EEEEEvNT_6ParamsE:
        .type           _ZN7cutlass13device_kernelIN5flash32FlashAttnBwdPostprocessConvertdQIN4cute5tupleIJNS3_1CILi64EEENS5_ILi256EEEEEENS_10bfloat16_tEfNS_4arch4Sm90ELi256ENS3_8TiledMMAINS3_8MMA_AtomIJNS3_4SM904GMMA27MMA_64x64x16_F32BF16BF16_SSILNSF_5MajorE1ELSH_0ELNSF_7ScaleInE1ELSI_1EEEEEENS3_6LayoutINS4_IJNS5_ILi2EEENS5_ILi1EEESN_EEENS4_IJSN_NS5_ILi0EEESP_EEEEENS4_IJNS3_10UnderscoreESS_SS_EEEEELb1EEEEEvNT_6ParamsE,@function
        .size           _ZN7cutlass13device_kernelIN5flash32FlashAttnBwdPostprocessConvertdQIN4cute5tupleIJNS3_1CILi64EEENS5_ILi256EEEEEENS_10bfloat16_tEfNS_4arch4Sm90ELi256ENS3_8TiledMMAINS3_8MMA_AtomIJNS3_4SM904GMMA27MMA_64x64x16_F32BF16BF16_SSILNSF_5MajorE1ELSH_0ELNSF_7ScaleInE1ELSI_1EEEEEENS3_6LayoutINS4_IJNS5_ILi2EEENS5_ILi1EEESN_EEENS4_IJSN_NS5_ILi0EEESP_EEEEENS4_IJNS3_10UnderscoreESS_SS_EEEEELb1EEEEEvNT_6ParamsE,(.L_x_1158 - _ZN7cutlass13device_kernelIN5flash32FlashAttnBwdPostprocessConvertdQIN4cute5tupleIJNS3_1CILi64EEENS5_ILi256EEEEEENS_10bfloat16_tEfNS_4arch4Sm90ELi256ENS3_8TiledMMAINS3_8MMA_AtomIJNS3_4SM904GMMA27MMA_64x64x16_F32BF16BF16_SSILNSF_5MajorE1ELSH_0ELNSF_7ScaleInE1ELSI_1EEEEEENS3_6LayoutINS4_IJNS5_ILi2EEENS5_ILi1EEESN_EEENS4_IJSN_NS5_ILi0EEESP_EEEEENS4_IJNS3_10UnderscoreESS_SS_EEEEELb1EEEEEvNT_6ParamsE)
        .other          _ZN7cutlass13device_kernelIN5flash32FlashAttnBwdPostprocessConvertdQIN4cute5tupleIJNS3_1CILi64EEENS5_ILi256EEEEEENS_10bfloat16_tEfNS_4arch4Sm90ELi256ENS3_8TiledMMAINS3_8MMA_AtomIJNS3_4SM904GMMA27MMA_64x64x16_F32BF16BF16_SSILNSF_5MajorE1ELSH_0ELNSF_7ScaleInE1ELSI_1EEEEEENS3_6LayoutINS4_IJNS5_ILi2EEENS5_ILi1EEESN_EEENS4_IJSN_NS5_ILi0EEESP_EEEEENS4_IJNS3_10UnderscoreESS_SS_EEEEELb1EEEEEvNT_6ParamsE,@"STO_CUDA_ENTRY STV_DEFAULT"
_ZN7cutlass13device_kernelIN5flash32FlashAttnBwdPostprocessConvertdQIN4cute5tupleIJNS3_1CILi64EEENS5_ILi256EEEEEENS_10bfloat16_tEfNS_4arch4Sm90ELi256ENS3_8TiledMMAINS3_8MMA_AtomIJNS3_4SM904GMMA27MMA_64x64x16_F32BF16BF16_SSILNSF_5MajorE1ELSH_0ELNSF_7ScaleInE1ELSI_1EEEEEENS3_6LayoutINS4_IJNS5_ILi2EEENS5_ILi1EEESN_EEENS4_IJSN_NS5_ILi0EEESP_EEEEENS4_IJNS3_10UnderscoreESS_SS_EEEEELb1EEEEEvNT_6ParamsE:
[----:B------:R-:W-:Y:S08]  /*0000*/  LDC R1, c[0x0][0x28] ;  /* 0x00000a00ff017b82 */ /* 0x000ff00000000800 */
[----:B------:R-:W0:Y:S01]  /*0010*/  LDC.64 R4, c[0x0][0x278] ;  /* 0x00009e00ff047b82 */ /* 0x000e220000000a00 */
[----:B------:R-:W1:Y:S01]  /*0020*/  S2R R15, SR_CTAID.Z ;  /* 0x00000000000f7919 */ /* 0x000e620000002700 */
[----:B------:R-:W-:-:S06]  /*0030*/  ULDC.64 UR8, c[0x0][0x208] ;  /* 0x0000820000087ab9 */ /* 0x000fcc0000000a00 */
[----:B------:R-:W2:Y:S08]  /*0040*/  LDC.64 R8, c[0x0][0x270] ;  /* 0x00009c00ff087b82 */ /* 0x000eb00000000a00 */
[----:B------:R-:W1:Y:S01]  /*0050*/  LDC.64 R2, c[0x0][0x270] ;  /* 0x00009c00ff027b82 */ /* 0x000e620000000a00 */
[----:B0-----:R-:W-:-:S04]  /*0060*/  ISETP.NE.U32.AND P2, PT, R4, RZ, PT ;  /* 0x000000ff0400720c */ /* 0x001fc80003f45070 */
[----:B------:R-:W-:Y:S02]  /*0070*/  ISETP.NE.AND.EX P2, PT, R5, RZ, PT, P2 ;  /* 0x000000ff0500720c */ /* 0x000fe40003f45320 */
[----:B--2---:R-:W-:-:S04]  /*0080*/  ISETP.NE.U32.AND P1, PT, R8, RZ, PT ;  /* 0x000000ff0800720c */ /* 0x004fc80003f25070 */
[----:B------:R-:W-:Y:S01]  /*0090*/  ISETP.NE.AND.EX P1, PT, R9, RZ, PT, P1 ;  /* 0x000000ff0900720c */ /* 0x000fe20003f25310 */
[----:B------:R-:W-:Y:S01]  /*00a0*/  ULDC UR4, c[0x0][0x240] ;  /* 0x0000900000047ab9 */ /* 0x000fe20000000800 */
[----:B-1----:R-:W-:-:S05]  /*00b0*/  IMAD.WIDE R2, R15, 0x4, R2 ;  /* 0x000000040f027825 */ /* 0x002fca00078e0202 */
[----:B------:R-:W0:Y:S01]  /*00c0*/  @P2 LDC.64 R6, c[0x0][0x278] ;  /* 0x00009e00ff062b82 */ /* 0x000e220000000a00 */
[----:B------:R-:W-:-:S05]  /*00d0*/  IMAD.U32 R0, RZ, RZ, UR4 ;  /* 0x00000004ff007e24 */ /* 0x000fca000f8e00ff */
[----:B------:R1:W5:Y:S01]  /*00e0*/  @P1 LDG.E R13, desc[UR8][R2.64] ;  /* 0x00000008020d1981 */ /* 0x000362000c1e1900 */
[----:B0-----:R-:W-:-:S05]  /*00f0*/  @P2 IMAD.WIDE R6, R15, 0x4, R6 ;  /* 0x000000040f062825 */ /* 0x001fca00078e0206 */
[----:B------:R1:W5:Y:S01]  /*0100*/  @P2 LDG.E R0, desc[UR8][R6.64] ;  /* 0x0000000806002981 */ /* 0x000362000c1e1900 */
[----:B------:R-:W-:Y:S01]  /*0110*/  ISETP.NE.U32.AND P0, PT, R8, RZ, PT ;  /* 0x000000ff0800720c */ /* 0x000fe20003f05070 */
[----:B------:R-:W0:Y:S03]  /*0120*/  S2R R4, SR_CTAID.X ;  /* 0x0000000000047919 */ /* 0x000e260000002500 */
[----:B------:R-:W-:Y:S01]  /*0130*/  ISETP.NE.AND.EX P0, PT, R9, RZ, PT, P0 ;  /* 0x000000ff0900720c */ /* 0x000fe20003f05300 */
[----:B0-----:R-:W-:Y:S01]  /*0140*/  IMAD.SHL.U32 R9, R4, 0x40, RZ ;  /* 0x0000004004097824 */ /* 0x001fe200078e00ff */
[----:B-1----:R-:W-:Y:S11]  /*0150*/  @P2 BRA `(.L_x_1031) ;  /* 0x0000000000102947 */ /* 0x002ff60003800000 */
[----:B------:R-:W-:Y:S05]  /*0160*/  @!P1 BRA `(.L_x_1031) ;  /* 0x00000000000c9947 */ /* 0x000fea0003800000 */
[----:B------:R-:W2:Y:S04]  /*0170*/  LDG.E R5, desc[UR8][R2.64] ;  /* 0x0000000802057981 */ /* 0x000ea8000c1e1900 */
[----:B-----5:R-:W2:Y:S02]  /*0180*/  LDG.E R0, desc[UR8][R2.64+0x4] ;  /* 0x0000040802007981 */ /* 0x020ea4000c1e1900 */
[----:B--2---:R-:W-:-:S07]  /*0190*/  IADD3 R0, -R5, R0, RZ ;  /* 0x0000000005007210 */ /* 0x004fce0007ffe1ff */
.L_x_1031:
[----:B-----5:R-:W-:-:S13]  /*01a0*/  ISETP.LE.AND P2, PT, R0, R9, PT ;  /* 0x000000090000720c */ /* 0x020fda0003f43270 */
[----:B------:R-:W-:Y:S05]  /*01b0*/  @P0 EXIT P2 ;  /* 0x000000000000094d */ /* 0x000fea0001000000 */
[----:B------:R-:W0:Y:S01]  /*01c0*/  S2R R8, SR_CTAID.Y ;  /* 0x0000000000087919 */ /* 0x000e220000002600 */
[C---:B------:R-:W-:Y:S01]  /*01d0*/  @P1 IMAD R2, R15.reuse, 0x40, R13 ;  /* 0x000000400f021824 */ /* 0x040fe200078e020d */
[----:B------:R-:W1:Y:S01]  /*01e0*/  LDC.64 R18, c[0x0][0x228] ;  /* 0x00008a00ff127b82 */ /* 0x000e620000000a00 */
[----:B------:R-:W-:Y:S01]  /*01f0*/  SHF.L.U32 R7, R4, 0xe, RZ ;  /* 0x0000000e04077819 */ /* 0x000fe200000006ff */
[----:B------:R-:W2:Y:S01]  /*0200*/  S2R R16, SR_TID.X ;  /* 0x0000000000107919 */ /* 0x000ea20000002100 */
[----:B------:R-:W-:Y:S01]  /*0210*/  SEL R6, R15, RZ, !P0 ;  /* 0x000000ff0f067207 */ /* 0x000fe20004000000 */
[----:B------:R-:W-:Y:S01]  /*0220*/  BSSY B0, `(.L_x_1032) ;  /* 0x0000031000007945 */ /* 0x000fe20003800000 */
[----:B------:R-:W-:Y:S01]  /*0230*/  @P1 SHF.R.S32.HI R3, RZ, 0x1f, R2 ;  /* 0x0000001fff031819 */ /* 0x000fe20000011402 */
[----:B------:R-:W3:Y:S02]  /*0240*/  S2R R17, SR_CgaCtaId ;  /* 0x0000000000117919 */ /* 0x000ee40000008800 */
[----:B------:R-:W4:Y:S01]  /*0250*/  LDC.64 R20, c[0x0][0x230] ;  /* 0x00008c00ff147b82 */ /* 0x000f220000000a00 */
[----:B------:R-:W-:-:S05]  /*0260*/  @P1 LEA.HI R3, R3, R2, RZ, 0x6 ;  /* 0x0000000203031211 */ /* 0x000fca00078f30ff */
[----:B------:R-:W-:Y:S02]  /*0270*/  @P1 IMAD.SHL.U32 R3, R3, 0x100, RZ ;  /* 0x0000010003031824 */ /* 0x000fe400078e00ff */
[----:B------:R-:W5:Y:S03]  /*0280*/  LDC.64 R22, c[0x0][0x210] ;  /* 0x00008400ff167b82 */ /* 0x000f660000000a00 */
[----:B------:R-:W-:Y:S02]  /*0290*/  @P1 LOP3.LUT R5, R3, 0xffffc000, RZ, 0xc0, !PT ;  /* 0xffffc00003051812 */ /* 0x000fe400078ec0ff */
[----:B------:R-:W-:Y:S02]  /*02a0*/  CS2R R2, SRZ ;  /* 0x0000000000027805 */ /* 0x000fe4000001ff00 */
[--C-:B------:R-:W-:Y:S01]  /*02b0*/  @P1 SHF.R.S32.HI R3, RZ, 0x1f, R5.reuse ;  /* 0x0000001fff031819 */ /* 0x100fe20000011405 */
[----:B------:R-:W-:-:S05]  /*02c0*/  @P1 IMAD.MOV.U32 R2, RZ, RZ, R5 ;  /* 0x000000ffff021224 */ /* 0x000fca00078e0005 */
        /* <DEDUP_REMOVED lines=9> */
[-C--:B----4-:R-:W-:Y:S02]  /*0360*/  IMAD R2, R3, R20.reuse, RZ ;  /* 0x0000001403027224 */ /* 0x090fe400078e02ff */
[----:B------:R-:W-:Y:S02]  /*0370*/  IMAD.IADD R11, R11, 0x1, R7 ;  /* 0x000000010b0b7824 */ /* 0x000fe400078e0207 */
[C---:B------:R-:W-:Y:S02]  /*0380*/  IMAD R7, R6.reuse, R21, R2 ;  /* 0x0000001506077224 */ /* 0x040fe400078e0202 */
[----:B------:R-:W-:-:S05]  /*0390*/  IMAD.WIDE.U32 R10, R6, R20, R10 ;  /* 0x00000014060a7225 */ /* 0x000fca00078e000a */
[----:B------:R-:W-:Y:S02]  /*03a0*/  IADD3 R2, R11, R7, RZ ;  /* 0x000000070b027210 */ /* 0x000fe40007ffe0ff */
        /* <DEDUP_REMOVED lines=19> */
.L_x_1034:
[----:B------:R-:W-:Y:S01]  /*04e0*/  @P0 ELECT P2, URZ, PT ;  /* 0x00000000003f082f */ /* 0x000fe20003840000 */
[----:B------:R1:W-:-:S12]  /*04f0*/  UBLKCP.S.G [UR6], [UR4], UR10 ;  /* 0x00000006040073ba */ /* 0x0003d8000800020a */
[----:B------:R-:W-:Y:S02]  /*0500*/  @P2 PLOP3.LUT P0, PT, P2, PT, PT, 0x8, 0x0 ;  /* 0x000000000000281c */ /* 0x000fe4000170e170 */
[----:B------:R-:W-:-:S11]  /*0510*/  PLOP3.LUT P2, PT, PT, PT, PT, 0x8, 0x0 ;  /* 0x000000000000781c */ /* 0x000fd60003f4e170 */
[----:B-1----:R-:W-:Y:S05]  /*0520*/  @P0 BRA.U.ANY `(.L_x_1034) ;  /* 0xfffffffd00ec0947 */ /* 0x002fea000393ffff */
.L_x_1033:
[----:B------:R-:W-:Y:S05]  /*0530*/  BSYNC B0 ;  /* 0x0000000000007941 */ /* 0x000fea0003800000 */
.L_x_1032:
[----:B------:R-:W-:Y:S01]  /*0540*/  BAR.SYNC.DEFER_BLOCKING 0x0 ;  /* 0x0000000000007b1d */ /* 0x000fe20000010000 */
[----:B------:R-:W-:Y:S02]  /*0550*/  MOV R2, 0x400 ;  /* 0x0000040000027802 */ /* 0x000fe40000000f00 */
[----:B------:R-:W-:Y:S02]  /*0560*/  CS2R R84, SRZ ;  /* 0x0000000000547805 */ /* 0x000fe4000001ff00 */
[----:B0-----:R-:W-:Y:S01]  /*0570*/  SHF.L.U32 R7, RZ, 0x1f, RZ ;  /* 0x0000001fff077819 */ /* 0x001fe200000006ff */
[--C-:B------:R-:W-:Y:S01]  /*0580*/  @P1 IMAD.MOV.U32 R84, RZ, RZ, R13.reuse ;  /* 0x000000ffff541224 */ /* 0x100fe200078e000d */
[----:B------:R-:W-:Y:S02]  /*0590*/  LEA R2, R17, R2, 0x18 ;  /* 0x0000000211027211 */ /* 0x000fe400078ec0ff */
[----:B------:R-:W-:-:S07]  /*05a0*/  @P1 SHF.R.S32.HI R85, RZ, 0x1f, R13 ;  /* 0x0000001fff551819 */ /* 0x000fce000001140d */
.L_x_1035:
[----:B0-----:R0:W1:Y:S02]  /*05b0*/  SYNCS.PHASECHK.TRANS64.TRYWAIT P0, [R2+URZ+0x18000], R7 ;  /* 0x01800007020075a7 */ /* 0x001064000800017f */
[----:B-1----:R-:W-:Y:S05]  /*05c0*/  @!P0 NANOSLEEP.SYNCS 0x989680 ;  /* 0x009896800000895d */ /* 0x002fea0003900000 */
[----:B------:R-:W1:Y:S02]  /*05d0*/  @!P0 SYNCS.PHASECHK.TRANS64 P0, [R2+URZ+0x18000], R7 ;  /* 0x01800007020085a7 */ /* 0x000e64000800007f */
[----:B-1----:R-:W-:Y:S05]  /*05e0*/  @!P0 BRA `(.L_x_1035) ;  /* 0xfffffffc00f08947 */ /* 0x002fea000383ffff */
[----:B0-----:R-:W-:Y:S01]  /*05f0*/  SHF.R.S32.HI R7, RZ, 0x1f, R16 ;  /* 0x0000001fff077819 */ /* 0x001fe20000011410 */
[----:B------:R-:W-:Y:S01]  /*0600*/  ULDC UR4, c[0x0][0x268] ;  /* 0x00009a0000047ab9 */ /* 0x000fe20000000800 */
[----:B------:R-:W-:Y:S01]  /*0610*/  VIADDMNMX R0, R0, -R9, 0x40, PT ;  /* 0x0000004000007446 */ /* 0x000fe20003800909 */
[----:B------:R-:W-:Y:S01]  /*0620*/  ULDC.64 UR6, c[0x0][0x258] ;  /* 0x0000960000067ab9 */ /* 0x000fe20000000a00 */
[-C--:B------:R-:W-:Y:S01]  /*0630*/  LEA.HI R10, R7, R16.reuse, RZ, 0x7 ;  /* 0x00000010070a7211 */ /* 0x080fe200078f38ff */
[----:B------:R-:W-:Y:S01]  /*0640*/  IMAD R5, R5, UR6, RZ ;  /* 0x0000000605057c24 */ /* 0x000fe2000f8e02ff */
[----:B------:R-:W-:Y:S01]  /*0650*/  LEA.HI R12, R7, R16, RZ, 0x4 ;  /* 0x00000010070c7211 */ /* 0x000fe200078f20ff */
[----:B------:R-:W-:Y:S01]  /*0660*/  BSSY B0, `(.L_x_1036) ;  /* 0x00000c8000007945 */ /* 0x000fe20003800000 */
[----:B------:R-:W-:Y:S02]  /*0670*/  LOP3.LUT R11, R10, 0xfffff80, RZ, 0xc0, !PT ;  /* 0x0fffff800a0b7812 */ /* 0x000fe400078ec0ff */
[----:B------:R-:W-:-:S02]  /*0680*/  SHF.R.S32.HI R10, RZ, 0x7, R10 ;  /* 0x00000007ff0a7819 */ /* 0x000fc4000001140a */
[-C--:B------:R-:W-:Y:S02]  /*0690*/  IADD3 R11, -R11, R16.reuse, RZ ;  /* 0x000000100b0b7210 */ /* 0x080fe40007ffe1ff */
[----:B------:R-:W-:Y:S02]  /*06a0*/  SHF.R.S32.HI R17, RZ, 0x4, R12 ;  /* 0x00000004ff117819 */ /* 0x000fe4000001140c */
[----:B------:R-:W-:Y:S01]  /*06b0*/  LEA.HI R20, R7, R16, RZ, 0x3 ;  /* 0x0000001007147211 */ /* 0x000fe200078f18ff */
[----:B------:R-:W-:Y:S01]  /*06c0*/  IMAD R11, R10, 0x800, R11 ;  /* 0x000008000a0b7824 */ /* 0x000fe200078e020b */
[----:B------:R-:W-:-:S03]  /*06d0*/  LEA.HI R18, R12, R17, RZ, 0x1 ;  /* 0x000000110c127211 */ /* 0x000fc600078f08ff */
[----:B------:R-:W-:Y:S01]  /*06e0*/  IMAD.SHL.U32 R81, R11, 0x4, RZ ;  /* 0x000000040b517824 */ /* 0x000fe200078e00ff */
[----:B------:R-:W-:Y:S02]  /*06f0*/  LEA.HI R11, R7, R16, RZ, 0x5 ;  /* 0x00000010070b7211 */ /* 0x000fe400078f28ff */
[----:B------:R-:W-:Y:S02]  /*0700*/  LOP3.LUT R18, R18, 0x3ffffe, RZ, 0xc0, !PT ;  /* 0x003ffffe12127812 */ /* 0x000fe400078ec0ff */
[----:B------:R-:W-:Y:S02]  /*0710*/  LOP3.LUT R13, R11, 0xffffffe0, RZ, 0xc0, !PT ;  /* 0xffffffe00b0d7812 */ /* 0x000fe400078ec0ff */
[----:B------:R-:W-:Y:S01]  /*0720*/  LEA R81, R81, R2, 0x2 ;  /* 0x0000000251517211 */ /* 0x000fe200078e10ff */
[----:B------:R-:W-:Y:S01]  /*0730*/  IMAD.IADD R25, R17, 0x1, -R18 ;  /* 0x0000000111197824 */ /* 0x000fe200078e0a12 */
[----:B------:R-:W-:Y:S01]  /*0740*/  SHF.R.S32.HI R7, RZ, 0x5, R11 ;  /* 0x00000005ff077819 */ /* 0x000fe2000001140b */
[----:B------:R-:W-:-:S02]  /*0750*/  IMAD.IADD R22, R16, 0x1, -R13 ;  /* 0x0000000110167824 */ /* 0x000fc400078e0a0d */
[----:B------:R-:W-:Y:S01]  /*0760*/  IMAD.SHL.U32 R16, R16, 0x40, RZ ;  /* 0x0000004010107824 */ /* 0x000fe200078e00ff */
[----:B------:R-:W0:Y:S01]  /*0770*/  LDS.128 R40, [R81] ;  /* 0x0000000051287984 */ /* 0x000e220000000c00 */
[C---:B------:R-:W-:Y:S01]  /*0780*/  IMAD.SHL.U32 R19, R7.reuse, 0x40, RZ ;  /* 0x0000004007137824 */ /* 0x040fe200078e00ff */
[----:B------:R-:W-:Y:S01]  /*0790*/  SHF.R.S32.HI R23, RZ, 0x1f, R22 ;  /* 0x0000001fff177819 */ /* 0x000fe20000011416 */
[----:B------:R-:W-:Y:S01]  /*07a0*/  IMAD R32, R10, 0x8, R25 ;  /* 0x000000080a207824 */ /* 0x000fe200078e0219 */
[----:B------:R-:W-:Y:S01]  /*07b0*/  LOP3.LUT R11, R16, 0x1c0, RZ, 0xc0, !PT ;  /* 0x000001c0100b7812 */ /* 0x000fe200078ec0ff */
[----:B------:R-:W1:Y:S01]  /*07c0*/  LDS.128 R44, [R81+0x800] ;  /* 0x00080000512c7984 */ /* 0x000e620000000c00 */
[----:B------:R-:W-:Y:S02]  /*07d0*/  SHF.L.U32 R16, R7, 0x4, RZ ;  /* 0x0000000407107819 */ /* 0x000fe400000006ff */
[----:B------:R-:W-:Y:S01]  /*07e0*/  LOP3.LUT R27, R19, 0x1c0, RZ, 0xc0, !PT ;  /* 0x000001c0131b7812 */ /* 0x000fe200078ec0ff */
[----:B------:R-:W2:Y:S01]  /*07f0*/  LDS.128 R52, [R81+0x1800] ;  /* 0x0018000051347984 */ /* 0x000ea20000000c00 */
[----:B------:R-:W-:-:S02]  /*0800*/  LOP3.LUT R21, R11, 0x30, R16, 0xf8, !PT ;  /* 0x000000300b157812 */ /* 0x000fc400078ef810 */
[----:B------:R-:W-:Y:S01]  /*0810*/  SHF.L.U32 R82, R22, 0x3, RZ ;  /* 0x0000000316527819 */ /* 0x000fe200000006ff */
[----:B------:R-:W3:Y:S01]  /*0820*/  LDS.128 R12, [R81+0x1000] ;  /* 0x00100000510c7984 */ /* 0x000ee20000000c00 */
[----:B------:R-:W-:Y:S02]  /*0830*/  LEA.HI R29, R23, R22, RZ, 0x3 ;  /* 0x00000016171d7211 */ /* 0x000fe400078f18ff */
[----:B------:R-:W-:Y:S01]  /*0840*/  LOP3.LUT R28, R27, 0x38, R82, 0xf8, !PT ;  /* 0x000000381b1c7812 */ /* 0x000fe200078ef852 */
[----:B------:R-:W4:Y:S01]  /*0850*/  LDS.128 R16, [R81+0x2000] ;  /* 0x0020000051107984 */ /* 0x000f220000000c00 */
[----:B------:R-:W-:Y:S01]  /*0860*/  SHF.R.U32.HI R31, RZ, 0x3, R27 ;  /* 0x00000003ff1f7819 */ /* 0x000fe2000001161b */
[----:B------:R-:W-:Y:S01]  /*0870*/  IMAD.SHL.U32 R10, R29, 0x200, RZ ;  /* 0x000002001d0a7824 */ /* 0x000fe200078e00ff */
[----:B------:R-:W-:Y:S01]  /*0880*/  LOP3.LUT R24, R21, 0x8, R20, 0xf8, !PT ;  /* 0x0000000815187812 */ /* 0x000fe200078ef814 */
[----:B------:R-:W-:Y:S01]  /*0890*/  LDS.128 R36, [R81+0x4800] ;  /* 0x0048000051247984 */ /* 0x000fe20000000c00 */
[----:B------:R-:W-:-:S02]  /*08a0*/  SHF.R.U32.HI R11, RZ, 0x3, R11 ;  /* 0x00000003ff0b7819 */ /* 0x000fc4000001160b */
[----:B------:R-:W-:Y:S01]  /*08b0*/  LOP3.LUT R33, R28, R31, RZ, 0x3c, !PT ;  /* 0x0000001f1c217212 */ /* 0x000fe200078e3cff */
[----:B------:R-:W5:Y:S01]  /*08c0*/  LDS.128 R20, [R81+0x2800] ;  /* 0x0028000051147984 */ /* 0x000f620000000c00 */
[----:B------:R-:W-:Y:S02]  /*08d0*/  LOP3.LUT R11, R24, R11, RZ, 0x3c, !PT ;  /* 0x0000000b180b7212 */ /* 0x000fe400078e3cff */
[----:B------:R-:W-:Y:S01]  /*08e0*/  LOP3.LUT R9, R33, 0x7ffff000, R10, 0xf8, !PT ;  /* 0x7ffff00021097812 */ /* 0x000fe200078ef80a */
[----:B------:R-:W5:Y:S01]  /*08f0*/  LDS.128 R24, [R81+0x3000] ;  /* 0x0030000051187984 */ /* 0x000f620000000c00 */
[----:B------:R-:W-:-:S03]  /*0900*/  LEA R11, R32, R11, 0x9 ;  /* 0x0000000b200b7211 */ /* 0x000fc600078e48ff */
[----:B------:R-:W5:Y:S02]  /*0910*/  LDS.128 R28, [R81+0x3800] ;  /* 0x00380000511c7984 */ /* 0x000f640000000c00 */
[--C-:B------:R-:W-:Y:S02]  /*0920*/  IMAD R11, R11, 0x2, R2.reuse ;  /* 0x000000020b0b7824 */ /* 0x100fe400078e0202 */
[----:B------:R-:W5:Y:S01]  /*0930*/  LDS.128 R32, [R81+0x4000] ;  /* 0x0040000051207984 */ /* 0x000f620000000c00 */
[----:B0-----:R-:W-:Y:S01]  /*0940*/  FMUL.FTZ R10, R40, UR4 ;  /* 0x00000004280a7c20 */ /* 0x001fe20008410000 */
[----:B------:R-:W-:Y:S01]  /*0950*/  FMUL.FTZ R57, R41, UR4 ;  /* 0x0000000429397c20 */ /* 0x000fe20008410000 */
[----:B------:R-:W-:Y:S01]  /*0960*/  FMUL.FTZ R56, R42, UR4 ;  /* 0x000000042a387c20 */ /* 0x000fe20008410000 */
[----:B------:R-:W-:Y:S01]  /*0970*/  FMUL.FTZ R59, R43, UR4 ;  /* 0x000000042b3b7c20 */ /* 0x000fe20008410000 */
[----:B------:R-:W0:Y:S01]  /*0980*/  LDS.128 R48, [R81+0x6000] ;  /* 0x0060000051307984 */ /* 0x000e220000000c00 */
[----:B-1----:R-:W-:Y:S01]  /*0990*/  FMUL.FTZ R58, R44, UR4 ;  /* 0x000000042c3a7c20 */ /* 0x002fe20008410000 */
[----:B------:R-:W-:Y:S01]  /*09a0*/  FMUL.FTZ R61, R45, UR4 ;  /* 0x000000042d3d7c20 */ /* 0x000fe20008410000 */
[----:B------:R-:W-:Y:S01]  /*09b0*/  FMUL.FTZ R60, R46, UR4 ;  /* 0x000000042e3c7c20 */ /* 0x000fe20008410000 */
[----:B------:R-:W1:Y:S01]  /*09c0*/  LDS.128 R40, [R81+0x5000] ;  /* 0x0050000051287984 */ /* 0x000e620000000c00 */
[----:B------:R-:W-:Y:S01]  /*09d0*/  FMUL.FTZ R63, R47, UR4 ;  /* 0x000000042f3f7c20 */ /* 0x000fe20008410000 */
[----:B--2---:R-:W-:Y:S01]  /*09e0*/  FMUL.FTZ R66, R52, UR4 ;  /* 0x0000000434427c20 */ /* 0x004fe20008410000 */
[----:B------:R-:W-:Y:S01]  /*09f0*/  FMUL.FTZ R71, R53, UR4 ;  /* 0x0000000435477c20 */ /* 0x000fe20008410000 */
[----:B------:R-:W2:Y:S01]  /*0a00*/  LDS.128 R44, [R81+0x5800] ;  /* 0x00580000512c7984 */ /* 0x000ea20000000c00 */
[----:B------:R-:W-:Y:S01]  /*0a10*/  FMUL.FTZ R68, R54, UR4 ;  /* 0x0000000436447c20 */ /* 0x000fe20008410000 */
[----:B------:R-:W-:Y:S01]  /*0a20*/  FMUL.FTZ R73, R55, UR4 ;  /* 0x0000000437497c20 */ /* 0x000fe20008410000 */
[----:B---3--:R-:W-:Y:S01]  /*0a30*/  FMUL.FTZ R62, R12, UR4 ;  /* 0x000000040c3e7c20 */ /* 0x008fe20008410000 */
[----:B------:R-:W-:Y:S01]  /*0a40*/  FMUL.FTZ R65, R13, UR4 ;  /* 0x000000040d417c20 */ /* 0x000fe20008410000 */
[----:B------:R-:W-:Y:S01]  /*0a50*/  FMUL.FTZ R64, R14, UR4 ;  /* 0x000000040e407c20 */ /* 0x000fe20008410000 */
[----:B------:R-:W-:Y:S01]  /*0a60*/  FMUL.FTZ R67, R15, UR4 ;  /* 0x000000040f437c20 */ /* 0x000fe20008410000 */
[----:B------:R-:W3:Y:S01]  /*0a70*/  LDS.128 R52, [R81+0x7000] ;  /* 0x0070000051347984 */ /* 0x000ee20000000c00 */
[----:B----4-:R-:W-:Y:S01]  /*0a80*/  FMUL.FTZ R69, R16, UR4 ;  /* 0x0000000410457c20 */ /* 0x010fe20008410000 */
[----:B------:R-:W-:Y:S01]  /*0a90*/  FMUL.FTZ R72, R17, UR4 ;  /* 0x0000000411487c20 */ /* 0x000fe20008410000 */
[----:B------:R-:W-:Y:S01]  /*0aa0*/  FMUL.FTZ R70, R18, UR4 ;  /* 0x0000000412467c20 */ /* 0x000fe20008410000 */
[----:B------:R-:W4:Y:S01]  /*0ab0*/  LDS.128 R12, [R81+0x6800] ;  /* 0x00680000510c7984 */ /* 0x000f220000000c00 */
[----:B------:R-:W-:Y:S01]  /*0ac0*/  FMUL.FTZ R75, R19, UR4 ;  /* 0x00000004134b7c20 */ /* 0x000fe20008410000 */
[----:B-----5:R-:W-:Y:S01]  /*0ad0*/  FMUL.FTZ R74, R20, UR4 ;  /* 0x00000004144a7c20 */ /* 0x020fe20008410000 */
[----:B------:R-:W-:Y:S01]  /*0ae0*/  FMUL.FTZ R77, R21, UR4 ;  /* 0x00000004154d7c20 */ /* 0x000fe20008410000 */
[----:B------:R5:W5:Y:S01]  /*0af0*/  LDS.128 R16, [R81+0x7800] ;  /* 0x0078000051107984 */ /* 0x000b620000000c00 */
        /* <DEDUP_REMOVED lines=18> */
[----:B------:R-:W-:Y:S01]  /*0c20*/  F2FP.BF16.F32.PACK_AB R23, R73, R68 ;  /* 0x000000444917723e */ /* 0x000fe200000010ff */
[----:B0-----:R-:W-:Y:S01]  /*0c30*/  FMUL.FTZ R49, R49, UR4 ;  /* 0x0000000431317c20 */ /* 0x001fe20008410000 */
[----:B-1----:R-:W-:Y:S01]  /*0c40*/  FMUL.FTZ R39, R42, UR4 ;  /* 0x000000042a277c20 */ /* 0x002fe20008410000 */
        /* <DEDUP_REMOVED lines=13> */
[----:B------:R-:W-:Y:S01]  /*0d20*/  F2FP.BF16.F32.PACK_AB R20, R65, R62 ;  /* 0x0000003e4114723e */ /* 0x000fe200000010ff */
[----:B----4-:R-:W-:Y:S01]  /*0d30*/  FMUL.FTZ R48, R12, UR4 ;  /* 0x000000040c307c20 */ /* 0x010fe20008410000 */
[----:B-----5:R-:W-:Y:S01]  /*0d40*/  FMUL.FTZ R81, R13, UR4 ;  /* 0x000000040d517c20 */ /* 0x020fe20008410000 */
        /* <DEDUP_REMOVED lines=13> */
[----:B------:R-:W-:Y:S01]  /*0e20*/  STSM.16.MT88.4 [R11+0x10000], R12 ;  /* 0x0100000c0b007844 */ /* 0x000fe20000004200 */
[----:B------:R-:W-:Y:S01]  /*0e30*/  F2FP.BF16.F32.PACK_AB R73, R75, R70 ;  /* 0x000000464b49723e */ /* 0x000fe200000010ff */
[----:B------:R-:W-:Y:S01]  /*0e40*/  IMAD R10, R9, 0x2, R2 ;  /* 0x00000002090a7824 */ /* 0x000fe200078e0202 */
[----:B------:R-:W-:Y:S01]  /*0e50*/  F2FP.BF16.F32.PACK_AB R26, R29, R26 ;  /* 0x0000001a1d1a723e */ /* 0x000fe200000010ff */
[----:B------:R0:W-:Y:S01]  /*0e60*/  STSM.16.MT88.4 [R11+0x10800], R20 ;  /* 0x010800140b007844 */ /* 0x0001e20000004200 */
[----:B------:R-:W-:Y:S01]  /*0e70*/  F2FP.BF16.F32.PACK_AB R72, R72, R69 ;  /* 0x000000454848723e */ /* 0x000fe200000010ff */
[----:B------:R-:W-:Y:S01]  /*0e80*/  ULDC UR4, c[0x0][0x244] ;  /* 0x0000910000047ab9 */ /* 0x000fe20000000800 */
[----:B------:R-:W-:-:S02]  /*0e90*/  F2FP.BF16.F32.PACK_AB R74, R77, R74 ;  /* 0x0000004a4d4a723e */ /* 0x000fc400000010ff */
[----:B------:R-:W-:Y:S02]  /*0ea0*/  F2FP.BF16.F32.PACK_AB R75, R78, R76 ;  /* 0x0000004c4e4b723e */ /* 0x000fe400000010ff */
[----:B------:R-:W-:Y:S02]  /*0eb0*/  F2FP.BF16.F32.PACK_AB R27, R30, R27 ;  /* 0x0000001b1e1b723e */ /* 0x000fe400000010ff */
[----:B------:R-:W-:Y:S01]  /*0ec0*/  F2FP.BF16.F32.PACK_AB R29, R34, R31 ;  /* 0x0000001f221d723e */ /* 0x000fe200000010ff */
[----:B------:R-:W-:Y:S01]  /*0ed0*/  STSM.16.MT88.4 [R11+0x11000], R72 ;  /* 0x011000480b007844 */ /* 0x000fe20000004200 */
[----:B------:R-:W-:Y:S02]  /*0ee0*/  F2FP.BF16.F32.PACK_AB R24, R79, R24 ;  /* 0x000000184f18723e */ /* 0x000fe400000010ff */
[----:B------:R-:W-:Y:S02]  /*0ef0*/  F2FP.BF16.F32.PACK_AB R25, R80, R25 ;  /* 0x000000195019723e */ /* 0x000fe400000010ff */
[----:B------:R-:W-:-:S02]  /*0f00*/  F2FP.BF16.F32.PACK_AB R30, R37, R32 ;  /* 0x00000020251e723e */ /* 0x000fc400000010ff */
[----:B------:R-:W-:Y:S01]  /*0f10*/  F2FP.BF16.F32.PACK_AB R31, R38, R35 ;  /* 0x00000023261f723e */ /* 0x000fe200000010ff */
[----:B------:R-:W-:Y:S01]  /*0f20*/  STSM.16.MT88.4 [R11+0x11800], R24 ;  /* 0x011800180b007844 */ /* 0x000fe20000004200 */
[----:B------:R-:W-:Y:S02]  /*0f30*/  F2FP.BF16.F32.PACK_AB R28, R33, R28 ;  /* 0x0000001c211c723e */ /* 0x000fe400000010ff */
[----:B------:R-:W-:Y:S02]  /*0f40*/  F2FP.BF16.F32.PACK_AB R37, R42, R39 ;  /* 0x000000272a25723e */ /* 0x000fe400000010ff */
[----:B------:R-:W-:Y:S01]  /*0f50*/  F2FP.BF16.F32.PACK_AB R38, R45, R40 ;  /* 0x000000282d26723e */ /* 0x000fe200000010ff */
[----:B------:R-:W-:Y:S01]  /*0f60*/  STSM.16.MT88.4 [R11+0x14000], R28 ;  /* 0x0140001c0b007844 */ /* 0x000fe20000004200 */
[----:B------:R-:W-:Y:S02]  /*0f70*/  F2FP.BF16.F32.PACK_AB R36, R41, R36 ;  /* 0x000000242924723e */ /* 0x000fe400000010ff */
        /* <DEDUP_REMOVED lines=9> */
[----:B------:R-:W-:-:S02]  /*1010*/  F2FP.BF16.F32.PACK_AB R54, R17, R16 ;  /* 0x000000101136723e */ /* 0x000fc400000010ff */
[----:B------:R-:W-:Y:S02]  /*1020*/  F2FP.BF16.F32.PACK_AB R55, R18, R55 ;  /* 0x000000371237723e */ /* 0x000fe400000010ff */
[C---:B------:R-:W-:Y:S02]  /*1030*/  IADD3 R16, P1, R7.reuse, R84, RZ ;  /* 0x0000005407107210 */ /* 0x040fe40007f3e0ff */
[----:B------:R-:W-:Y:S01]  /*1040*/  ISETP.GE.AND P0, PT, R82, UR4, PT ;  /* 0x0000000452007c0c */ /* 0x000fe2000bf06270 */
[----:B------:R1:W-:Y:S01]  /*1050*/  STSM.16.MT88.4 [R11+0x15800], R52 ;  /* 0x015800340b007844 */ /* 0x0003e20000004200 */
[C---:B------:R-:W-:Y:S01]  /*1060*/  IADD3 R19, R7.reuse, 0x8, RZ ;  /* 0x0000000807137810 */ /* 0x040fe20007ffe0ff */
[----:B------:R-:W-:Y:S01]  /*1070*/  ULDC.64 UR4, c[0x0][0x260] ;  /* 0x0000980000047ab9 */ /* 0x000fe20000000a00 */
[--C-:B------:R-:W-:Y:S01]  /*1080*/  SHF.R.S32.HI R83, RZ, 0x1f, R82.reuse ;  /* 0x0000001fff537819 */ /* 0x100fe20000011452 */
[----:B------:R-:W-:Y:S01]  /*1090*/  BAR.SYNC.DEFER_BLOCKING 0x0 ;  /* 0x0000000000007b1d */ /* 0x000fe20000010000 */
[----:B------:R-:W-:Y:S01]  /*10a0*/  LEA.HI.X.SX32 R17, R7, R85, 0x1, P1 ;  /* 0x0000005507117211 */ /* 0x000fe200008f0eff */
[----:B------:R-:W-:Y:S01]  /*10b0*/  IMAD R3, R3, UR4, RZ ;  /* 0x0000000403037c24 */ /* 0x000fe2000f8e02ff */
[-C--:B------:R-:W-:Y:S01]  /*10c0*/  ISETP.GE.OR P1, PT, R7, R0.reuse, P0 ;  /* 0x000000000700720c */ /* 0x080fe20000726670 */
[----:B------:R-:W-:Y:S01]  /*10d0*/  IMAD.WIDE.U32 R82, R8, UR6, R82 ;  /* 0x0000000608527c25 */ /* 0x000fe2000f8e0052 */
[----:B------:R-:W-:-:S02]  /*10e0*/  ISETP.GE.OR P6, PT, R19, R0, P0 ;  /* 0x000000001300720c */ /* 0x000fc400007c6670 */
[C---:B0-----:R-:W-:Y:S01]  /*10f0*/  IADD3 R23, R7.reuse, 0x38, RZ ;  /* 0x0000003807177810 */ /* 0x041fe20007ffe0ff */
[----:B------:R-:W-:Y:S01]  /*1100*/  IMAD R19, R8, UR7, R5 ;  /* 0x0000000708137c24 */ /* 0x000fe2000f8e0205 */
[----:B------:R-:W-:Y:S01]  /*1110*/  IADD3 R8, R2, 0x10000, RZ ;  /* 0x0001000002087810 */ /* 0x000fe20007ffe0ff */
[C---:B------:R-:W-:Y:S02]  /*1120*/  VIADD R5, R7.reuse, 0x10 ;  /* 0x0000001007057836 */ /* 0x040fe40000000000 */
[----:B-1----:R-:W-:Y:S02]  /*1130*/  VIADD R11, R7, 0x18 ;  /* 0x00000018070b7836 */ /* 0x002fe40000000000 */
[----:B------:R-:W-:Y:S01]  /*1140*/  IMAD.IADD R83, R83, 0x1, R19 ;  /* 0x0000000153537824 */ /* 0x000fe200078e0213 */
[-C--:B------:R-:W-:Y:S01]  /*1150*/  ISETP.GE.OR P5, PT, R5, R0.reuse, P0 ;  /* 0x000000000500720c */ /* 0x080fe200007a6670 */
[C---:B------:R-:W-:Y:S01]  /*1160*/  IMAD R19, R6.reuse, UR5, R3 ;  /* 0x0000000506137c24 */ /* 0x040fe2000f8e0203 */
[----:B------:R-:W-:Y:S01]  /*1170*/  ISETP.GE.OR P4, PT, R11, R0, P0 ;  /* 0x000000000b00720c */ /* 0x000fe20000786670 */
[C---:B------:R-:W-:Y:S01]  /*1180*/  VIADD R11, R7.reuse, 0x28 ;  /* 0x00000028070b7836 */ /* 0x040fe20000000000 */
[----:B------:R-:W-:Y:S01]  /*1190*/  IADD3 R5, R7, 0x20, RZ ;  /* 0x0000002007057810 */ /* 0x000fe20007ffe0ff */
[----:B------:R-:W-:-:S03]  /*11a0*/  IMAD.WIDE.U32 R2, R6, UR4, R82 ;  /* 0x0000000406027c25 */ /* 0x000fc6000f8e0052 */
[-C--:B------:R-:W-:Y:S01]  /*11b0*/  ISETP.GE.OR P3, PT, R5, R0.reuse, P0 ;  /* 0x000000000500720c */ /* 0x080fe20000766670 */
[----:B------:R0:W1:Y:S01]  /*11c0*/  LDS.128 R12, [R10+0x11c00] ;  /* 0x011c00000a0c7984 */ /* 0x0000620000000c00 */
[----:B------:R-:W-:Y:S01]  /*11d0*/  ISETP.GE.OR P2, PT, R11, R0, P0 ;  /* 0x000000000b00720c */ /* 0x000fe20000746670 */
[----:B------:R-:W-:-:S04]  /*11e0*/  IMAD.WIDE R4, R4, 0x40, R16 ;  /* 0x0000004004047825 */ /* 0x000fc800078e0210 */
[----:B------:R-:W-:Y:S02]  /*11f0*/  VIADD R11, R7, 0x30 ;  /* 0x00000030070b7836 */ /* 0x000fe40000000000 */
[----:B------:R-:W-:Y:S02]  /*1200*/  IMAD R16, R9, 0x2, R8 ;  /* 0x0000000209107824 */ /* 0x000fe400078e0208 */
[----:B------:R-:W-:Y:S01]  /*1210*/  IMAD.IADD R7, R3, 0x1, R19 ;  /* 0x0000000103077824 */ /* 0x000fe200078e0213 */
[----:B0-----:R-:W-:Y:S06]  /*1220*/  @P1 BRA `(.L_x_1037) ;  /* 0x00000000002c1947 */ /* 0x001fec0003800000 */
[----:B------:R-:W0:Y:S01]  /*1230*/  LDS.128 R16, [R16] ;  /* 0x0000000010107984 */ /* 0x000e220000000c00 */
[----:B------:R-:W-:Y:S01]  /*1240*/  ULDC.64 UR4, c[0x0][0x250] ;  /* 0x0000940000047ab9 */ /* 0x000fe20000000a00 */
[----:B------:R-:W-:Y:S02]  /*1250*/  IMAD.MOV.U32 R6, RZ, RZ, R2 ;  /* 0x000000ffff067224 */ /* 0x000fe400078e0002 */
[----:B------:R-:W-:Y:S02]  /*1260*/  IMAD R21, R5, UR4, RZ ;  /* 0x0000000405157c24 */ /* 0x000fe4000f8e02ff */
[----:B------:R-:W-:-:S04]  /*1270*/  IMAD.WIDE.U32 R8, R4, UR4, R6 ;  /* 0x0000000404087c25 */ /* 0x000fc8000f8e0006 */
[----:B------:R-:W-:Y:S01]  /*1280*/  IMAD R21, R4, UR5, R21 ;  /* 0x0000000504157c24 */ /* 0x000fe2000f8e0215 */
[----:B------:R-:W-:Y:S02]  /*1290*/  ULDC.64 UR4, c[0x0][0x238] ;  /* 0x00008e0000047ab9 */ /* 0x000fe40000000a00 */
[----:B------:R-:W-:Y:S02]  /*12a0*/  LEA R20, P1, R8, UR4, 0x1 ;  /* 0x0000000408147c11 */ /* 0x000fe4000f8208ff */
[----:B------:R-:W-:-:S04]  /*12b0*/  IADD3 R9, R9, R21, RZ ;  /* 0x0000001509097210 */ /* 0x000fc80007ffe0ff */
[----:B------:R-:W-:-:S05]  /*12c0*/  LEA.HI.X R21, R8, UR5, R9, 0x1, P1 ;  /* 0x0000000508157c11 */ /* 0x000fca00088f0c09 */
[----:B0-----:R0:W-:Y:S02]  /*12d0*/  STG.E.128 desc[UR8][R20.64], R16 ;  /* 0x0000001014007986 */ /* 0x0011e4000c101d08 */
.L_x_1037:
[----:B------:R-:W-:Y:S05]  /*12e0*/  BSYNC B0 ;  /* 0x0000000000007941 */ /* 0x000fea0003800000 */
.L_x_1036:
[----:B0-----:R0:W2:Y:S01]  /*12f0*/  LDS.128 R16, [R10+0x10400] ;  /* 0x010400000a107984 */ /* 0x0010a20000000c00 */
[----:B------:R-:W-:Y:S01]  /*1300*/  BSSY B0, `(.L_x_1038) ;  /* 0x0000011000007945 */ /* 0x000fe20003800000 */
[-C--:B------:R-:W-:Y:S02]  /*1310*/  ISETP.GE.OR P1, PT, R11, R0.reuse, P0 ;  /* 0x000000000b00720c */ /* 0x080fe40000726670 */
[----:B------:R-:W-:Y:S01]  /*1320*/  ISETP.GE.OR P0, PT, R23, R0, P0 ;  /* 0x000000001700720c */ /* 0x000fe20000706670 */
[----:B------:R-:W-:-:S12]  /*1330*/  @P6 BRA `(.L_x_1039) ;  /* 0x0000000000346947 */ /* 0x000fd80003800000 */
[----:B------:R-:W-:Y:S01]  /*1340*/  IADD3 R11, P6, R4, 0x8, RZ ;  /* 0x00000008040b7810 */ /* 0x000fe20007fde0ff */
[----:B------:R-:W-:Y:S01]  /*1350*/  ULDC.64 UR4, c[0x0][0x250] ;  /* 0x0000940000047ab9 */ /* 0x000fe20000000a00 */
[----:B------:R-:W-:Y:S01]  /*1360*/  MOV R9, R7 ;  /* 0x0000000700097202 */ /* 0x000fe20000000f00 */
        /* <DEDUP_REMOVED lines=10> */
.L_x_1039:
[----:B------:R-:W-:Y:S05]  /*1410*/  BSYNC B0 ;  /* 0x0000000000007941 */ /* 0x000fea0003800000 */
.L_x_1038:
[----:B--23--:R2:W3:Y:S01]  /*1420*/  LDS.128 R16, [R10+0x10800] ;  /* 0x010800000a107984 */ /* 0x00c4e20000000c00 */
[----:B------:R-:W-:Y:S04]  /*1430*/  BSSY B0, `(.L_x_1040) ;  /* 0x000000f000007945 */ /* 0x000fe80003800000 */
[----:B------:R-:W-:Y:S05]  /*1440*/  @P5 BRA `(.L_x_1041) ;  /* 0x0000000000345947 */ /* 0x000fea0003800000 */
        /* <DEDUP_REMOVED lines=13> */
.L_x_1041:
[----:B------:R-:W-:Y:S05]  /*1520*/  BSYNC B0 ;  /* 0x0000000000007941 */ /* 0x000fea0003800000 */
.L_x_1040:
[----:B---34-:R3:W4:Y:S01]  /*1530*/  LDS.128 R16, [R10+0x10c00] ;  /* 0x010c00000a107984 */ /* 0x0187220000000c00 */
[----:B------:R-:W-:Y:S04]  /*1540*/  BSSY B0, `(.L_x_1042) ;  /* 0x000000f000007945 */ /* 0x000fe80003800000 */
[----:B------:R-:W-:Y:S05]  /*1550*/  @P4 BRA `(.L_x_1043) ;  /* 0x0000000000344947 */ /* 0x000fea0003800000 */
[----:B------:R-:W-:Y:S01]  /*1560*/  IADD3 R11, P4, R4, 0x18, RZ ;  /* 0x00000018040b7810 */ /* 0x000fe20007f9e0ff */
[----:B------:R-:W-:Y:S01]  /*1570*/  ULDC.64 UR4, c[0x0][0x250] ;  /* 0x0000940000047ab9 */ /* 0x000fe20000000a00 */
[----:B------:R-:W-:Y:S02]  /*1580*/  IMAD.MOV.U32 R8, RZ, RZ, R2 ;  /* 0x000000ffff087224 */ /* 0x000fe400078e0002 */
[----:B------:R-:W-:Y:S01]  /*1590*/  IADD3.X R0, RZ, R5, RZ, P4, !PT ;  /* 0x00000005ff007210 */ /* 0x000fe200027fe4ff */
[----:B------:R-:W-:-:S04]  /*15a0*/  IMAD.MOV.U32 R9, RZ, RZ, R7 ;  /* 0x000000ffff097224 */ /* 0x000fc800078e0007 */
[----:B------:R-:W-:Y:S02]  /*15b0*/  IMAD R0, R0, UR4, RZ ;  /* 0x0000000400007c24 */ /* 0x000fe4000f8e02ff */
[----:B------:R-:W-:-:S04]  /*15c0*/  IMAD.WIDE.U32 R8, R11, UR4, R8 ;  /* 0x000000040b087c25 */ /* 0x000fc8000f8e0008 */
[----:B------:R-:W-:Y:S01]  /*15d0*/  IMAD R11, R11, UR5, R0 ;  /* 0x000000050b0b7c24 */ /* 0x000fe2000f8e0200 */
[----:B------:R-:W-:Y:S02]  /*15e0*/  ULDC.64 UR4, c[0x0][0x238] ;  /* 0x00008e0000047ab9 */ /* 0x000fe40000000a00 */
[----:B------:R-:W-:Y:S02]  /*15f0*/  LEA R20, P4, R8, UR4, 0x1 ;  /* 0x0000000408147c11 */ /* 0x000fe4000f8808ff */
[----:B------:R-:W-:-:S04]  /*1600*/  IADD3 R9, R9, R11, RZ ;  /* 0x0000000b09097210 */ /* 0x000fc80007ffe0ff */
[----:B------:R-:W-:-:S05]  /*1610*/  LEA.HI.X R21, R8, UR5, R9, 0x1, P4 ;  /* 0x0000000508157c11 */ /* 0x000fca000a0f0c09 */
[----:B----4-:R4:W-:Y:S02]  /*1620*/  STG.E.128 desc[UR8][R20.64], R16 ;  /* 0x0000001014007986 */ /* 0x0109e4000c101d08 */
.L_x_1043:
[----:B------:R-:W-:Y:S05]  /*1630*/  BSYNC B0 ;  /* 0x0000000000007941 */ /* 0x000fea0003800000 */
.L_x_1042:
[----:B----4-:R4:W0:Y:S01]  /*1640*/  LDS.128 R16, [R10+0x11000] ;  /* 0x011000000a107984 */ /* 0x0108220000000c00 */
        /* <DEDUP_REMOVED lines=15> */
.L_x_1045:
[----:B------:R-:W-:Y:S05]  /*1740*/  BSYNC B0 ;  /* 0x0000000000007941 */ /* 0x000fea0003800000 */
.L_x_1044:
        /* <DEDUP_REMOVED lines=16> */
.L_x_1047:
[----:B------:R-:W-:Y:S05]  /*1850*/  BSYNC B0 ;  /* 0x0000000000007941 */ /* 0x000fea0003800000 */
.L_x_1046:
        /* <DEDUP_REMOVED lines=16> */
.L_x_1049:
[----:B------:R-:W-:Y:S05]  /*1960*/  BSYNC B0 ;  /* 0x0000000000007941 */ /* 0x000fea0003800000 */
.L_x_1048:
[----:B------:R-:W-:Y:S05]  /*1970*/  @P0 EXIT ;  /* 0x000000000000094d */ /* 0x000fea0003800000 */
[----:B0-2---:R-:W-:Y:S01]  /*1980*/  IADD3 R9, P0, R4, 0x38, RZ ;  /* 0x0000003804097810 */ /* 0x005fe20007f1e0ff */
[----:B------:R-:W-:Y:S01]  /*1990*/  ULDC.64 UR4, c[0x0][0x250] ;  /* 0x0000940000047ab9 */ /* 0x000fe20000000a00 */
[----:B------:R-:W-:Y:S02]  /*19a0*/  IMAD.MOV.U32 R3, RZ, RZ, R7 ;  /* 0x000000ffff037224 */ /* 0x000fe400078e0007 */
[----:B------:R-:W-:Y:S01]  /*19b0*/  IADD3.X R4, RZ, R5, RZ, P0, !PT ;  /* 0x00000005ff047210 */ /* 0x000fe200007fe4ff */
        /* <DEDUP_REMOVED lines=9> */
.L_x_1050:
        /* <DEDUP_REMOVED lines=11> */
.L_x_1158:


//--------------------- .text._ZN7cutlass13device_kernelIN5flash11enable_sm90INS1_16FlashAttnBwdSm90INS1_25CollectiveMainloopBwdSm90ILi2ELi1ELi1EN4cute5tupleIJNS5_1CILi1EEES8_S8_EEENS6_IJNS7_ILi64EEENS7_ILi80EEENS7_ILi256EEEEEENS_10bfloat16_tEfNS_4arch4Sm90ELb1ELb0ELb0ELb1ELb0ELb0ELb1ELb1ELi2ELi1ELi1ELi1ELb0EEENS1_24CollectiveEpilogueBwdGQAISD_fSG_Li256ELb1ELb0EEENS1_25SingleTileBwdLPTSchedulerILb1ELi80ELb0EEEEEEEEEvNT_6ParamsE --------------------------
	.section	.text._ZN7cutlass13device_kernelIN5flash11enable_sm90INS1_16FlashAttnBwdSm90INS1_25CollectiveMainloopBwdSm90ILi2ELi1ELi1EN4cute5tupleIJNS5_1CILi1EEES8_S8_EEENS6_IJNS7_ILi64EEENS7_ILi80EEENS7_ILi256EEEEEENS_10bfloat16_tEfNS_4arch4Sm90ELb1ELb0ELb0ELb1ELb0ELb0ELb1ELb1ELi2ELi1ELi1ELi1ELb0EEENS1_24CollectiveEpilogueBwdGQAISD_fSG_Li256ELb1ELb0EEENS1_25SingleTileBwdLPTSchedulerILb1ELi80ELb0EEEEEEEEEvNT_6ParamsE,"ax",@progbits
	.align	128
.text._ZN7cutlass13device_kernelIN5flash11enable_sm90INS1_16FlashAttnBwdSm90INS1_25CollectiveMainloopBwdSm90ILi2ELi1ELi1EN4cute5tupleIJNS5_1CILi1EEES8_S8_EEENS6_IJNS7_ILi64EEENS7_ILi80EEENS7_ILi256EEEEEENS_10bfloat16_tEfNS_4arch4Sm90ELb1ELb0ELb0ELb1ELb0ELb0ELb1ELb1ELi2ELi1ELi1ELi1ELb0EEENS1_24CollectiveEpilogueBwdGQAISD_fSG_Li256ELb1ELb0EEENS1_25SingleTileBwdLPTSchedulerILb1ELi80ELb0EEEEEEEEEvNT_6ParamsE:
        .type           _ZN7cutlass13device_kernelIN5flash11enable_sm90INS1_16FlashAttnBwdSm90INS1_25CollectiveMainloopBwdSm90ILi2ELi1ELi1EN4cute5tupleIJNS5_1CILi1EEES8_S8_EEENS6_IJNS7_ILi64EEENS7_ILi80EEENS7_ILi256EEEEEENS_10bfloat16_tEfNS_4arch4Sm90ELb1ELb0ELb0ELb1ELb0ELb0ELb1ELb1ELi2ELi1ELi1ELi1ELb0EEENS1_24CollectiveEpilogueBwdGQAISD_fSG_Li256ELb1ELb0EEENS1_25SingleTileBwdLPTSchedulerILb1ELi80ELb0EEEEEEEEEvNT_6ParamsE,@function
        .size           _ZN7cutlass13device_kernelIN5flash11enable_sm90INS1_16FlashAttnBwdSm90INS1_25CollectiveMainloopBwdSm90ILi2ELi1ELi1EN4cute5tupleIJNS5_1CILi1EEES8_S8_EEENS6_IJNS7_ILi64EEENS7_ILi80EEENS7_ILi256EEEEEENS_10bfloat16_tEfNS_4arch4Sm90ELb1ELb0ELb0ELb1ELb0ELb0ELb1ELb1ELi2ELi1ELi1ELi1ELb0EEENS1_24CollectiveEpilogueBwdGQAISD_fSG_Li256ELb1ELb0EEENS1_25SingleTileBwdLPTSchedulerILb1ELi80ELb0EEEEEEEEEvNT_6ParamsE,(.L_x_1159 - _ZN7cutlass13device_kernelIN5flash11enable_sm90INS1_16FlashAttnBwdSm90INS1_25CollectiveMainloopBwdSm90ILi2ELi1ELi1EN4cute5tupleIJNS5_1CILi1EEES8_S8_EEENS6_IJNS7_ILi64EEENS7_ILi80EEENS7_ILi256EEEEEENS_10bfloat16_tEfNS_4arch4Sm90ELb1ELb0ELb0ELb1ELb0ELb0ELb1ELb1ELi2ELi1ELi1ELi1ELb0EEENS1_24CollectiveEpilogueBwdGQAISD_fSG_Li256ELb1ELb0EEENS1_25SingleTileBwdLPTSchedulerILb1ELi80ELb0EEEEEEEEEvNT_6ParamsE)
        .other          _ZN7cutlass13device_kernelIN5flash11enable_sm90INS1_16FlashAttnBwdSm90INS1_25CollectiveMainloopBwdSm90ILi2ELi1ELi1EN4cute5tupleIJNS5_1CILi1EEES8_S8_EEENS6_IJNS7_ILi64EEENS7_ILi80EEENS7_ILi256EEEEEENS_10bfloat16_tEfNS_4arch4Sm90ELb1ELb0ELb0ELb1ELb0ELb0ELb1ELb1ELi2ELi1ELi1ELi1ELb0EEENS1_24CollectiveEpilogueBwdGQAISD_fSG_Li256ELb1ELb0EEENS1_25SingleTileBwdLPTSchedulerILb1ELi80ELb0EEEEEEEEEvNT_6ParamsE,@"STO_CUDA_ENTRY STV_DEFAULT"
_ZN7cutlass13device_kernelIN5flash11enable_sm90INS1_16FlashAttnBwdSm90INS1_25CollectiveMainloopBwdSm90ILi2ELi1ELi1EN4cute5tupleIJNS5_1CILi1EEES8_S8_EEENS6_IJNS7_ILi64EEENS7_ILi80EEENS7_ILi256EEEEEENS_10bfloat16_tEfNS_4arch4Sm90ELb1ELb0ELb0ELb1ELb0ELb0ELb1ELb1ELi2ELi1ELi1ELi1ELb0EEENS1_24CollectiveEpilogueBwdGQAISD_fSG_Li256ELb1ELb0EEENS1_25SingleTileBwdLPTSchedulerILb1ELi80ELb0EEEEEEEEEvNT_6ParamsE:
        /* <DEDUP_REMOVED lines=24> */
.L_x_1052:
[----:B------:R-:W-:Y:S05]  /*0180*/  BSYNC B0 ;  /* 0x0000000000007941 */ /* 0x000fea0003800000 */
.L_x_1051:
        /* <DEDUP_REMOVED lines=39> */
.L_x_1053:
        /* <DEDUP_REMOVED lines=20> */
.L_x_1054:
[----:B------:R-:W-:Y:S01]  /*0540*/  PLOP3.LUT P0, PT, PT, PT, UP0, 0x80, 0x0 ;  /* 0x000000000000781c */ /* 0x000fe20003f0f008 */
[----:B------:R-:W-:Y:S01]  /*0550*/  NOP ;  /* 0x0000000000007918 */ /* 0x000fe20000000000 */
[----:B------:R-:W-:Y:S01]  /*0560*/  BSSY B0, `(.L_x_1055) ;  /* 0x0000b4c000007945 */ /* 0x000fe20003800000 */
[----:B------:R-:W-:Y:S01]  /*0570*/  LOP3.LUT R11, R21, 0x7f, RZ, 0xc0, !PT ;  /* 0x0000007f150b7812 */ /* 0x000fe200078ec0ff */
[----:B-1234-:R-:W-:Y:S09]  /*0580*/  BAR.SYNC.DEFER_BLOCKING 0x0 ;  /* 0x0000000000007b1d */ /* 0x01eff20000010000 */
[----:B------:R-:W-:Y:S05]  /*0590*/  @!P0 BRA `(.L_x_1056) ;  /* 0x0000008c00d88947 */ /* 0x000fea0003800000 */
.L_x_1057:
        /* <DEDUP_REMOVED lines=17> */
[----:B------:R-:W1:Y:S01]  /*06b0*/  LDC R2, c[0x0][0x8e4] ;  /* 0x00023900ff027b82 */ /* 0x000e620000000800 */
[----:B------:R-:W-:Y:S01]  /*06c0*/  IMAD.U32 R3, RZ, RZ, UR4 ;  /* 0x00000004ff037e24 */ /* 0x000fe2000f8e00ff */
[----:B-1----:R-:W-:-:S13]  /*06d0*/  ISETP.NE.AND P0, PT, R2, 0x1, PT ;  /* 0x000000010200780c */ /* 0x002fda0003f05270 */
[----:B------:R-:W1:Y:S02]  /*06e0*/  @P0 LDC.64 R4, c[0x0][0x8e8] ;  /* 0x00023a00ff040b82 */ /* 0x000e640000000a00 */
[----:B-1----:R-:W-:-:S05]  /*06f0*/  @P0 IMAD.HI.U32 R0, R4, UR4, RZ ;  /* 0x0000000404000c27 */ /* 0x002fca000f8e00ff */
[----:B------:R-:W-:-:S05]  /*0700*/  @P0 SHF.R.U32.HI R3, RZ, R5, R0 ;  /* 0x00000005ff030219 */ /* 0x000fca0000011600 */
[----:B------:R1:W-:Y:S01]  /*0710*/  STL [R1], R3 ;  /* 0x0000000301007387 */ /* 0x0003e20000100800 */
[----:B------:R-:W-:Y:S01]  /*0720*/  IMAD R0, R3, R2, RZ ;  /* 0x0000000203007224 */ /* 0x000fe200078e02ff */
[----:B------:R-:W-:Y:S06]  /*0730*/  BRA `(.L_x_1059) ;  /* 0x0000000000207947 */ /* 0x000fec0003800000 */
.L_x_1058:
[----:B------:R-:W1:Y:S01]  /*0740*/  LDC R2, c[0x0][0x8cc] ;  /* 0x00023300ff027b82 */ /* 0x000e620000000800 */
[----:B------:R-:W-:Y:S01]  /*0750*/  IMAD.U32 R3, RZ, RZ, UR4 ;  /* 0x00000004ff037e24 */ /* 0x000fe2000f8e00ff */
[----:B-1----:R-:W-:-:S13]  /*0760*/  ISETP.NE.AND P0, PT, R2, 0x1, PT ;  /* 0x000000010200780c */ /* 0x002fda0003f05270 */
[----:B------:R-:W1:Y:S02]  /*0770*/  @P0 LDC.64 R4, c[0x0][0x8d0] ;  /* 0x00023400ff040b82 */ /* 0x000e640000000a00 */
[----:B-1----:R-:W-:-:S05]  /*0780*/  @P0 IMAD.HI.U32 R0, R4, UR4, RZ ;  /* 0x0000000404000c27 */ /* 0x002fca000f8e00ff */
[----:B------:R-:W-:-:S05]  /*0790*/  @P0 SHF.R.U32.HI R3, RZ, R5, R0 ;  /* 0x00000005ff030219 */ /* 0x000fca0000011600 */
[----:B------:R2:W-:Y:S01]  /*07a0*/  STL [R1], R3 ;  /* 0x0000000301007387 */ /* 0x0005e20000100800 */
[----:B------:R-:W-:-:S07]  /*07b0*/  IMAD R0, R3, R2, RZ ;  /* 0x0000000203007224 */ /* 0x000fce00078e02ff */
.L_x_1059:
[----:B------:R-:W3:Y:S01]  /*07c0*/  LDC R236, c[0x0][0x8c0] ;  /* 0x00023000ffec7b82 */ /* 0x000ee20000000800 */
[----:B------:R-:W-:Y:S01]  /*07d0*/  IADD3 R0, -R0, UR4, RZ ;  /* 0x0000000400007c10 */ /* 0x000fe2000fffe1ff */
[----:B------:R-:W-:Y:S02]  /*07e0*/  ULDC.64 UR4, c[0x0][0x900] ;  /* 0x0002400000047ab9 */ /* 0x000fe40000000a00 */
[----:B------:R-:W-:-:S04]  /*07f0*/  ISETP.NE.U32.AND P0, PT, RZ, UR4, PT ;  /* 0x00000004ff007c0c */ /* 0x000fc8000bf05070 */
[----:B------:R-:W4:Y:S01]  /*0800*/  LDC R5, c[0x0][0x8cc] ;  /* 0x00023300ff057b82 */ /* 0x000f220000000800 */
[----:B------:R-:W-:Y:S02]  /*0810*/  ISETP.NE.AND.EX P0, PT, RZ, UR5, PT, P0 ;  /* 0x00000005ff007c0c */ /* 0x000fe4000bf05300 */
[----:B---3--:R-:W-:Y:S01]  /*0820*/  ISETP.NE.AND P1, PT, R236, 0x1, PT ;  /* 0x00000001ec00780c */ /* 0x008fe20003f25270 */
[----:B----4-:R-:W-:-:S04]  /*0830*/  IMAD R5, R5, UR6, R0 ;  /* 0x0000000605057c24 */ /* 0x010fc8000f8e0200 */
[----:B------:R-:W-:-:S08]  /*0840*/  IMAD.MOV.U32 R235, RZ, RZ, R5 ;  /* 0x000000ffffeb7224 */ /* 0x000fd000078e0005 */
[----:B------:R-:W3:Y:S08]  /*0850*/  @P1 LDC R2, c[0x0][0x8c4] ;  /* 0x00023100ff021b82 */ /* 0x000ef00000000800 */
[----:B-12---:R-:W1:Y:S01]  /*0860*/  @P1 LDC R3, c[0x0][0x8c8] ;  /* 0x00023200ff031b82 */ /* 0x006e620000000800 */
[----:B---3--:R-:W-:-:S05]  /*0870*/  @P1 IMAD.HI.U32 R0, R5, R2, RZ ;  /* 0x0000000205001227 */ /* 0x008fca00078e00ff */
[----:B-1----:R-:W-:-:S05]  /*0880*/  @P1 SHF.R.U32.HI R235, RZ, R3, R0 ;  /* 0x00000003ffeb1219 */ /* 0x002fca0000011600 */
[----:B------:R-:W-:-:S04]  /*0890*/  IMAD.MOV R3, RZ, RZ, -R235 ;  /* 0x000000ffff037224 */ /* 0x000fc800078e0aeb */
[----:B------:R-:W-:Y:S01]  /*08a0*/  IMAD R236, R236, R3, R5 ;  /* 0x00000003ecec7224 */ /* 0x000fe200078e0205 */
[----:B------:R-:W-:Y:S06]  /*08b0*/  @!P0 BRA `(.L_x_1060) ;  /* 0x0000000000148947 */ /* 0x000fec0003800000 */
[----:B------:R-:W1:Y:S01]  /*08c0*/  LDC.64 R2, c[0x0][0x900] ;  /* 0x00024000ff027b82 */ /* 0x000e620000000a00 */
[----:B------:R-:W-:Y:S01]  /*08d0*/  ULDC.64 UR4, c[0x0][0x208] ;  /* 0x0000820000047ab9 */ /* 0x000fe20000000a00 */
[----:B-1----:R-:W-:-:S05]  /*08e0*/  IMAD.WIDE R2, R235, 0x4, R2 ;  /* 0x00000004eb027825 */ /* 0x002fca00078e0202 */
[----:B------:R2:W5:Y:S01]  /*08f0*/  LDG.E R0, desc[UR4][R2.64] ;  /* 0x0000000402007981 */ /* 0x000562000c1e1900 */
[----:B------:R-:W-:Y:S05]  /*0900*/  BRA `(.L_x_1061) ;  /* 0x0000000000307947 */ /* 0x000fea0003800000 */
.L_x_1060:
        /* <DEDUP_REMOVED lines=11> */
.L_x_1062:
[----:B------:R-:W1:Y:S02]  /*09c0*/  LDC R0, c[0x0][0x8f4] ;  /* 0x00023d00ff007b82 */ /* 0x000e640000000800 */
.L_x_1061:
[----:B------:R-:W3:Y:S01]  /*09d0*/  LDL R10, [R1] ;  /* 0x00000000010a7983 */ /* 0x000ee20000100800 */
[----:B-1---5:R-:W-:-:S04]  /*09e0*/  VIADD R0, R0, 0x4f ;  /* 0x0000004f00007836 */ /* 0x022fc80000000000 */
[----:B------:R-:W-:-:S05]  /*09f0*/  IMAD.HI R0, R0, 0x66666667, RZ ;  /* 0x6666666700007827 */ /* 0x000fca00078e02ff */
[----:B--2---:R-:W-:-:S04]  /*0a00*/  SHF.R.U32.HI R3, RZ, 0x1f, R0 ;  /* 0x0000001fff037819 */ /* 0x004fc80000011600 */
[----:B------:R-:W-:-:S04]  /*0a10*/  LEA.HI.SX32 R3, R0, R3, 0x1b ;  /* 0x0000000300037211 */ /* 0x000fc800078fdaff */
[----:B---3--:R-:W-:-:S04]  /*0a20*/  ISETP.GE.AND P0, PT, R10, R3, PT ;  /* 0x000000030a00720c */ /* 0x008fc80003f06270 */
[----:B------:R-:W-:-:S04]  /*0a30*/  SEL R235, R235, 0xffffffff, !P0 ;  /* 0xffffffffebeb7807 */ /* 0x000fc80004000000 */
[----:B------:R-:W-:-:S13]  /*0a40*/  ISETP.GE.AND P0, PT, R235, RZ, PT ;  /* 0x000000ffeb00720c */ /* 0x000fda0003f06270 */
[----:B------:R-:W-:Y:S05]  /*0a50*/  @!P0 BRA `(.L_x_1063) ;  /* 0x000000ac00f08947 */ /* 0x000fea0003800000 */
        /* <DEDUP_REMOVED lines=11> */
[----:B------:R-:W3:Y:S08]  /*0b10*/  @P0 LDC.64 R4, c[0x0][0x780] ;  /* 0x0001e000ff040b82 */ /* 0x000ef00000000a00 */
[----:B------:R-:W4:Y:S01]  /*0b20*/  LDC R9, c[0x0][0x290] ;  /* 0x0000a400ff097b82 */ /* 0x000f220000000800 */
[----:B---3--:R-:W-:-:S05]  /*0b30*/  @P0 IMAD.WIDE R4, R235, 0x4, R4 ;  /* 0x00000004eb040825 */ /* 0x008fca00078e0204 */
[----:B-1----:R1:W5:Y:S01]  /*0b40*/  @P0 LDG.E R0, desc[UR4][R4.64] ;  /* 0x0000000404000981 */ /* 0x002362000c1e1900 */
[----:B------:R-:W-:Y:S02]  /*0b50*/  ULDC.64 UR4, c[0x0][0x788] ;  /* 0x0001e20000047ab9 */ /* 0x000fe40000000a00 */
[----:B------:R-:W-:-:S04]  /*0b60*/  ISETP.NE.U32.AND P2, PT, RZ, UR4, PT ;  /* 0x00000004ff007c0c */ /* 0x000fc8000bf45070 */
[----:B------:R-:W-:Y:S01]  /*0b70*/  ISETP.NE.AND.EX P2, PT, RZ, UR5, PT, P2 ;  /* 0x00000005ff007c0c */ /* 0x000fe2000bf45320 */
[----:B--2---:R-:W-:-:S05]  /*0b80*/  @P1 IMAD R2, R235, 0x40, R2 ;  /* 0x00000040eb021824 */ /* 0x004fca00078e0202 */
[----:B------:R-:W-:-:S04]  /*0b90*/  @P1 SHF.R.S32.HI R3, RZ, 0x1f, R2 ;  /* 0x0000001fff031819 */ /* 0x000fc80000011402 */
[----:B------:R-:W-:-:S05]  /*0ba0*/  @P1 LEA.HI R3, R3, R2, RZ, 0x6 ;  /* 0x0000000203031211 */ /* 0x000fca00078f30ff */
[----:B------:R-:W-:-:S05]  /*0bb0*/  @P1 IMAD.SHL.U32 R3, R3, 0x100, RZ ;  /* 0x0000010003031824 */ /* 0x000fca00078e00ff */
[----:B------:R-:W-:Y:S02]  /*0bc0*/  @P1 LOP3.LUT R8, R3, 0xffffc000, RZ, 0xc0, !PT ;  /* 0xffffc00003081812 */ /* 0x000fe400078ec0ff */
[----:B------:R-:W-:Y:S02]  /*0bd0*/  CS2R R2, SRZ ;  /* 0x0000000000027805 */ /* 0x000fe4000001ff00 */
[----:B-1----:R-:W-:Y:S01]  /*0be0*/  @P1 SHF.R.S32.HI R5, RZ, 0x1f, R8 ;  /* 0x0000001fff051819 */ /* 0x002fe20000011408 */
[----:B----4-:R-:W-:Y:S06]  /*0bf0*/  @P0 BRA `(.L_x_1064) ;  /* 0x0000000000140947 */ /* 0x010fec0003800000 */
[----:B------:R-:W-:Y:S05]  /*0c00*/  @!P1 BRA `(.L_x_1064) ;  /* 0x0000000000109947 */ /* 0x000fea0003800000 */
[----:B------:R-:W-:Y:S02]  /*0c10*/  ULDC.64 UR4, c[0x0][0x208] ;  /* 0x0000820000047ab9 */ /* 0x000fe40000000a00 */
[----:B------:R-:W2:Y:S04]  /*0c20*/  LDG.E R11, desc[UR4][R6.64] ;  /* 0x00000004060b7981 */ /* 0x000ea8000c1e1900 */
[----:B-----5:R-:W2:Y:S02]  /*0c30*/  LDG.E R0, desc[UR4][R6.64+0x4] ;  /* 0x0000040406007981 */ /* 0x020ea4000c1e1900 */
[----:B--2---:R-:W-:-:S07]  /*0c40*/  IMAD.IADD R0, R0, 0x1, -R11 ;  /* 0x0000000100007824 */ /* 0x004fce00078e0a0b */
.L_x_1064:
        /* <DEDUP_REMOVED lines=8> */
.L_x_1065:
        /* <DEDUP_REMOVED lines=10> */
.L_x_1066:
[----:B-1---5:R-:W-:Y:S01]  /*0d70*/  IMAD.IADD R4, R0, 0x1, -R9 ;  /* 0x0000000100047824 */ /* 0x022fe200078e0a09 */
[----:B------:R-:W-:Y:S01]  /*0d80*/  ULDC UR4, c[0x0][0x74c] ;  /* 0x0001d30000047ab9 */ /* 0x000fe20000000800 */
[----:B------:R-:W-:Y:S02]  /*0d90*/  PLOP3.LUT P0, PT, PT, PT, PT, 0x80, 0x0 ;  /* 0x000000000000781c */ /* 0x000fe40003f0f070 */
[----:B------:R-:W-:Y:S01]  /*0da0*/  CS2R R136, SRZ ;  /* 0x0000000000887805 */ /* 0x000fe2000001ff00 */
[----:B------:R-:W-:Y:S01]  /*0db0*/  IMAD R5, R10, 0x50, R4 ;  /* 0x000000500a057824 */ /* 0x000fe200078e0204 */
[----:B------:R-:W-:Y:S01]  /*0dc0*/  CS2R R138, SRZ ;  /* 0x00000000008a7805 */ /* 0x000fe2000001ff00 */
[----:B------:R-:W-:Y:S01]  /*0dd0*/  VIADD R4, R0, 0x3f ;  /* 0x0000003f00047836 */ /* 0x000fe20000000000 */
[----:B------:R-:W-:Y:S01]  /*0de0*/  CS2R R140, SRZ ;  /* 0x00000000008c7805 */ /* 0x000fe2000001ff00 */
[----:B------:R-:W-:Y:S01]  /*0df0*/  VIADD R6, R5, -UR4 ;  /* 0x8000000405067c36 */ /* 0x000fe20008000000 */
[----:B------:R-:W-:-:S02]  /*0e00*/  CS2R R142, SRZ ;  /* 0x00000000008e7805 */ /* 0x000fc4000001ff00 */
[----:B------:R-:W-:Y:S02]  /*0e10*/  CS2R R176, SRZ ;  /* 0x0000000000b07805 */ /* 0x000fe4000001ff00 */
[----:B------:R-:W-:Y:S02]  /*0e20*/  SHF.R.S32.HI R5, RZ, 0x1f, R4 ;  /* 0x0000001fff057819 */ /* 0x000fe40000011404 */
[----:B------:R-:W-:Y:S02]  /*0e30*/  CS2R R178, SRZ ;  /* 0x0000000000b27805 */ /* 0x000fe4000001ff00 */
[----:B------:R-:W-:Y:S02]  /*0e40*/  SHF.R.S32.HI R7, RZ, 0x1f, R6 ;  /* 0x0000001fff077819 */ /* 0x000fe40000011406 */
[----:B------:R-:W-:Y:S02]  /*0e50*/  CS2R R180, SRZ ;  /* 0x0000000000b47805 */ /* 0x000fe4000001ff00 */
[----:B------:R-:W-:-:S02]  /*0e60*/  LEA.HI R5, R5, R4, RZ, 0x6 ;  /* 0x0000000405057211 */ /* 0x000fc400078f30ff */
[----:B------:R-:W-:Y:S02]  /*0e70*/  CS2R R182, SRZ ;  /* 0x0000000000b67805 */ /* 0x000fe4000001ff00 */
[----:B------:R-:W-:Y:S02]  /*0e80*/  LEA.HI R7, R7, R6, RZ, 0x6 ;  /* 0x0000000607077211 */ /* 0x000fe400078f30ff */
[----:B------:R-:W-:Y:S02]  /*0e90*/  CS2R R144, SRZ ;  /* 0x0000000000907805 */ /* 0x000fe4000001ff00 */
[----:B------:R-:W-:Y:S02]  /*0ea0*/  SHF.R.S32.HI R232, RZ, 0x6, R5 ;  /* 0x00000006ffe87819 */ /* 0x000fe40000011405 */
[----:B------:R-:W-:Y:S02]  /*0eb0*/  CS2R R146, SRZ ;  /* 0x0000000000927805 */ /* 0x000fe4000001ff00 */
[----:B------:R-:W-:-:S02]  /*0ec0*/  SHF.R.S32.HI R7, RZ, 0x6, R7 ;  /* 0x00000006ff077819 */ /* 0x000fc40000011407 */
[----:B------:R-:W-:Y:S02]  /*0ed0*/  CS2R R148, SRZ ;  /* 0x0000000000947805 */ /* 0x000fe4000001ff00 */
[----:B------:R-:W-:Y:S02]  /*0ee0*/  CS2R R150, SRZ ;  /* 0x0000000000967805 */ /* 0x000fe4000001ff00 */
[----:B------:R-:W-:Y:S02]  /*0ef0*/  CS2R R184, SRZ ;  /* 0x0000000000b87805 */ /* 0x000fe4000001ff00 */
[----:B------:R-:W-:Y:S02]  /*0f00*/  VIMNMX R7, RZ, R7, !PT ;  /* 0x00000007ff077248 */ /* 0x000fe40007fe0100 */
[----:B------:R-:W-:Y:S02]  /*0f10*/  CS2R R186, SRZ ;  /* 0x0000000000ba7805 */ /* 0x000fe4000001ff00 */
[----:B------:R-:W-:-:S02]  /*0f20*/  CS2R R188, SRZ ;  /* 0x0000000000bc7805 */ /* 0x000fc4000001ff00 */
[----:B------:R-:W-:Y:S02]  /*0f30*/  CS2R R190, SRZ ;  /* 0x0000000000be7805 */ /* 0x000fe4000001ff00 */
[----:B------:R-:W-:Y:S02]  /*0f40*/  ISETP.GT.AND P2, PT, R232, R7, PT ;  /* 0x00000007e800720c */ /* 0x000fe40003f44270 */
        /* <DEDUP_REMOVED lines=69> */
[----:B------:R-:W-:-:S04]  /*13a0*/  SHF.R.S32.HI R4, RZ, 0x1f, R21 ;  /* 0x0000001fff047819 */ /* 0x000fc80000011415 */
[CC--:B------:R-:W-:Y:S02]  /*13b0*/  LEA.HI R5, R4.reuse, R21.reuse, RZ, 0x7 ;  /* 0x0000001504057211 */ /* 0x0c0fe400078f38ff */
[CC--:B------:R-:W-:Y:S02]  /*13c0*/  LEA.HI R10, R4.reuse, R21.reuse, RZ, 0x5 ;  /* 0x00000015040a7211 */ /* 0x0c0fe400078f28ff */
[----:B------:R-:W-:Y:S02]  /*13d0*/  SHF.R.S32.HI R6, RZ, 0x7, R5 ;  /* 0x00000007ff067819 */ /* 0x000fe40000011405 */
[----:B------:R-:W-:Y:S02]  /*13e0*/  LEA.HI R13, R4, R21, RZ, 0x4 ;  /* 0x00000015040d7211 */ /* 0x000fe400078f20ff */
[--C-:B------:R-:W-:Y:S02]  /*13f0*/  SHF.R.S32.HI R12, RZ, 0x5, R10.reuse ;  /* 0x00000005ff0c7819 */ /* 0x100fe4000001140a */
[----:B------:R-:W-:-:S02]  /*1400*/  SHF.R.S32.HI R11, RZ, 0x1f, R10 ;  /* 0x0000001fff0b7819 */ /* 0x000fc4000001140a */
[----:B------:R-:W-:Y:S02]  /*1410*/  LOP3.LUT R4, R5, 0xffffff80, RZ, 0xc0, !PT ;  /* 0xffffff8005047812 */ /* 0x000fe400078ec0ff */
[----:B------:R-:W-:Y:S02]  /*1420*/  LEA.HI R5, R11, R12, RZ, 0x2 ;  /* 0x0000000c0b057211 */ /* 0x000fe400078f10ff */
[----:B------:R-:W-:Y:S01]  /*1430*/  LOP3.LUT R10, R13, 0xffffff0, RZ, 0xc0, !PT ;  /* 0x0ffffff00d0a7812 */ /* 0x000fe200078ec0ff */
[----:B------:R-:W-:Y:S01]  /*1440*/  IMAD.IADD R11, R21, 0x1, -R4 ;  /* 0x00000001150b7824 */ /* 0x000fe200078e0a04 */
[----:B------:R-:W-:Y:S02]  /*1450*/  LOP3.LUT R13, R5, 0xfffffc, RZ, 0xc0, !PT ;  /* 0x00fffffc050d7812 */ /* 0x000fe400078ec0ff */
[----:B------:R-:W-:Y:S01]  /*1460*/  LEA.HI R14, R6, R6, RZ, 0x1 ;  /* 0x00000006060e7211 */ /* 0x000fe200078f08ff */
[----:B------:R-:W-:Y:S01]  /*1470*/  IMAD.IADD R21, R21, 0x1, -R10 ;  /* 0x0000000115157824 */ /* 0x000fe200078e0a0a */
[----:B-1----:R-:W-:Y:S01]  /*1480*/  LEA R17, R8, R17, 0x18 ;  /* 0x0000001108117211 */ /* 0x002fe200078ec0ff */
[----:B------:R-:W-:Y:S01]  /*1490*/  IMAD.IADD R12, R12, 0x1, -R13 ;  /* 0x000000010c0c7824 */ /* 0x000fe200078e0a0d */
[----:B------:R-:W1:Y:S01]  /*14a0*/  SHFL.IDX PT, R8, R6, RZ, 0x1f ;  /* 0x00001fff06087589 */ /* 0x000e6200000e0000 */
[----:B------:R-:W-:Y:S01]  /*14b0*/  SHF.R.S32.HI R10, RZ, 0x1f, R11 ;  /* 0x0000001fff0a7819 */ /* 0x000fe2000001140b */
[----:B------:R-:W2:Y:S01]  /*14c0*/  SYNCS.PHASECHK.TRANS64.TRYWAIT P0, [R17+URZ+0x31800], R16 ;  /* 0x03180010110075a7 */ /* 0x000ea2000800017f */
[----:B------:R-:W-:Y:S01]  /*14d0*/  LOP3.LUT R13, R14, 0x1ffffffe, RZ, 0xc0, !PT ;  /* 0x1ffffffe0e0d7812 */ /* 0x000fe200078ec0ff */
[----:B------:R-:W-:-:S02]  /*14e0*/  IMAD R21, R6, 0x40, R21 ;  /* 0x0000004006157824 */ /* 0x000fc400078e0215 */
[C---:B------:R-:W-:Y:S02]  /*14f0*/  IMAD R19, R6.reuse, 0x800, R11 ;  /* 0x0000080006137824 */ /* 0x040fe400078e020b */
[----:B------:R-:W-:Y:S01]  /*1500*/  IMAD.IADD R15, R6, 0x1, -R13 ;  /* 0x00000001060f7824 */ /* 0x000fe200078e0a0d */
[----:B-1----:R-:W-:-:S04]  /*1510*/  LEA.HI R4, R8, R8, RZ, 0x1 ;  /* 0x0000000808047211 */ /* 0x002fc800078f08ff */
[----:B------:R-:W-:-:S05]  /*1520*/  LOP3.LUT R5, R4, 0xfffffffe, RZ, 0xc0, !PT ;  /* 0xfffffffe04057812 */ /* 0x000fca00078ec0ff */
[----:B------:R-:W-:Y:S01]  /*1530*/  IMAD.IADD R4, R8, 0x1, -R5 ;  /* 0x0000000108047824 */ /* 0x000fe200078e0a05 */
[----:B------:R-:W-:-:S04]  /*1540*/  LEA.HI R5, R10, R11, RZ, 0x2 ;  /* 0x0000000b0a057211 */ /* 0x000fc800078f10ff */
[--C-:B------:R-:W-:Y:S02]  /*1550*/  SHF.R.S32.HI R6, RZ, 0x2, R5.reuse ;  /* 0x00000002ff067819 */ /* 0x100fe40000011405 */
[----:B------:R-:W-:Y:S01]  /*1560*/  SHF.R.S32.HI R13, RZ, 0x1f, R5 ;  /* 0x0000001fff0d7819 */ /* 0x000fe20000011405 */
[----:B--2---:R-:W-:Y:S06]  /*1570*/  @P0 BRA `(.L_x_1068) ;  /* 0x0000000000080947 */ /* 0x004fec0003800000 */
[----:B------:R-:W1:Y:S02]  /*1580*/  SYNCS.PHASECHK.TRANS64.TRYWAIT P0, [R17+URZ+0x31800], R16 ;  /* 0x03180010110075a7 */ /* 0x000e64000800017f */
[----:B-1----:R-:W-:Y:S05]  /*1590*/  @!P0 BRA `(.L_x_1069) ;  /* 0x000000a400288947 */ /* 0x002fea0003800000 */
.L_x_1068:
[----:B------:R-:W2:Y:S04]  /*15a0*/  LDL R8, [R1+0x4] ;  /* 0x0000040001087983 */ /* 0x000ea80000100800 */
[----:B------:R-:W3:Y:S01]  /*15b0*/  LDL R14, [R1] ;  /* 0x00000000010e7983 */ /* 0x000ee20000100800 */
[----:B------:R-:W-:Y:S01]  /*15c0*/  LEA.HI R13, R13, R6, RZ, 0x3 ;  /* 0x000000060d0d7211 */ /* 0x000fe200078f18ff */
[----:B------:R-:W-:Y:S01]  /*15d0*/  IMAD.SHL.U32 R19, R19, 0x4, RZ ;  /* 0x0000000413137824 */ /* 0x000fe200078e00ff */
[----:B------:R-:W-:Y:S01]  /*15e0*/  ULDC.64 UR4, c[0x0][0x2d8] ;  /* 0x0000b60000047ab9 */ /* 0x000fe20000000a00 */
[----:B------:R-:W-:Y:S01]  /*15f0*/  LEA.HI R10, R10, R11, RZ, 0x5 ;  /* 0x0000000b0a0a7211 */ /* 0x000fe200078f28ff */
[----:B------:R-:W-:Y:S01]  /*1600*/  IMAD R12, R12, 0x10, R21 ;  /* 0x000000100c0c7824 */ /* 0x000fe200078e0215 */
[----:B------:R-:W-:-:S02]  /*1610*/  LOP3.LUT R13, R13, 0xfffffff8, RZ, 0xc0, !PT ;  /* 0xfffffff80d0d7812 */ /* 0x000fc400078ec0ff */
[----:B------:R-:W-:Y:S02]  /*1620*/  CS2R R214, SRZ ;  /* 0x0000000000d67805 */ /* 0x000fe4000001ff00 */
[----:B------:R-:W-:Y:S02]  /*1630*/  IADD3 R2, P0, R19, R2, RZ ;  /* 0x0000000213027210 */ /* 0x000fe40007f1e0ff */
[----:B------:R-:W-:Y:S02]  /*1640*/  CS2R R212, SRZ ;  /* 0x0000000000d47805 */ /* 0x000fe4000001ff00 */
[----:B------:R-:W-:Y:S01]  /*1650*/  SEL R231, R235, RZ, !P1 ;  /* 0x000000ffebe77207 */ /* 0x000fe20004800000 */
[----:B------:R-:W-:Y:S01]  /*1660*/  IMAD.IADD R13, R6, 0x1, -R13 ;  /* 0x00000001060d7824 */ /* 0x000fe200078e0a0d */
[----:B------:R-:W-:Y:S02]  /*1670*/  SHF.R.S32.HI R6, RZ, 0x1f, R235 ;  /* 0x0000001fff067819 */ /* 0x000fe400000114eb */
[----:B------:R-:W-:-:S02]  /*1680*/  CS2R R210, SRZ ;  /* 0x0000000000d27805 */ /* 0x000fc4000001ff00 */
[----:B------:R-:W-:Y:S01]  /*1690*/  LEA.HI.X.SX32 R3, R19, R3, 0x1, P0 ;  /* 0x0000000313037211 */ /* 0x000fe200000f0eff */
[----:B------:R-:W-:Y:S01]  /*16a0*/  IMAD.MOV.U32 R19, RZ, RZ, RZ ;  /* 0x000000ffff137224 */ /* 0x000fe200078e00ff */
[----:B------:R-:W-:Y:S02]  /*16b0*/  SEL R6, R6, RZ, !P1 ;  /* 0x000000ff06067207 */ /* 0x000fe40004800000 */
[----:B------:R-:W-:Y:S02]  /*16c0*/  CS2R R208, SRZ ;  /* 0x0000000000d07805 */ /* 0x000fe4000001ff00 */
[----:B------:R-:W-:Y:S01]  /*16d0*/  SHF.R.S32.HI R10, RZ, 0x5, R10 ;  /* 0x00000005ff0a7819 */ /* 0x000fe2000001140a */
[----:B------:R-:W-:Y:S01]  /*16e0*/  IMAD.WIDE.U32 R2, R236, UR4, R2 ;  /* 0x00000004ec027c25 */ /* 0x000fe2000f8e0002 */
[----:B------:R-:W-:Y:S02]  /*16f0*/  CS2R R206, SRZ ;  /* 0x0000000000ce7805 */ /* 0x000fe4000001ff00 */
[----:B------:R-:W-:-:S02]  /*1700*/  CS2R R204, SRZ ;  /* 0x0000000000cc7805 */ /* 0x000fc4000001ff00 */
[----:B------:R-:W-:Y:S01]  /*1710*/  CS2R R202, SRZ ;  /* 0x0000000000ca7805 */ /* 0x000fe2000001ff00 */
[----:B------:R-:W-:Y:S01]  /*1720*/  IMAD R18, R10, 0x10, R13 ;  /* 0x000000100a127824 */ /* 0x000fe200078e020d */
        /* <DEDUP_REMOVED lines=73> */
[----:B------:R-:W-:Y:S01]  /*1bc0*/  ULDC UR61, c[0x0][0x744] ;  /* 0x0001d100003d7ab9 */ /* 0x000fe20000000800 */
[----:B------:R-:W-:Y:S01]  /*1bd0*/  UMOV UR60, URZ ;  /* 0x0000003f003c7c82 */ /* 0x000fe20008000000 */
[----:B--2---:R-:W-:Y:S02]  /*1be0*/  R2UR UR6, R8 ;  /* 0x00000000080672ca */ /* 0x004fe400000e0000 */
[----:B------:R-:W-:Y:S02]  /*1bf0*/  LOP3.LUT R8, R5, 0x7ffffffc, RZ, 0xc0, !PT ;  /* 0x7ffffffc05087812 */ /* 0x000fe400078ec0ff */
[----:B------:R-:W-:Y:S01]  /*1c00*/  SHF.R.S32.HI R5, RZ, 0x1f, R236 ;  /* 0x0000001fff057819 */ /* 0x000fe200000114ec */
[----:B---3--:R-:W-:-:S02]  /*1c10*/  IMAD R9, R14, -0x50, R9 ;  /* 0xffffffb00e097824 */ /* 0x008fc400078e0209 */
[----:B------:R-:W-:Y:S02]  /*1c20*/  IMAD.IADD R8, R11, 0x1, -R8 ;  /* 0x000000010b087824 */ /* 0x000fe400078e0a08 */
[----:B------:R-:W-:Y:S02]  /*1c30*/  IMAD R5, R5, UR4, RZ ;  /* 0x0000000405057c24 */ /* 0x000fe4000f8e02ff */
[----:B------:R-:W-:Y:S02]  /*1c40*/  IMAD R8, R15, 0x4, R8 ;  /* 0x000000040f087824 */ /* 0x000fe400078e0208 */
[----:B------:R-:W-:Y:S01]  /*1c50*/  IMAD R11, R236, UR5, R5 ;  /* 0x00000005ec0b7c24 */ /* 0x000fe2000f8e0205 */
[----:B------:R-:W-:Y:S01]  /*1c60*/  ULDC.64 UR4, c[0x0][0x2e0] ;  /* 0x0000b80000047ab9 */ /* 0x000fe20000000a00 */
[----:B------:R-:W-:Y:S01]  /*1c70*/  IADD3 R5, -R0, 0x1, R9 ;  /* 0x0000000100057810 */ /* 0x000fe20007ffe109 */
[----:B------:R-:W-:Y:S02]  /*1c80*/  IMAD R6, R6, UR4, RZ ;  /* 0x0000000406067c24 */ /* 0x000fe4000f8e02ff */
[----:B------:R-:W-:-:S02]  /*1c90*/  IMAD.IADD R3, R3, 0x1, R11 ;  /* 0x0000000103037824 */ /* 0x000fc400078e020b */
[C---:B------:R-:W-:Y:S02]  /*1ca0*/  IMAD R233, R231.reuse, UR5, R6 ;  /* 0x00000005e7e97c24 */ /* 0x040fe4000f8e0206 */
        /* <DEDUP_REMOVED lines=9> */
[----:B------:R-:W-:Y:S02]  /*1d40*/  IMAD R0, R0, 0x2, R17 ;  /* 0x0000000200007824 */ /* 0x000fe400078e0211 */
[----:B------:R-:W-:-:S07]  /*1d50*/  IMAD.IADD R233, R231, 0x1, R233 ;  /* 0x00000001e7e97824 */ /* 0x000fce00078e02e9 */
.L_x_1080:
[----:B------:R-:W-:-:S13]  /*1d60*/  R2UR UR4, R234 ;  /* 0x00000000ea0472ca */ /* 0x000fda00000e0000 */
[----:B------:R-:W-:-:S06]  /*1d70*/  UISETP.NE.AND UP0, UPT, UR4, 0x3, UPT ;  /* 0x000000030400788c */ /* 0x000fcc000bf05270 */
[----:B------:R-:W-:-:S13]  /*1d80*/  PLOP3.LUT P0, PT, PT, PT, UP0, 0x80, 0x0 ;  /* 0x000000000000781c */ /* 0x000fda0003f0f008 */
[----:B--2---:R-:W-:Y:S05]  /*1d90*/  @!P0 BRA `(.L_x_1070) ;  /* 0x0000000000048947 */ /* 0x004fea0003800000 */
[----:B------:R-:W-:Y:S01]  /*1da0*/  BPT.TRAP 0x1 ;  /* 0x000000040000795c */ /* 0x000fe20000300000 */
.L_x_1070:
[----:B-1----:R-:W-:Y:S01]  /*1db0*/  IMAD R16, R2, 0x8, R17 ;  /* 0x0000000802107824 */ /* 0x002fe200078e0211 */
[----:B------:R-:W-:-:S04]  /*1dc0*/  SHF.L.U32 R9, R19, 0x1f, RZ ;  /* 0x0000001f13097819 */ /* 0x000fc800000006ff */
[----:B------:R1:W2:Y:S01]  /*1dd0*/  SYNCS.PHASECHK.TRANS64.TRYWAIT P1, [R16+URZ+0x31810], R9 ;  /* 0x03181009100075a7 */ /* 0x0002a2000802017f */
[----:B------:R-:W-:Y:S05]  /*1de0*/  @!P0 BRA `(.L_x_1071) ;  /* 0x0000000000048947 */ /* 0x000fea0003800000 */
[----:B------:R-:W-:Y:S01]  /*1df0*/  BPT.TRAP 0x1 ;  /* 0x000000040000795c */ /* 0x000fe20000300000 */
.L_x_1071:
        /* <DEDUP_REMOVED lines=11> */
.L_x_1072:
        /* <DEDUP_REMOVED lines=438> */
.L_x_1074:
[----:B------:R-:W-:-:S05]  /*3a10*/  IMAD.U32 R10, RZ, RZ, UR60 ;  /* 0x0000003cff0a7e24 */ /* 0x000fca000f8e00ff */
[----:B------:R-:W-:-:S04]  /*3a20*/  SHF.L.U32 R10, R10, 0x1f, RZ ;  /* 0x0000001f0a0a7819 */ /* 0x000fc800000006ff */
[----:B------:R1:W4:Y:S01]  /*3a30*/  SYNCS.PHASECHK.TRANS64.TRYWAIT P1, [R17+URZ+0x31830], R10 ;  /* 0x0318300a110075a7 */ /* 0x000322000802017f */
[----:B------:R-:W-:Y:S05]  /*3a40*/  @!P0 BRA `(.L_x_1075) ;  /* 0x0000000000048947 */ /* 0x000fea0003800000 */
[----:B------:R-:W-:Y:S01]  /*3a50*/  BPT.TRAP 0x1 ;  /* 0x000000040000795c */ /* 0x000fe20000300000 */
.L_x_1075:
        /* <DEDUP_REMOVED lines=11> */
.L_x_1076:
[C---:B------:R-:W-:Y:S01]  /*3b10*/  VIADD R9, R7.reuse, 0x80 ;  /* 0x0000008007097836 */ /* 0x040fe20000000000 */
[----:B------:R-:W-:Y:S01]  /*3b20*/  R2UR UR4, R8 ;  /* 0x00000000080472ca */ /* 0x000fe200000e0000 */
[C---:B-1--4-:R-:W-:Y:S01]  /*3b30*/  VIADD R10, R7.reuse, 0x180 ;  /* 0x00000180070a7836 */ /* 0x052fe20000000000 */
        /* <DEDUP_REMOVED lines=19> */
[----:B------:R-:W-:Y:S01]  /*3c70*/  UMOV UR17, UR57 ;  /* 0x0000003900117c82 */ /* 0x000fe20008000000 */
[----:B------:R-:W-:Y:S01]  /*3c80*/  UMOV UR19, 0x40 ;  /* 0x0000004000137882 */ /* 0x000fe20000000000 */
[----:B------:R-:W-:Y:S01]  /*3c90*/  UMOV UR6, UR9 ;  /* 0x0000000900067c82 */ /* 0x000fe20008000000 */
[----:B------:R-:W-:Y:S01]  /*3ca0*/  UMOV UR49, 0x40000040 ;  /* 0x4000004000317882 */ /* 0x000fe20000000000 */
[----:B------:R-:W-:Y:S01]  /*3cb0*/  HGMMA.64x8x16.F32.BF16 R52, gdesc[UR4], RZ, !UPT ;  /* 0x00000000043479f0 */ /* 0x000fe2000c7018ff */
[----:B------:R-:W-:Y:S01]  /*3cc0*/  UMOV UR6, UR10 ;  /* 0x0000000a00067c82 */ /* 0x000fe20008000000 */
[----:B------:R-:W-:Y:S01]  /*3cd0*/  UMOV UR7, 0x40000000 ;  /* 0x4000000000077882 */ /* 0x000fe20000000000 */
[----:B------:R-:W-:Y:S01]  /*3ce0*/  UMOV UR51, 0x40 ;  /* 0x0000004000337882 */ /* 0x000fe20000000000 */
[----:B------:R-:W-:Y:S01]  /*3cf0*/  HGMMA.64x8x16.F32.BF16 R216, gdesc[UR4], RZ, !UPT ;  /* 0x0000000004d879f0 */ /* 0x000fe2000c7018ff */
[----:B------:R-:W-:Y:S01]  /*3d00*/  UMOV UR6, UR11 ;  /* 0x0000000b00067c82 */ /* 0x000fe20008000000 */
[----:B------:R-:W-:Y:S01]  /*3d10*/  UMOV UR7, 0x40000000 ;  /* 0x4000000000077882 */ /* 0x000fe20000000000 */
[----:B------:R-:W-:Y:S01]  /*3d20*/  UMOV UR53, UR49 ;  /* 0x0000003100357c82 */ /* 0x000fe20008000000 */
[----:B------:R-:W-:Y:S01]  /*3d30*/  HGMMA.64x8x16.F32.BF16 R220, gdesc[UR4], RZ, !UPT ;  /* 0x0000000004dc79f0 */ /* 0x000fe2000c7018ff */
        /* <DEDUP_REMOVED lines=27> */
[----:B------:R-:W-:Y:S03]  /*3ef0*/  HGMMA.64x8x16.F32.BF16 R44, gdesc[UR4], R44 ;  /* 0x00000000042c79f0 */ /* 0x000fe6000870182c */
        /* <DEDUP_REMOVED lines=355> */
[----:B------:R-:W-:Y:S01]  /*5530*/  VIADDMNMX R9, R15, R228, R229, PT ;  /* 0x000000e40f097246 */ /* 0x000fe200038001e5 */
[----:B------:R-:W-:Y:S01]  /*5540*/  HGMMA.64x8x16.F32.BF16 R48, gdesc[UR4], R48 ;  /* 0x00000000043079f0 */ /* 0x000fe20008701830 */
[----:B------:R-:W-:Y:S01]  /*5550*/  UMOV UR6, UR9 ;  /* 0x0000000900067c82 */ /* 0x000fe20008000000 */
[----:B------:R-:W-:Y:S01]  /*5560*/  UMOV UR7, 0x40000000 ;  /* 0x4000000000077882 */ /* 0x000fe20000000000 */
[C---:B------:R-:W-:Y:S01]  /*5570*/  ISETP.GT.AND P1, PT, R9.reuse, RZ, PT ;  /* 0x000000ff0900720c */ /* 0x040fe20003f24270 */
[----:B------:R-:W-:Y:S01]  /*5580*/  HGMMA.64x8x16.F32.BF16 R52, gdesc[UR4], R52 ;  /* 0x00000000043479f0 */ /* 0x000fe20008701834 */
[----:B------:R-:W-:Y:S01]  /*5590*/  UMOV UR6, UR10 ;  /* 0x0000000a00067c82 */ /* 0x000fe20008000000 */
[----:B------:R-:W-:Y:S01]  /*55a0*/  UMOV UR7, 0x40000000 ;  /* 0x4000000000077882 */ /* 0x000fe20000000000 */
[----:B------:R-:W-:Y:S01]  /*55b0*/  ISETP.GT.AND P5, PT, R9, 0x41, PT ;  /* 0x000000410900780c */ /* 0x000fe20003fa4270 */
        /* <DEDUP_REMOVED lines=10> */
[----:B------:R-:W-:-:S02]  /*5660*/  ISETP.GT.AND P2, PT, R9, 0x21, PT ;  /* 0x000000210900780c */ /* 0x000fc40003f44270 */
[----:B------:R-:W-:Y:S01]  /*5670*/  R2UR UR6, R8 ;  /* 0x00000000080672ca */ /* 0x000fe200000e0000 */
[----:B------:R-:W-:Y:S01]  /*5680*/  VIADD R8, R7, 0x806 ;  /* 0x0000080607087836 */ /* 0x000fe20000000000 */
[C---:B------:R-:W-:Y:S02]  /*5690*/  ISETP.GT.AND P3, PT, R9.reuse, 0x30, PT ;  /* 0x000000300900780c */ /* 0x040fe40003f64270 */
[----:B------:R-:W-:Y:S02]  /*56a0*/  ISETP.GT.AND P4, PT, R9, 0x40, PT ;  /* 0x000000400900780c */ /* 0x000fe40003f84270 */
        /* <DEDUP_REMOVED lines=8> */
[----:B------:R-:W-:-:S03]  /*5730*/  UMOV UR7, 0x40000000 ;  /* 0x4000000000077882 */ /* 0x000fc60000000000 */
[----:B------:R-:W-:Y:S01]  /*5740*/  UMOV UR6, UR8 ;  /* 0x0000000800067c82 */ /* 0x000fe20008000000 */
[----:B------:R-:W-:Y:S02]  /*5750*/  UMOV UR8, UR4 ;  /* 0x0000000400087c82 */ /* 0x000fe40008000000 */
[----:B------:R-:W-:Y:S01]  /*5760*/  HGMMA.64x8x16.F32.BF16 R48, gdesc[UR8], R48 ;  /* 0x00000000083079f0 */ /* 0x000fe20008701830 */
[----:B------:R-:W-:Y:S01]  /*5770*/  UMOV UR8, UR4 ;  /* 0x0000000400087c82 */ /* 0x000fe20008000000 */
[----:B------:R-:W-:Y:S01]  /*5780*/  UMOV UR9, UR5 ;  /* 0x0000000500097c82 */ /* 0x000fe20008000000 */
[----:B------:R-:W-:Y:S01]  /*5790*/  UMOV UR10, UR12 ;  /* 0x0000000c000a7c82 */ /* 0x000fe20008000000 */
[----:B------:R-:W-:Y:S01]  /*57a0*/  HGMMA.64x8x16.F32.BF16 R52, gdesc[UR4], R52 ;  /* 0x00000000043479f0 */ /* 0x000fe20008701834 */
[----:B------:R-:W-:Y:S01]  /*57b0*/  UMOV UR11, 0x40000000 ;  /* 0x40000000000b7882 */ /* 0x000fe20000000000 */
[----:B------:R-:W-:Y:S01]  /*57c0*/  UMOV UR6, UR13 ;  /* 0x0000000d00067c82 */ /* 0x000fe20008000000 */
[----:B------:R-:W-:Y:S01]  /*57d0*/  UMOV UR7, 0x40000000 ;  /* 0x4000000000077882 */ /* 0x000fe20000000000 */
[----:B------:R-:W-:Y:S01]  /*57e0*/  HGMMA.64x8x16.F32.BF16 R216, gdesc[UR8], R216 ;  /* 0x0000000008d879f0 */ /* 0x000fe200087018d8 */
[----:B------:R-:W-:Y:S01]  /*57f0*/  UMOV UR13, UR19 ;  /* 0x00000013000d7c82 */ /* 0x000fe20008000000 */
[----:B------:R-:W-:Y:S01]  /*5800*/  UMOV UR9, UR57 ;  /* 0x0000003900097c82 */ /* 0x000fe20008000000 */
[----:B------:R-:W-:Y:S01]  /*5810*/  UMOV UR11, 0x40 ;  /* 0x00000040000b7882 */ /* 0x000fe20000000000 */
[----:B------:R-:W-:Y:S03]  /*5820*/  HGMMA.64x8x16.F32.BF16 R220, gdesc[UR4], R220, gsb0 ;  /* 0x0000000004dc79f0 */ /* 0x000fe600080018dc */
[----:B------:R-:W-:-:S02]  /*5830*/  WARPGROUP.DEPBAR.LE gsb0, 0x1 ;  /* 0x00008000000079c5 */ /* 0x000fc40000010100 */
[----:B------:R-:W-:Y:S02]  /*5840*/  FSEL R24, R24, -INF , P1 ;  /* 0xff80000018187808 */ /* 0x000fe40000800000 */
[----:B------:R-:W-:Y:S02]  /*5850*/  ISETP.GT.AND P1, PT, R9, 0x1, PT ;  /* 0x000000010900780c */ /* 0x000fe40003f24270 */
[----:B------:R-:W-:Y:S01]  /*5860*/  FSEL R20, R41, -INF , P5 ;  /* 0xff80000029147808 */ /* 0x000fe20002800000 */
[--C-:B--2---:R-:W-:Y:S01]  /*5870*/  FFMA.FTZ R8, R24, UR61, -R13.reuse ;  /* 0x0000003d18087c23 */ /* 0x104fe2000801080d */
[----:B------:R-:W-:Y:S02]  /*5880*/  FSEL R10, R25, -INF , P1 ;  /* 0xff800000190a7808 */ /* 0x000fe40000800000 */
[C---:B------:R-:W-:Y:S01]  /*5890*/  ISETP.GT.AND P1, PT, R9.reuse, 0x10, PT ;  /* 0x000000100900780c */ /* 0x040fe20003f24270 */
[----:B------:R-:W-:Y:S01]  /*58a0*/  FFMA.FTZ R24, R20, UR61, -R13 ;  /* 0x0000003d14187c23 */ /* 0x000fe2000801080d */
[----:B------:R-:W-:Y:S01]  /*58b0*/  IADD3 R20, R228, 0x8, R15 ;  /* 0x00000008e4147810 */ /* 0x000fe20007ffe00f */
[----:B------:R-:W-:Y:S01]  /*58c0*/  FFMA.FTZ R11, R10, UR61, -R13 ;  /* 0x0000003d0a0b7c23 */ /* 0x000fe2000801080d */
[----:B------:R-:W-:Y:S01]  /*58d0*/  FSEL R28, R28, -INF , P1 ;  /* 0xff8000001c1c7808 */ /* 0x000fe20000800000 */
[----:B------:R-:W-:Y:S01]  /*58e0*/  MUFU.EX2 R8, R8 ;  /* 0x0000000800087308 */ /* 0x000fe20000000800 */
[----:B------:R-:W-:-:S02]  /*58f0*/  ISETP.GT.AND P1, PT, R9, 0x11, PT ;  /* 0x000000110900780c */ /* 0x000fc40003f24270 */
[----:B------:R-:W-:Y:S01]  /*5900*/  VIMNMX R21, R229, R20, PT ;  /* 0x00000014e5157248 */ /* 0x000fe20003fe0100 */
[----:B------:R-:W-:Y:S01]  /*5910*/  FFMA.FTZ R7, R28, UR61, -R13 ;  /* 0x0000003d1c077c23 */ /* 0x000fe2000801080d */
[----:B------:R-:W-:Y:S01]  /*5920*/  IMAD R28, R18, 0x4, R17 ;  /* 0x00000004121c7824 */ /* 0x000fe200078e0211 */
[----:B------:R-:W-:Y:S02]  /*5930*/  FSEL R10, R29, -INF , P1 ;  /* 0xff8000001d0a7808 */ /* 0x000fe40000800000 */
[----:B------:R-:W-:Y:S01]  /*5940*/  ISETP.GT.AND P1, PT, R9, 0x20, PT ;  /* 0x000000200900780c */ /* 0x000fe20003f24270 */
[----:B------:R-:W1:Y:S01]  /*5950*/  MUFU.EX2 R11, R11 ;  /* 0x0000000b000b7308 */ /* 0x000e620000000800 */
[----:B------:R-:W2:Y:S01]  /*5960*/  LDS R20, [R28+0x2c300] ;  /* 0x02c300001c147984 */ /* 0x000ea20000000800 */
[----:B------:R-:W-:Y:S01]  /*5970*/  FSEL R12, R33, -INF , P2 ;  /* 0xff800000210c7808 */ /* 0x000fe20001000000 */
[----:B------:R-:W-:Y:S01]  /*5980*/  FFMA.FTZ R10, R10, UR61, -R13 ;  /* 0x0000003d0a0a7c23 */ /* 0x000fe2000801080d */
[----:B------:R-:W-:-:S02]  /*5990*/  FSEL R32, R32, -INF , P1 ;  /* 0xff80000020207808 */ /* 0x000fc40000800000 */
[----:B------:R-:W-:Y:S01]  /*59a0*/  ISETP.GT.AND P1, PT, R9, 0x31, PT ;  /* 0x000000310900780c */ /* 0x000fe20003f24270 */
[--C-:B------:R-:W-:Y:S01]  /*59b0*/  FFMA.FTZ R12, R12, UR61, -R13.reuse ;  /* 0x0000003d0c0c7c23 */ /* 0x100fe2000801080d */
[----:B------:R-:W-:Y:S01]  /*59c0*/  FSEL R36, R36, -INF , P3 ;  /* 0xff80000024247808 */ /* 0x000fe20001800000 */
[--C-:B------:R-:W-:Y:S01]  /*59d0*/  FFMA.FTZ R9, R32, UR61, -R13.reuse ;  /* 0x0000003d20097c23 */ /* 0x100fe2000801080d */
[----:B------:R-:W-:Y:S01]  /*59e0*/  FSEL R14, R37, -INF , P1 ;  /* 0xff800000250e7808 */ /* 0x000fe20000800000 */
[----:B------:R-:W4:Y:S01]  /*59f0*/  MUFU.EX2 R10, R10 ;  /* 0x0000000a000a7308 */ /* 0x000f220000000800 */
[----:B------:R-:W-:Y:S01]  /*5a00*/  FSEL R40, R40, -INF , P4 ;  /* 0xff80000028287808 */ /* 0x000fe20002000000 */
[--C-:B------:R-:W-:Y:S01]  /*5a10*/  FFMA.FTZ R36, R36, UR61, -R13.reuse ;  /* 0x0000003d24247c23 */ /* 0x100fe2000801080d */
[C---:B------:R-:W-:Y:S01]  /*5a20*/  ISETP.GT.AND P1, PT, R21.reuse, RZ, PT ;  /* 0x000000ff1500720c */ /* 0x040fe20003f24270 */
[--C-:B------:R-:W-:Y:S01]  /*5a30*/  FFMA.FTZ R22, R14, UR61, -R13.reuse ;  /* 0x0000003d0e167c23 */ /* 0x100fe2000801080d */
[C---:B------:R-:W-:Y:S01]  /*5a40*/  ISETP.GT.AND P2, PT, R21.reuse, 0x1, PT ;  /* 0x000000011500780c */ /* 0x040fe20003f44270 */
[----:B------:R-:W-:Y:S01]  /*5a50*/  FFMA.FTZ R40, R40, UR61, -R13 ;  /* 0x0000003d28287c23 */ /* 0x000fe2000801080d */
[C---:B------:R-:W-:Y:S01]  /*5a60*/  ISETP.GT.AND P3, PT, R21.reuse, 0x10, PT ;  /* 0x000000101500780c */ /* 0x040fe20003f64270 */
[----:B------:R5:W4:Y:S01]  /*5a70*/  MUFU.EX2 R14, R36 ;  /* 0x00000024000e7308 */ /* 0x000b220000000800 */
[----:B------:R-:W-:-:S02]  /*5a80*/  ISETP.GT.AND P4, PT, R21, 0x11, PT ;  /* 0x000000111500780c */ /* 0x000fc40003f84270 */
[----:B------:R-:W-:Y:S02]  /*5a90*/  FSEL R23, R26, -INF , P1 ;  /* 0xff8000001a177808 */ /* 0x000fe40000800000 */
[----:B------:R-:W-:Y:S02]  /*5aa0*/  FSEL R27, R27, -INF , P2 ;  /* 0xff8000001b1b7808 */ /* 0x000fe40001000000 */
[----:B------:R-:W-:Y:S01]  /*5ab0*/  FSEL R25, R30, -INF , P3 ;  /* 0xff8000001e197808 */ /* 0x000fe20001800000 */
[--C-:B---3--:R-:W-:Y:S01]  /*5ac0*/  FFMA.FTZ R23, R23, UR61, -R6.reuse ;  /* 0x0000003d17177c23 */ /* 0x108fe20008010806 */
[----:B------:R-:W-:Y:S01]  /*5ad0*/  FSEL R31, R31, -INF , P4 ;  /* 0xff8000001f1f7808 */ /* 0x000fe20002000000 */
[--C-:B------:R-:W-:Y:S01]  /*5ae0*/  FFMA.FTZ R26, R27, UR61, -R6.reuse ;  /* 0x0000003d1b1a7c23 */ /* 0x100fe20008010806 */
[----:B------:R-:W-:Y:S01]  /*5af0*/  ISETP.GT.AND P1, PT, R21, 0x20, PT ;  /* 0x000000201500780c */ /* 0x000fe20003f24270 */
[----:B------:R-:W-:Y:S01]  /*5b00*/  FFMA.FTZ R25, R25, UR61, -R6 ;  /* 0x0000003d19197c23 */ /* 0x000fe20008010806 */
[C---:B------:R-:W-:Y:S01]  /*5b10*/  ISETP.GT.AND P2, PT, R21.reuse, 0x21, PT ;  /* 0x000000211500780c */ /* 0x040fe20003f44270 */
[----:B------:R-:W3:Y:S01]  /*5b20*/  MUFU.EX2 R23, R23 ;  /* 0x0000001700177308 */ /* 0x000ee20000000800 */
[----:B------:R-:W-:-:S02]  /*5b30*/  ISETP.GT.AND P3, PT, R21, 0x30, PT ;  /* 0x000000301500780c */ /* 0x000fc40003f64270 */
[C---:B------:R-:W-:Y:S02]  /*5b40*/  ISETP.GT.AND P4, PT, R21.reuse, 0x31, PT ;  /* 0x000000311500780c */ /* 0x040fe40003f84270 */
[C---:B------:R-:W-:Y:S02]  /*5b50*/  ISETP.GT.AND P5, PT, R21.reuse, 0x40, PT ;  /* 0x000000401500780c */ /* 0x040fe40003fa4270 */
[----:B------:R-:W-:Y:S01]  /*5b60*/  ISETP.GT.AND P6, PT, R21, 0x41, PT ;  /* 0x000000411500780c */ /* 0x000fe20003fc4270 */
[----:B------:R-:W3:Y:S01]  /*5b70*/  MUFU.EX2 R26, R26 ;  /* 0x0000001a001a7308 */ /* 0x000ee20000000800 */
[----:B------:R1:W3:Y:S01]  /*5b80*/  LDS R21, [R28+0x2c320] ;  /* 0x02c320001c157984 */ /* 0x0002e20000000800 */
[----:B------:R-:W-:Y:S01]  /*5b90*/  FSEL R29, R38, -INF , P3 ;  /* 0xff800000261d7808 */ /* 0x000fe20001800000 */
[----:B------:R-:W-:Y:S02]  /*5ba0*/  WARPGROUP.DEPBAR.LE gsb0, 0x0 ;  /* 0x00008000000079c5 */ /* 0x000fe40000010000 */
[----:B------:R-:W-:Y:S01]  /*5bb0*/  FSEL R33, R34, -INF , P1 ;  /* 0xff80000022217808 */ /* 0x000fe20000800000 */
[--C-:B------:R-:W-:Y:S01]  /*5bc0*/  FFMA.FTZ R34, R31, UR61, -R6.reuse ;  /* 0x0000003d1f227c23 */ /* 0x100fe20008010806 */
[----:B------:R-:W-:Y:S01]  /*5bd0*/  FFMA.FTZ R27, R29, UR61, -R6 ;  /* 0x0000003d1d1b7c23 */ /* 0x000fe20008010806 */
[--C-:B--2---:R-:W-:Y:S01]  /*5be0*/  FADD.FTZ R31, R44, -R20.reuse ;  /* 0x800000142c1f7221 */ /* 0x104fe20000010000 */
        /* <DEDUP_REMOVED lines=9> */
[----:B------:R-:W-:Y:S01]  /*5c80*/  VIADD R20, R17, 0x2c500 ;  /* 0x0002c50011147836 */ /* 0x000fe20000000000 */
[----:B------:R-:W-:Y:S01]  /*5c90*/  FSEL R35, R35, -INF , P2 ;  /* 0xff80000023237808 */ /* 0x000fe20001000000 */
[----:B------:R-:W-:Y:S01]  /*5ca0*/  FFMA.FTZ R33, R33, UR61, -R6 ;  /* 0x0000003d21217c23 */ /* 0x000fe20008010806 */
[----:B------:R-:W-:Y:S01]  /*5cb0*/  FSEL R39, R39, -INF , P4 ;  /* 0xff80000027277808 */ /* 0x000fe20002000000 */
[----:B------:R-:W-:Y:S01]  /*5cc0*/  MUFU.EX2 R13, R22 ;  /* 0x00000016000d7308 */ /* 0x000fe20000000800 */
[----:B------:R-:W-:Y:S01]  /*5cd0*/  SHF.R.U32.HI R20, RZ, 0x4, R20 ;  /* 0x00000004ff147819 */ /* 0x000fe20000011614 */
[--C-:B-----5:R-:W-:Y:S01]  /*5ce0*/  FFMA.FTZ R36, R35, UR61, -R6.reuse ;  /* 0x0000003d23247c23 */ /* 0x120fe20008010806 */
[----:B------:R-:W-:Y:S01]  /*5cf0*/  FSEL R37, R42, -INF , P5 ;  /* 0xff8000002a257808 */ /* 0x000fe20002800000 */
[--C-:B-1----:R-:W-:Y:S01]  /*5d00*/  FFMA.FTZ R28, R39, UR61, -R6.reuse ;  /* 0x0000003d271c7c23 */ /* 0x102fe20008010806 */
[----:B------:R-:W-:Y:S01]  /*5d10*/  LOP3.LUT R20, R20, 0x3fff, RZ, 0xc0, !PT ;  /* 0x00003fff14147812 */ /* 0x000fe200078ec0ff */
[----:B------:R-:W-:Y:S01]  /*5d20*/  FMUL.FTZ R38, R11, R32 ;  /* 0x000000200b267220 */ /* 0x000fe20000410000 */
[----:B------:R-:W-:Y:S01]  /*5d30*/  FSEL R43, R43, -INF , P6 ;  /* 0xff8000002b2b7808 */ /* 0x000fe20003000000 */
[----:B------:R1:W-:Y:S01]  /*5d40*/  MUFU.EX2 R22, R24 ;  /* 0x0000001800167308 */ /* 0x0003e20000000800 */
[----:B------:R-:W-:Y:S01]  /*5d50*/  LOP3.LUT R35, R20, 0x80000, RZ, 0xfc, !PT ;  /* 0x0008000014237812 */ /* 0x000fe200078efcff */
[----:B----4-:R-:W-:Y:S01]  /*5d60*/  FMUL.FTZ R49, R10, R49 ;  /* 0x000000310a317220 */ /* 0x010fe20000410000 */
[----:B------:R-:W-:Y:S01]  /*5d70*/  FMUL.FTZ R31, R8, R31 ;  /* 0x0000001f081f7220 */ /* 0x000fe20000410000 */
[----:B------:R-:W-:Y:S01]  /*5d80*/  FMUL.FTZ R29, R14, R29 ;  /* 0x0000001d0e1d7220 */ /* 0x000fe20000410000 */
[C---:B------:R-:W-:Y:S01]  /*5d90*/  R2UR UR58, R35.reuse ;  /* 0x00000000233a72ca */ /* 0x040fe200000e0000 */
[----:B------:R-:W-:Y:S01]  /*5da0*/  VIADD R20, R35, 0x80 ;  /* 0x0000008023147836 */ /* 0x000fe20000000000 */
[----:B------:R-:W-:Y:S01]  /*5db0*/  MOV R217, UR59 ;  /* 0x0000003b00d97c02 */ /* 0x000fe20008000f00 */
[----:B------:R-:W2:Y:S01]  /*5dc0*/  MUFU.EX2 R7, R7 ;  /* 0x0000000700077308 */ /* 0x000ea20000000800 */
[--C-:B-1----:R-:W-:Y:S01]  /*5dd0*/  FFMA.FTZ R24, R37, UR61, -R6.reuse ;  /* 0x0000003d25187c23 */ /* 0x102fe20008010806 */
[----:B------:R-:W-:Y:S01]  /*5de0*/  FFMA.FTZ R6, R43, UR61, -R6 ;  /* 0x0000003d2b067c23 */ /* 0x000fe20008010806 */
[--C-:B---3--:R-:W-:Y:S01]  /*5df0*/  FADD.FTZ R46, R46, -R21.reuse ;  /* 0x800000152e2e7221 */ /* 0x108fe20000010000 */
        /* <DEDUP_REMOVED lines=10> */
[----:B------:R-:W1:Y:S01]  /*5ea0*/  MUFU.EX2 R25, R25 ;  /* 0x0000001900197308 */ /* 0x000e620000000800 */
[----:B------:R-:W-:Y:S01]  /*5eb0*/  FMUL.FTZ R46, R23, R46 ;  /* 0x0000002e172e7220 */ /* 0x000fe20000410000 */
[----:B------:R-:W-:Y:S01]  /*5ec0*/  FMUL.FTZ R47, R26, R47 ;  /* 0x0000002f1a2f7220 */ /* 0x000fe20000410000 */
[----:B------:R-:W-:Y:S01]  /*5ed0*/  R2UR UR4, R20 ;  /* 0x00000000140472ca */ /* 0x000fe200000e0000 */
[----:B------:R-:W-:Y:S01]  /*5ee0*/  VIADD R20, R35, 0x180 ;  /* 0x0000018023147836 */ /* 0x000fe20000000000 */
[----:B------:R-:W-:Y:S01]  /*5ef0*/  R2UR UR5, R21 ;  /* 0x00000000150572ca */ /* 0x000fe200000e0000 */
[----:B--2---:R-:W-:Y:S01]  /*5f00*/  FMUL.FTZ R48, R7, R48 ;  /* 0x0000003007307220 */ /* 0x004fe20000410000 */
[----:B------:R-:W-:Y:S01]  /*5f10*/  F2FP.BF16.F32.PACK_AB R21, R26, R23 ;  /* 0x000000171a15723e */ /* 0x000fe200000010ff */
[----:B------:R-:W2:Y:S01]  /*5f20*/  MUFU.EX2 R34, R34 ;  /* 0x0000002200227308 */ /* 0x000ea20000000800 */
[----:B------:R-:W-:Y:S01]  /*5f30*/  R2UR UR6, R20 ;  /* 0x00000000140672ca */ /* 0x000fe200000e0000 */
[----:B------:R-:W-:Y:S01]  /*5f40*/  FMUL.FTZ R221, R22, R221 ;  /* 0x000000dd16dd7220 */ /* 0x000fe20000410000 */
[----:B------:R-:W-:Y:S01]  /*5f50*/  F2FP.BF16.F32.PACK_AB R20, R11, R8 ;  /* 0x000000080b14723e */ /* 0x000fe200000010ff */
[----:B------:R-:W-:Y:S01]  /*5f60*/  BAR.SYNC.DEFER_BLOCKING 0x9, 0x100 ;  /* 0x0244000000007b1d */ /* 0x000fe20000010000 */
[----:B------:R-:W-:Y:S01]  /*5f70*/  F2FP.BF16.F32.PACK_AB R10, R10, R7 ;  /* 0x000000070a0a723e */ /* 0x000fe200000010ff */
[C---:B------:R-:W-:Y:S01]  /*5f80*/  FMUL.FTZ R30, R13.reuse, R30 ;  /* 0x0000001e0d1e7220 */ /* 0x040fe20000410000 */
[----:B------:R-:W-:Y:S01]  /*5f90*/  F2FP.BF16.F32.PACK_AB R8, R13, R14 ;  /* 0x0000000e0d08723e */ /* 0x000fe200000010ff */
[----:B-1----:R-:W-:-:S02]  /*5fa0*/  FMUL.FTZ R50, R25, R50 ;  /* 0x0000003219327220 */ /* 0x002fc40000410000 */
[----:B------:R-:W1:Y:S01]  /*5fb0*/  MUFU.EX2 R33, R33 ;  /* 0x0000002100217308 */ /* 0x000e620000000800 */
[----:B------:R-:W-:Y:S01]  /*5fc0*/  F2FP.BF16.F32.PACK_AB R38, R38, R31 ;  /* 0x0000001f2626723e */ /* 0x000fe200000010ff */
[----:B------:R-:W-:Y:S01]  /*5fd0*/  UMOV UR18, UR4 ;  /* 0x0000000400127c82 */ /* 0x000fe20008000000 */
[----:B------:R-:W-:Y:S01]  /*5fe0*/  F2FP.BF16.F32.PACK_AB R39, R47, R46 ;  /* 0x0000002e2f27723e */ /* 0x000fe200000010ff */
[----:B------:R-:W-:Y:S01]  /*5ff0*/  UMOV UR12, UR18 ;  /* 0x00000012000c7c82 */ /* 0x000fe20008000000 */
[----:B------:R-:W-:Y:S01]  /*6000*/  F2FP.BF16.F32.PACK_AB R48, R49, R48 ;  /* 0x000000303130723e */ /* 0x000fe200000010ff */
[----:B------:R-:W-:Y:S01]  /*6010*/  UMOV UR10, UR5 ;  /* 0x00000005000a7c82 */ /* 0x000fe20008000000 */
[C---:B--2---:R-:W-:Y:S01]  /*6020*/  F2FP.BF16.F32.PACK_AB R11, R34.reuse, R25 ;  /* 0x00000019220b723e */ /* 0x044fe200000010ff */
[----:B------:R-:W2:Y:S01]  /*6030*/  MUFU.EX2 R9, R9 ;  /* 0x0000000900097308 */ /* 0x000ea20000000800 */
[----:B------:R-:W-:Y:S01]  /*6040*/  FMUL.FTZ R51, R34, R51 ;  /* 0x0000003322337220 */ /* 0x000fe20000410000 */
[----:B------:R-:W-:-:S04]  /*6050*/  F2FP.BF16.F32.PACK_AB R30, R30, R29 ;  /* 0x0000001d1e1e723e */ /* 0x000fc800000010ff */
[----:B------:R-:W-:Y:S02]  /*6060*/  F2FP.BF16.F32.PACK_AB R49, R51, R50 ;  /* 0x000000323331723e */ /* 0x000fe400000010ff */
[----:B------:R-:W3:Y:S01]  /*6070*/  MUFU.EX2 R12, R12 ;  /* 0x0000000c000c7308 */ /* 0x000ee20000000800 */
[----:B-1----:R-:W-:Y:S01]  /*6080*/  FMUL.FTZ R54, R33, R54 ;  /* 0x0000003621367220 */ /* 0x002fe20000410000 */
[----:B------:R1:W-:Y:S04]  /*6090*/  STSM.16.M88.2 [R0+0x2c500], R20 ;  /* 0x02c5001400007844 */ /* 0x0003e80000000100 */
[----:B------:R-:W-:Y:S02]  /*60a0*/  STSM.16.M88.2 [R0+0x2cd00], R10 ;  /* 0x02cd000a00007844 */ /* 0x000fe40000000100 */
[----:B------:R-:W4:Y:S01]  /*60b0*/  MUFU.EX2 R36, R36 ;  /* 0x0000002400247308 */ /* 0x000f220000000800 */
[----:B--2---:R-:W-:Y:S01]  /*60c0*/  FMUL.FTZ R52, R9, R52 ;  /* 0x0000003409347220 */ /* 0x004fe20000410000 */
[----:B-1----:R-:W-:-:S06]  /*60d0*/  VIADD R20, R35, 0xb0 ;  /* 0x000000b023147836 */ /* 0x002fcc0000000000 */
[----:B------:R-:W1:Y:S01]  /*60e0*/  MUFU.EX2 R27, R27 ;  /* 0x0000001b001b7308 */ /* 0x000e620000000800 */
[C---:B---3--:R-:W-:Y:S01]  /*60f0*/  F2FP.BF16.F32.PACK_AB R32, R12.reuse, R9 ;  /* 0x000000090c20723e */ /* 0x048fe200000010ff */
[----:B------:R-:W-:-:S05]  /*6100*/  FMUL.FTZ R53, R12, R53 ;  /* 0x000000350c357220 */ /* 0x000fca0000410000 */
[----:B------:R-:W-:Y:S01]  /*6110*/  F2FP.BF16.F32.PACK_AB R52, R53, R52 ;  /* 0x000000343534723e */ /* 0x000fe200000010ff */
[----:B------:R-:W2:Y:S01]  /*6120*/  MUFU.EX2 R28, R28 ;  /* 0x0000001c001c7308 */ /* 0x000ea20000000800 */
[C---:B----4-:R-:W-:Y:S01]  /*6130*/  F2FP.BF16.F32.PACK_AB R33, R36.reuse, R33 ;  /* 0x000000212421723e */ /* 0x050fe200000010ff */
[----:B------:R-:W-:-:S04]  /*6140*/  FMUL.FTZ R55, R36, R55 ;  /* 0x0000003724377220 */ /* 0x000fc80000410000 */
[----:B------:R-:W-:Y:S01]  /*6150*/  STSM.16.M88.2 [R0+0x2d500], R32 ;  /* 0x02d5002000007844 */ /* 0x000fe20000000100 */
[----:B------:R-:W-:Y:S01]  /*6160*/  F2FP.BF16.F32.PACK_AB R53, R55, R54 ;  /* 0x000000363735723e */ /* 0x000fe200000010ff */
[----:B------:R-:W3:Y:S01]  /*6170*/  MUFU.EX2 R15, R40 ;  /* 0x00000028000f7308 */ /* 0x000ee20000000800 */
[----:B-1----:R-:W-:-:S07]  /*6180*/  FMUL.FTZ R218, R27, R218 ;  /* 0x000000da1bda7220 */ /* 0x002fce0000410000 */
[----:B------:R-:W1:Y:S01]  /*6190*/  MUFU.EX2 R23, R24 ;  /* 0x0000001800177308 */ /* 0x000e620000000800 */
[C---:B--2---:R-:W-:Y:S01]  /*61a0*/  F2FP.BF16.F32.PACK_AB R9, R28.reuse, R27 ;  /* 0x0000001b1c09723e */ /* 0x044fe200000010ff */
[----:B------:R-:W-:-:S04]  /*61b0*/  FMUL.FTZ R219, R28, R219 ;  /* 0x000000db1cdb7220 */ /* 0x000fc80000410000 */
[----:B------:R-:W-:Y:S01]  /*61c0*/  STSM.16.M88.2 [R0+0x2dd00], R8 ;  /* 0x02dd000800007844 */ /* 0x000fe20000000100 */
[----:B------:R-:W-:Y:S01]  /*61d0*/  F2FP.BF16.F32.PACK_AB R31, R219, R218 ;  /* 0x000000dadb1f723e */ /* 0x000fe200000010ff */
[----:B------:R2:W4:Y:S01]  /*61e0*/  MUFU.EX2 R26, R6 ;  /* 0x00000006001a7308 */ /* 0x0005220000000800 */
[----:B---3--:R-:W-:-:S05]  /*61f0*/  FMUL.FTZ R220, R15, R220 ;  /* 0x000000dc0fdc7220 */ /* 0x008fca0000410000 */
[----:B------:R-:W-:Y:S02]  /*6200*/  F2FP.BF16.F32.PACK_AB R220, R221, R220 ;  /* 0x000000dcdddc723e */ /* 0x000fe400000010ff */
[----:B--2---:R-:W-:Y:S01]  /*6210*/  F2FP.BF16.F32.PACK_AB R6, R22, R15 ;  /* 0x0000000f1606723e */ /* 0x004fe200000010ff */
[----:B------:R-:W-:Y:S02]  /*6220*/  IMAD R22, R4, 0x2000, R5 ;  /* 0x0000200004167824 */ /* 0x000fe400078e0205 */
[----:B-1----:R-:W-:Y:S01]  /*6230*/  FMUL.FTZ R222, R23, R222 ;  /* 0x000000de17de7220 */ /* 0x002fe20000410000 */
[C---:B------:R-:W-:Y:S02]  /*6240*/  VIADD R5, R35.reuse, 0x200 ;  /* 0x0000020023057836 */ /* 0x040fe40000000000 */
[----:B------:R-:W-:Y:S01]  /*6250*/  VIADD R15, R35, 0x30 ;  /* 0x00000030230f7836 */ /* 0x000fe20000000000 */
[C---:B----4-:R-:W-:Y:S01]  /*6260*/  F2FP.BF16.F32.PACK_AB R7, R26.reuse, R23 ;  /* 0x000000171a07723e */ /* 0x050fe200000010ff */
[----:B------:R-:W-:Y:S01]  /*6270*/  FMUL.FTZ R223, R26, R223 ;  /* 0x000000df1adf7220 */ /* 0x000fe20000410000 */
[----:B------:R-:W-:-:S02]  /*6280*/  SHF.R.U32.HI R23, RZ, 0x4, R22 ;  /* 0x00000004ff177819 */ /* 0x000fc40000011616 */
[----:B------:R-:W-:Y:S01]  /*6290*/  R2UR UR7, R5 ;  /* 0x00000000050772ca */ /* 0x000fe200000e0000 */
[----:B------:R1:W-:Y:S01]  /*62a0*/  STSM.16.M88.2 [R0+0x2e500], R6 ;  /* 0x02e5000600007844 */ /* 0x0003e20000000100 */
[----:B------:R-:W-:Y:S02]  /*62b0*/  LOP3.LUT R23, R23, 0x3fff, RZ, 0xc0, !PT ;  /* 0x00003fff17177812 */ /* 0x000fe400078ec0ff */
[----:B------:R-:W-:Y:S01]  /*62c0*/  F2FP.BF16.F32.PACK_AB R221, R223, R222 ;  /* 0x000000dedfdd723e */ /* 0x000fe200000010ff */
[----:B------:R2:W-:Y:S06]  /*62d0*/  MEMBAR.ALL.CTA ;  /* 0x0000000000007992 */ /* 0x0005ec0000008000 */
[----:B--2---:R-:W2:Y:S01]  /*62e0*/  FENCE.VIEW.ASYNC.S ;  /* 0x00000000000073c6 */ /* 0x004ea20000000000 */
[C---:B------:R-:W-:Y:S01]  /*62f0*/  R2UR UR56, R23.reuse ;  /* 0x00000000173872ca */ /* 0x040fe200000e0000 */
[----:B------:R-:W-:-:S02]  /*6300*/  VIADD R5, R23, 0x80 ;  /* 0x0000008017057836 */ /* 0x000fc40000000000 */
[----:B------:R-:W-:-:S03]  /*6310*/  VIADD R14, R23, 0x180 ;  /* 0x00000180170e7836 */ /* 0x000fc60000000000 */
[----:B------:R-:W-:Y:S01]  /*6320*/  R2UR UR48, R5 ;  /* 0x00000000053072ca */ /* 0x000fe200000e0000 */
[C---:B------:R-:W-:Y:S01]  /*6330*/  VIADD R5, R35.reuse, 0x90 ;  /* 0x0000009023057836 */ /* 0x040fe20000000000 */
[----:B-1----:R-:W-:Y:S01]  /*6340*/  MOV R7, UR58 ;  /* 0x0000003a00077c02 */ /* 0x002fe20008000f00 */
[----:B------:R-:W-:-:S03]  /*6350*/  VIADD R6, R35, 0x10 ;  /* 0x0000001023067836 */ /* 0x000fc60000000000 */
[----:B------:R-:W-:Y:S01]  /*6360*/  R2UR UR4, R5 ;  /* 0x00000000050472ca */ /* 0x000fe200000e0000 */
[----:B------:R-:W-:Y:S01]  /*6370*/  UMOV UR16, UR56 ;  /* 0x0000003800107c82 */ /* 0x000fe20008000000 */
[----:B------:R-:W-:Y:S01]  /*6380*/  UMOV UR8, UR56 ;  /* 0x0000003800087c82 */ /* 0x000fe20008000000 */
[C---:B------:R-:W-:Y:S01]  /*6390*/  VIADD R5, R35.reuse, 0x190 ;  /* 0x0000019023057836 */ /* 0x040fe20000000000 */
[----:B------:R-:W-:Y:S01]  /*63a0*/  R2UR UR50, R6 ;  /* 0x00000000063272ca */ /* 0x000fe200000e0000 */
[----:B------:R-:W-:Y:S02]  /*63b0*/  VIADD R6, R35, 0x110 ;  /* 0x0000011023067836 */ /* 0x000fe40000000000 */
[----:B------:R-:W-:Y:S01]  /*63c0*/  UMOV UR52, UR48 ;  /* 0x0000003000347c82 */ /* 0x000fe20008000000 */
[----:B------:R-:W-:Y:S01]  /*63d0*/  R2UR UR54, R5 ;  /* 0x00000000053672ca */ /* 0x000fe200000e0000 */
[C---:B------:R-:W-:Y:S01]  /*63e0*/  VIADD R5, R35.reuse, 0x210 ;  /* 0x0000021023057836 */ /* 0x040fe20000000000 */
[----:B------:R-:W-:Y:S01]  /*63f0*/  R2UR UR5, R6 ;  /* 0x00000000060572ca */ /* 0x000fe200000e0000 */
[----:B--2---:R-:W-:Y:S01]  /*6400*/  BAR.SYNC.DEFER_BLOCKING 0x9, 0x100 ;  /* 0x0244000000007b1d */ /* 0x004fe20000010000 */
[----:B------:R-:W-:-:S02]  /*6410*/  VIADD R6, R35, 0x20 ;  /* 0x0000002023067836 */ /* 0x000fc40000000000 */
[----:B------:R-:W-:Y:S01]  /*6420*/  R2UR UR46, R5 ;  /* 0x00000000052e72ca */ /* 0x000fe200000e0000 */
[----:B------:R-:W-:Y:S02]  /*6430*/  VIADD R5, R23, 0x100 ;  /* 0x0000010017057836 */ /* 0x000fe40000000000 */
[----:B------:R-:W-:Y:S01]  /*6440*/  UMOV UR44, UR48 ;  /* 0x00000030002c7c82 */ /* 0x000fe20008000000 */
[----:B------:R-:W-:Y:S01]  /*6450*/  R2UR UR30, R6 ;  /* 0x00000000061e72ca */ /* 0x000fe200000e0000 */
[----:B------:R-:W-:Y:S01]  /*6460*/  VIADD R6, R35, 0x120 ;  /* 0x0000012023067836 */ /* 0x000fe20000000000 */
[----:B------:R-:W-:Y:S01]  /*6470*/  R2UR UR28, R5 ;  /* 0x00000000051c72ca */ /* 0x000fe200000e0000 */
[----:B------:R-:W-:-:S03]  /*6480*/  VIADD R5, R35, 0xa0 ;  /* 0x000000a023057836 */ /* 0x000fc60000000000 */
[----:B------:R-:W-:Y:S01]  /*6490*/  R2UR UR38, R6 ;  /* 0x00000000062672ca */ /* 0x000fe200000e0000 */
[----:B------:R-:W-:Y:S01]  /*64a0*/  VIADD R6, R17, 0x2ed00 ;  /* 0x0002ed0011067836 */ /* 0x000fe20000000000 */
[----:B------:R-:W-:Y:S01]  /*64b0*/  R2UR UR42, R5 ;  /* 0x00000000052a72ca */ /* 0x000fe200000e0000 */
[----:B------:R-:W-:-:S03]  /*64c0*/  VIADD R5, R35, 0x1a0 ;  /* 0x000001a023057836 */ /* 0x000fc60000000000 */
[----:B------:R-:W-:Y:S02]  /*64d0*/  SHF.R.U32.HI R6, RZ, 0x4, R6 ;  /* 0x00000004ff067819 */ /* 0x000fe40000011606 */
[----:B------:R-:W-:Y:S01]  /*64e0*/  R2UR UR34, R5 ;  /* 0x00000000052272ca */ /* 0x000fe200000e0000 */
[----:B------:R-:W-:Y:S01]  /*64f0*/  VIADD R5, R35, 0x220 ;  /* 0x0000022023057836 */ /* 0x000fe20000000000 */
[----:B------:R-:W-:Y:S01]  /*6500*/  UMOV UR40, UR28 ;  /* 0x0000001c00287c82 */ /* 0x000fe20008000000 */
[----:B------:R-:W-:Y:S01]  /*6510*/  STSM.16.M88.2 [R0+0x2ed00], R38 ;  /* 0x02ed002600007844 */ /* 0x000fe20000000100 */
[----:B------:R-:W-:Y:S01]  /*6520*/  UMOV UR36, UR28 ;  /* 0x0000001c00247c82 */ /* 0x000fe20008000000 */
[----:B------:R-:W-:Y:S01]  /*6530*/  UMOV UR32, UR28 ;  /* 0x0000001c00207c82 */ /* 0x000fe20008000000 */
[----:B------:R-:W-:Y:S01]  /*6540*/  R2UR UR26, R5 ;  /* 0x00000000051a72ca */ /* 0x000fe200000e0000 */
[----:B------:R-:W-:Y:S01]  /*6550*/  STSM.16.M88.2 [R0+0x2f500], R48 ;  /* 0x02f5003000007844 */ /* 0x000fe20000000100 */
[----:B------:R-:W-:Y:S01]  /*6560*/  UMOV UR24, UR28 ;  /* 0x0000001c00187c82 */ /* 0x000fe20008000000 */
[----:B------:R-:W-:Y:S01]  /*6570*/  IMAD R5, R4, 0x2800, R17 ;  /* 0x0000280004057824 */ /* 0x000fe200078e0211 */
[----:B------:R-:W-:Y:S01]  /*6580*/  LOP3.LUT R216, R6, 0x3fff, RZ, 0xc0, !PT ;  /* 0x00003fff06d87812 */ /* 0x000fe200078ec0ff */
[----:B------:R-:W-:Y:S03]  /*6590*/  STSM.16.M88.2 [R0+0x2fd00], R52 ;  /* 0x02fd003400007844 */ /* 0x000fe60000000100 */
[----:B------:R-:W-:Y:S01]  /*65a0*/  SHF.R.U32.HI R5, RZ, 0x4, R5 ;  /* 0x00000004ff057819 */ /* 0x000fe20000011605 */
[----:B------:R-:W-:Y:S01]  /*65b0*/  STSM.16.M88.2 [R0+0x30500], R30 ;  /* 0x0305001e00007844 */ /* 0x000fe20000000100 */
[----:B------:R-:W-:-:S02]  /*65c0*/  LOP3.LUT R6, R216, 0x400000, RZ, 0xfc, !PT ;  /* 0x00400000d8067812 */ /* 0x000fc400078efcff */
[----:B------:R-:W-:Y:S01]  /*65d0*/  LOP3.LUT R5, R5, 0x3fff, RZ, 0xc0, !PT ;  /* 0x00003fff05057812 */ /* 0x000fe200078ec0ff */
        /* <DEDUP_REMOVED lines=10> */
[----:B------:R-:W-:-:S02]  /*6680*/  UMOV UR9, UR19 ;  /* 0x0000001300097c82 */ /* 0x000fc40008000000 */
        /* <DEDUP_REMOVED lines=17> */
[----:B------:R-:W-:Y:S01]  /*67a0*/  MOV R219, UR57 ;  /* 0x0000003900db7c02 */ /* 0x000fe20008000f00 */
        /* <DEDUP_REMOVED lines=20> */
[----:B------:R-:W-:Y:S01]  /*68f0*/  HGMMA.64x16x16.F32.BF16 R88, gdesc[UR44].tnspA.tnspB, R88 ;  /* 0x602000002c5879f0 */ /* 0x000fe20008701858 */
[----:B------:R-:W-:Y:S01]  /*6900*/  R2UR UR10, R15 ;  /* 0x000000000f0a72ca */ /* 0x000fe200000e0000 */
[----:B------:R-:W-:Y:S01]  /*6910*/  VIADD R14, R35, 0x130 ;  /* 0x00000130230e7836 */ /* 0x000fe20000000000 */
[----:B------:R-:W-:Y:S01]  /*6920*/  R2UR UR5, R5 ;  /* 0x00000000050572ca */ /* 0x000fe200000e0000 */
[C---:B------:R-:W-:Y:S01]  /*6930*/  VIADD R15, R35.reuse, 0x1b0 ;  /* 0x000001b0230f7836 */ /* 0x040fe20000000000 */
[----:B------:R-:W-:Y:S01]  /*6940*/  UMOV UR59, UR19 ;  /* 0x00000013003b7c82 */ /* 0x000fe20008000000 */
[----:B------:R-:W-:Y:S01]  /*6950*/  VIADD R35, R35, 0x230 ;  /* 0x0000023023237836 */ /* 0x000fe20000000000 */
[----:B------:R-:W-:Y:S01]  /*6960*/  R2UR UR22, R14 ;  /* 0x000000000e1672ca */ /* 0x000fe200000e0000 */
[----:B------:R-:W-:Y:S01]  /*6970*/  UMOV UR53, UR9 ;  /* 0x0000000900357c82 */ /* 0x000fe20008000000 */
[----:B------:R-:W-:Y:S01]  /*6980*/  R2UR UR14, R15 ;  /* 0x000000000f0e72ca */ /* 0x000fe200000e0000 */
[----:B------:R-:W-:Y:S01]  /*6990*/  UMOV UR9, 0x40000040 ;  /* 0x4000004000097882 */ /* 0x000fe20000000000 */
[----:B------:R-:W-:Y:S01]  /*69a0*/  R2UR UR6, R35 ;  /* 0x00000000230672ca */ /* 0x000fe200000e0000 */
[----:B------:R-:W-:Y:S01]  /*69b0*/  UMOV UR16, UR8 ;  /* 0x0000000800107c82 */ /* 0x000fe20008000000 */
[----:B------:R-:W-:Y:S01]  /*69c0*/  MOV R9, UR59 ;  /* 0x0000003b00097c02 */ /* 0x000fe20008000f00 */
[----:B------:R-:W-:Y:S01]  /*69d0*/  UMOV UR59, UR7 ;  /* 0x00000007003b7c82 */ /* 0x000fe20008000000 */
[----:B------:R-:W-:Y:S01]  /*69e0*/  UMOV UR17, UR9 ;  /* 0x0000000900117c82 */ /* 0x000fe20008000000 */
[----:B------:R-:W-:Y:S01]  /*69f0*/  MOV R11, UR59 ;  /* 0x0000003b000b7c02 */ /* 0x000fe20008000f00 */
[----:B------:R-:W-:Y:S01]  /*6a00*/  UMOV UR59, UR11 ;  /* 0x0000000b003b7c82 */ /* 0x000fe20008000000 */
[----:B------:R-:W-:Y:S01]  /*6a10*/  UMOV UR11, 0x40 ;  /* 0x00000040000b7882 */ /* 0x000fe20000000000 */
        /* <DEDUP_REMOVED lines=201> */
[----:B------:R-:W-:Y:S01]  /*76b0*/  UMOV UR7, 0x40 ;  /* 0x0000004000077882 */ /* 0x000fe20000000000 */
        /* <DEDUP_REMOVED lines=53> */
[----:B------:R-:W-:Y:S01]  /*7a10*/  HGMMA.64x16x16.F32.BF16 R136, gdesc[UR44].tnspA.tnspB, R136 ;  /* 0x602000002c8879f0 */ /* 0x000fe20008701888 */
[----:B------:R-:W-:Y:S01]  /*7a20*/  IMAD.U32 R222, RZ, RZ, UR10 ;  /* 0x0000000affde7e24 */ /* 0x000fe2000f8e00ff */
[----:B------:R-:W-:Y:S01]  /*7a30*/  UMOV UR48, UR44 ;  /* 0x0000002c00307c82 */ /* 0x000fe20008000000 */
        /* <DEDUP_REMOVED lines=15> */
[----:B------:R1:W-:Y:S01]  /*7b30*/  REDG.E.ADD.F32x4.FTZ.RN.STRONG.GPU desc[UR56][R6.64+0x1800], R36 ;  /* 0x00180024060079a6 */ /* 0x0003e2000c10f7b8 */
[----:B------:R-:W-:-:S02]  /*7b40*/  VIADD R25, R237, 0x100 ;  /* 0x00000100ed197836 */ /* 0x000fc40000000000 */
[----:B------:R-:W-:Y:S01]  /*7b50*/  R2UR UR26, R26 ;  /* 0x000000001a1a72ca */ /* 0x000fe200000e0000 */
[----:B------:R-:W-:Y:S01]  /*7b60*/  IMAD.U32 R226, RZ, RZ, UR10 ;  /* 0x0000000affe27e24 */ /* 0x000fe2000f8e00ff */
[----:B------:R-:W-:Y:S01]  /*7b70*/  UMOV UR5, 0x40000040 ;  /* 0x4000004000057882 */ /* 0x000fe20000000000 */
[----:B------:R-:W-:Y:S01]  /*7b80*/  HGMMA.64x16x16.F32.BF16 R168, gdesc[UR48].tnspA.tnspB, R168 ;  /* 0x6020000030a879f0 */ /* 0x000fe200087018a8 */
[----:B------:R-:W-:Y:S01]  /*7b90*/  R2UR UR24, R25 ;  /* 0x00000000191872ca */ /* 0x000fe200000e0000 */
[C---:B------:R-:W-:Y:S01]  /*7ba0*/  VIADD R25, R24.reuse, 0x120 ;  /* 0x0000012018197836 */ /* 0x040fe20000000000 */
[----:B------:R1:W-:Y:S04]  /*7bb0*/  REDG.E.ADD.F32x4.FTZ.RN.STRONG.GPU desc[UR56][R6.64+0x2000], R40 ;  /* 0x00200028060079a6 */ /* 0x0003e8000c10f7b8 */
[----:B------:R-:W-:Y:S01]  /*7bc0*/  R2UR UR38, R25 ;  /* 0x00000000192672ca */ /* 0x000fe200000e0000 */
[----:B------:R-:W-:-:S02]  /*7bd0*/  VIADD R25, R24, 0x1a0 ;  /* 0x000001a018197836 */ /* 0x000fc40000000000 */
[C---:B------:R-:W-:Y:S01]  /*7be0*/  VIADD R26, R24.reuse, 0xa0 ;  /* 0x000000a0181a7836 */ /* 0x040fe20000000000 */
[----:B------:R-:W-:Y:S01]  /*7bf0*/  UMOV UR21, UR5 ;  /* 0x0000000500157c82 */ /* 0x000fe20008000000 */
[----:B------:R-:W-:Y:S01]  /*7c00*/  UMOV UR17, UR5 ;  /* 0x0000000500117c82 */ /* 0x000fe20008000000 */
[----:B------:R-:W-:Y:S01]  /*7c10*/  R2UR UR34, R25 ;  /* 0x00000000192272ca */ /* 0x000fe200000e0000 */
[----:B------:R-:W-:Y:S01]  /*7c20*/  VIADD R25, R24, 0x220 ;  /* 0x0000022018197836 */ /* 0x000fe20000000000 */
[----:B------:R-:W-:Y:S01]  /*7c30*/  R2UR UR42, R26 ;  /* 0x000000001a2a72ca */ /* 0x000fe200000e0000 */
[----:B------:R-:W-:Y:S01]  /*7c40*/  UMOV UR40, UR24 ;  /* 0x0000001800287c82 */ /* 0x000fe20008000000 */
[----:B------:R-:W-:Y:S01]  /*7c50*/  UMOV UR36, UR24 ;  /* 0x0000001800247c82 */ /* 0x000fe20008000000 */
[----:B------:R-:W-:Y:S01]  /*7c60*/  UMOV UR32, UR24 ;  /* 0x0000001800207c82 */ /* 0x000fe20008000000 */
[----:B------:R-:W-:Y:S01]  /*7c70*/  R2UR UR30, R25 ;  /* 0x00000000191e72ca */ /* 0x000fe200000e0000 */
[----:B------:R-:W-:Y:S01]  /*7c80*/  UMOV UR28, UR24 ;  /* 0x00000018001c7c82 */ /* 0x000fe20008000000 */
[----:B------:R-:W-:Y:S01]  /*7c90*/  HGMMA.64x16x16.F32.BF16 R136, gdesc[UR24].tnspA.tnspB, R136 ;  /* 0x60200000188879f0 */ /* 0x000fe20008701888 */
[----:B------:R-:W-:Y:S01]  /*7ca0*/  IMAD.U32 R227, RZ, RZ, UR11 ;  /* 0x0000000bffe37e24 */ /* 0x000fe2000f8e00ff */
[----:B------:R-:W-:Y:S01]  /*7cb0*/  UMOV UR13, UR5 ;  /* 0x00000005000d7c82 */ /* 0x000fe20008000000 */
[----:B------:R-:W-:-:S04]  /*7cc0*/  UMOV UR9, UR5 ;  /* 0x0000000500097c82 */ /* 0x000fc80008000000 */
[----:B------:R-:W-:Y:S01]  /*7cd0*/  HGMMA.64x16x16.F32.BF16 R144, gdesc[UR40].tnspA.tnspB, R144 ;  /* 0x60200000289079f0 */ /* 0x000fe20008701890 */
[----:B------:R1:W-:Y:S01]  /*7ce0*/  REDG.E.ADD.F32x4.FTZ.RN.STRONG.GPU desc[UR56][R6.64+0x2800], R44 ;  /* 0x0028002c060079a6 */ /* 0x0003e2000c10f7b8 */
[----:B------:R-:W-:Y:S02]  /*7cf0*/  VIADD R25, R237, 0x180 ;  /* 0x00000180ed197836 */ /* 0x000fe40000000000 */
[----:B------:R-:W-:Y:S01]  /*7d00*/  VIADD R26, R24, 0x30 ;  /* 0x00000030181a7836 */ /* 0x000fe20000000000 */
[----:B------:R-:W-:Y:S01]  /*7d10*/  UMOV UR11, 0x40 ;  /* 0x00000040000b7882 */ /* 0x000fe20000000000 */
[----:B------:R-:W-:Y:S01]  /*7d20*/  HGMMA.64x16x16.F32.BF16 R152, gdesc[UR36].tnspA.tnspB, R152 ;  /* 0x60200000249879f0 */ /* 0x000fe20008701898 */
[----:B------:R1:W-:Y:S01]  /*7d30*/  REDG.E.ADD.F32x4.FTZ.RN.STRONG.GPU desc[UR56][R6.64+0x3000], R48 ;  /* 0x00300030060079a6 */ /* 0x0003e2000c10f7b8 */
[----:B------:R-:W-:Y:S02]  /*7d40*/  R2UR UR4, R25 ;  /* 0x00000000190472ca */ /* 0x000fe400000e0000 */
[----:B------:R-:W-:Y:S01]  /*7d50*/  HGMMA.64x16x16.F32.BF16 R160, gdesc[UR32].tnspA.tnspB, R160 ;  /* 0x6020000020a079f0 */ /* 0x000fe200087018a0 */
[----:B------:R-:W-:Y:S01]  /*7d60*/  R2UR UR6, R26 ;  /* 0x000000001a0672ca */ /* 0x000fe200000e0000 */
[----:B------:R1:W-:Y:S01]  /*7d70*/  REDG.E.ADD.F32x4.FTZ.RN.STRONG.GPU desc[UR56][R6.64+0x3800], R52 ;  /* 0x00380034060079a6 */ /* 0x0003e2000c10f7b8 */
[----:B------:R-:W-:-:S02]  /*7d80*/  VIADD R25, R24, 0x130 ;  /* 0x0000013018197836 */ /* 0x000fc40000000000 */
[C---:B------:R-:W-:Y:S01]  /*7d90*/  VIADD R26, R24.reuse, 0xb0 ;  /* 0x000000b0181a7836 */ /* 0x040fe20000000000 */
[----:B------:R-:W-:Y:S02]  /*7da0*/  HGMMA.64x16x16.F32.BF16 R168, gdesc[UR28].tnspA.tnspB, R168 ;  /* 0x602000001ca879f0 */ /* 0x000fe400087018a8 */
[----:B------:R-:W-:Y:S01]  /*7db0*/  R2UR UR18, R25 ;  /* 0x00000000191272ca */ /* 0x000fe200000e0000 */
[----:B------:R-:W-:Y:S01]  /*7dc0*/  VIADD R25, R24, 0x1b0 ;  /* 0x000001b018197836 */ /* 0x000fe20000000000 */
[----:B------:R-:W-:Y:S01]  /*7dd0*/  R2UR UR22, R26 ;  /* 0x000000001a1672ca */ /* 0x000fe200000e0000 */
[----:B------:R-:W-:Y:S01]  /*7de0*/  VIADD R24, R24, 0x230 ;  /* 0x0000023018187836 */ /* 0x000fe20000000000 */
[----:B------:R-:W-:Y:S01]  /*7df0*/  UMOV UR20, UR4 ;  /* 0x0000000400147c82 */ /* 0x000fe20008000000 */
[----:B------:R-:W-:Y:S01]  /*7e00*/  UMOV UR16, UR4 ;  /* 0x0000000400107c82 */ /* 0x000fe20008000000 */
[----:B------:R-:W-:Y:S01]  /*7e10*/  R2UR UR14, R25 ;  /* 0x00000000190e72ca */ /* 0x000fe200000e0000 */
[----:B------:R-:W-:Y:S01]  /*7e20*/  UMOV UR12, UR4 ;  /* 0x00000004000c7c82 */ /* 0x000fe20008000000 */
[----:B------:R-:W-:Y:S01]  /*7e30*/  R2UR UR10, R24 ;  /* 0x00000000180a72ca */ /* 0x000fe200000e0000 */
[----:B------:R-:W-:Y:S01]  /*7e40*/  UMOV UR8, UR4 ;  /* 0x0000000400087c82 */ /* 0x000fe20008000000 */
[----:B------:R-:W-:Y:S05]  /*7e50*/  HGMMA.64x16x16.F32.BF16 R136, gdesc[UR4].tnspA.tnspB, R136 ;  /* 0x60200000048879f0 */ /* 0x000fea0008701888 */
[----:B------:R-:W-:Y:S04]  /*7e60*/  HGMMA.64x16x16.F32.BF16 R144, gdesc[UR20].tnspA.tnspB, R144 ;  /* 0x60200000149079f0 */ /* 0x000fe80008701890 */
[----:B------:R-:W-:Y:S04]  /*7e70*/  HGMMA.64x16x16.F32.BF16 R152, gdesc[UR16].tnspA.tnspB, R152 ;  /* 0x60200000109879f0 */ /* 0x000fe80008701898 */
[----:B------:R-:W-:Y:S04]  /*7e80*/  HGMMA.64x16x16.F32.BF16 R160, gdesc[UR12].tnspA.tnspB, R160 ;  /* 0x602000000ca079f0 */ /* 0x000fe800087018a0 */
[----:B------:R-:W-:Y:S03]  /*7e90*/  HGMMA.64x16x16.F32.BF16 R168, gdesc[UR8].tnspA.tnspB, R168, gsb0 ;  /* 0x6020000008a879f0 */ /* 0x000fe600080018a8 */
[----:B------:R-:W-:-:S02]  /*7ea0*/  WARPGROUP.DEPBAR.LE gsb0, 0x1 ;  /* 0x00008000000079c5 */ /* 0x000fc40000010100 */
[----:B-1----:R-:W-:Y:S05]  /*7eb0*/  @!P0 BRA `(.L_x_1078) ;  /* 0x0000000000048947 */ /* 0x002fea0003800000 */
[----:B------:R-:W-:Y:S01]  /*7ec0*/  BPT.TRAP 0x1 ;  /* 0x000000040000795c */ /* 0x000fe20000300000 */
.L_x_1078:
        /* <DEDUP_REMOVED lines=112> */
.L_x_1079:
[----:B------:R-:W-:Y:S01]  /*85d0*/  VIADD R3, R3, 0x1 ;  /* 0x0000000103037836 */ /* 0x000fe20000000000 */
[----:B------:R-:W-:Y:S01]  /*85e0*/  ULOP3.LUT UR60, UR60, 0x1, URZ, 0x3c, !UPT ;  /* 0x000000013c3c7892 */ /* 0x000fe2000f8e3c3f */
        /* <DEDUP_REMOVED lines=92> */
.L_x_1067:
[----:B------:R-:W-:Y:S05]  /*8bb0*/  @P0 BRA `(.L_x_1063) ;  /* 0x0000002c00980947 */ /* 0x000fea0003800000 */
[----:B------:R-:W1:Y:S01]  /*8bc0*/  LDC.64 R2, c[0x0][0x878] ;  /* 0x00021e00ff027b82 */ /* 0x000e620000000a00 */
[----:B------:R-:W-:Y:S01]  /*8bd0*/  ULDC.64 UR4, c[0x0][0x208] ;  /* 0x0000820000047ab9 */ /* 0x000fe20000000a00 */
[----:B------:R-:W3:Y:S01]  /*8be0*/  LDL.LU R10, [R1] ;  /* 0x00000000010a7983 */ /* 0x000ee20000300800 */
[----:B------:R-:W4:Y:S05]  /*8bf0*/  S2R R20, SR_TID.X ;  /* 0x0000000000147919 */ /* 0x000f2a0000002100 */
[----:B------:R-:W5:Y:S08]  /*8c00*/  LDC R0, c[0x0][0x850] ;  /* 0x00021400ff007b82 */ /* 0x000f700000000800 */
[----:B------:R-:W5:Y:S01]  /*8c10*/  LDC.64 R8, c[0x0][0x818] ;  /* 0x00020600ff087b82 */ /* 0x000f620000000a00 */
[----:B-1----:R-:W-:-:S07]  /*8c20*/  ISETP.NE.U32.AND P0, PT, R2, RZ, PT ;  /* 0x000000ff0200720c */ /* 0x002fce0003f05070 */
[----:B------:R-:W1:Y:S01]  /*8c30*/  LDC.64 R12, c[0x0][0x840] ;  /* 0x00021000ff0c7b82 */ /* 0x000e620000000a00 */
[----:B------:R-:W-:-:S07]  /*8c40*/  ISETP.NE.AND.EX P0, PT, R3, RZ, PT, P0 ;  /* 0x000000ff0300720c */ /* 0x000fce0003f05300 */
[----:B------:R-:W1:Y:S08]  /*8c50*/  LDC.64 R14, c[0x0][0x848] ;  /* 0x00021200ff0e7b82 */ /* 0x000e700000000a00 */
[----:B------:R-:W4:Y:S08]  /*8c60*/  @P0 LDC.64 R2, c[0x0][0x878] ;  /* 0x00021e00ff020b82 */ /* 0x000f300000000a00 */
[----:B--2---:R-:W2:Y:S08]  /*8c70*/  LDC.64 R16, c[0x0][0x800] ;  /* 0x00020000ff107b82 */ /* 0x004eb00000000a00 */
[----:B------:R-:W2:Y:S01]  /*8c80*/  LDC.64 R18, c[0x0][0x828] ;  /* 0x00020a00ff127b82 */ /* 0x000ea20000000a00 */
[----:B----4-:R-:W-:-:S06]  /*8c90*/  @P0 IMAD.WIDE R2, R235, 0x4, R2 ;  /* 0x00000004eb020825 */ /* 0x010fcc00078e0202 */
[----:B------:R4:W2:Y:S01]  /*8ca0*/  @P0 LDG.E R2, desc[UR4][R2.64] ;  /* 0x0000000402020981 */ /* 0x0008a2000c1e1900 */
[----:B------:R-:W-:Y:S01]  /*8cb0*/  VIADD R21, R20, 0xffffff80 ;  /* 0xffffff8014157836 */ /* 0x000fe20000000000 */
[----:B------:R-:W1:Y:S08]  /*8cc0*/  S2UR UR5, SR_CgaCtaId ;  /* 0x00000000000579c3 */ /* 0x000e700000008800 */
[----:B------:R-:W-:Y:S01]  /*8cd0*/  BAR.SYNC.DEFER_BLOCKING 0x1, 0x100 ;  /* 0x0044000000007b1d */ /* 0x000fe20000010000 */
[----:B-----5:R-:W-:-:S02]  /*8ce0*/  ISETP.NE.AND P1, PT, R0, 0x1, PT ;  /* 0x000000010000780c */ /* 0x020fc40003f25270 */
[----:B------:R-:W-:-:S03]  /*8cf0*/  SHF.R.S32.HI R0, RZ, 0x1f, R21 ;  /* 0x0000001fff007819 */ /* 0x000fc60000011415 */
[----:B------:R-:W-:Y:S01]  /*8d00*/  UMOV UR4, 0x400 ;  /* 0x0000040000047882 */ /* 0x000fe20000000000 */
[----:B------:R-:W-:Y:S01]  /*8d10*/  LEA.HI R4, R0, R21, RZ, 0x7 ;  /* 0x0000001500047211 */ /* 0x000fe200078f38ff */
[----:B------:R-:W-:Y:S03]  /*8d20*/  BSSY B1, `(.L_x_1081) ;  /* 0x0000055000017945 */ /* 0x000fe60003800000 */
[----:B------:R-:W-:Y:S02]  /*8d30*/  LOP3.LUT R0, R4, 0x3fffff80, RZ, 0xc0, !PT ;  /* 0x3fffff8004007812 */ /* 0x000fe400078ec0ff */
[----:B----4-:R-:W-:Y:S01]  /*8d40*/  SHF.R.S32.HI R3, RZ, 0x7, R4 ;  /* 0x00000007ff037819 */ /* 0x010fe20000011404 */
[----:B------:R-:W4:Y:S02]  /*8d50*/  @P1 LDC R5, c[0x0][0x854] ;  /* 0x00021500ff051b82 */ /* 0x000f240000000800 */
[----:B------:R-:W-:-:S04]  /*8d60*/  IMAD.IADD R0, R21, 0x1, -R0 ;  /* 0x0000000115007824 */ /* 0x000fc800078e0a00 */
[----:B------:R-:W-:Y:S02]  /*8d70*/  IMAD R0, R3, 0xa00, R0 ;  /* 0x00000a0003007824 */ /* 0x000fe400078e0200 */
[----:B------:R-:W5:Y:S01]  /*8d80*/  @P1 LDC R7, c[0x0][0x858] ;  /* 0x00021600ff071b82 */ /* 0x000f620000000800 */
[----:B-1----:R-:W-:Y:S01]  /*8d90*/  ULEA UR4, UR5, UR4, 0x18 ;  /* 0x0000000405047291 */ /* 0x002fe2000f8ec03f */
[----:B------:R-:W-:-:S05]  /*8da0*/  IMAD.SHL.U32 R3, R0, 0x4, RZ ;  /* 0x0000000400037824 */ /* 0x000fca00078e00ff */
[----:B------:R-:W-:-:S05]  /*8db0*/  LEA R6, R3, UR4, 0x2 ;  /* 0x0000000403067c11 */ /* 0x000fca000f8e10ff */
[----:B------:R1:W-:Y:S01]  /*8dc0*/  STS.128 [R6], R56 ;  /* 0x0000003806007388 */ /* 0x0003e20000000c00 */
[----:B----4-:R-:W-:-:S03]  /*8dd0*/  @P1 IMAD.HI.U32 R0, R236, R5, RZ ;  /* 0x00000005ec001227 */ /* 0x010fc600078e00ff */
[----:B------:R1:W-:Y:S04]  /*8de0*/  STS.128 [R6+0x800], R60 ;  /* 0x0008003c06007388 */ /* 0x0003e80000000c00 */
[----:B------:R1:W-:Y:S01]  /*8df0*/  STS.128 [R6+0x1000], R96 ;  /* 0x0010006006007388 */ /* 0x0003e20000000c00 */
[----:B-----5:R-:W-:-:S03]  /*8e00*/  @P1 SHF.R.U32.HI R236, RZ, R7, R0 ;  /* 0x00000007ffec1219 */ /* 0x020fc60000011600 */
        /* <DEDUP_REMOVED lines=20> */
[----:B----4-:R-:W4:Y:S01]  /*8f50*/  FENCE.VIEW.ASYNC.S ;  /* 0x00000000000073c6 */ /* 0x010f220000000000 */
[----:B---3--:R-:W-:-:S02]  /*8f60*/  IMAD R5, R10, 0x5000, RZ ;  /* 0x000050000a057824 */ /* 0x008fc400078e02ff */
[----:B------:R-:W3:Y:S01]  /*8f70*/  LDC.64 R10, c[0x0][0x820] ;  /* 0x00020800ff0a7b82 */ /* 0x000ee20000000a00 */
[----:B--2---:R-:W-:-:S04]  /*8f80*/  @P0 IMAD R2, R235, 0x50, R2 ;  /* 0x00000050eb020824 */ /* 0x004fc800078e0202 */
[----:B------:R-:W-:-:S05]  /*8f90*/  @P0 IMAD.HI R2, R2, 0x66666667, RZ ;  /* 0x6666666702020827 */ /* 0x000fca00078e02ff */
[----:B------:R-:W-:-:S04]  /*8fa0*/  @P0 SHF.R.U32.HI R3, RZ, 0x1f, R2 ;  /* 0x0000001fff030819 */ /* 0x000fc80000011602 */
[----:B------:R-:W-:-:S05]  /*8fb0*/  @P0 LEA.HI.SX32 R3, R2, R3, 0x1b ;  /* 0x0000000302030211 */ /* 0x000fca00078fdaff */
[----:B------:R-:W-:-:S05]  /*8fc0*/  @P0 IMAD R2, R3, 0x5000, RZ ;  /* 0x0000500003020824 */ /* 0x000fca00078e02ff */
[----:B------:R-:W-:Y:S02]  /*8fd0*/  @P0 SHF.R.S32.HI R3, RZ, 0x1f, R2 ;  /* 0x0000001fff030819 */ /* 0x000fe40000011402 */
[----:B------:R-:W-:Y:S01]  /*8fe0*/  @!P0 CS2R R2, SRZ ;  /* 0x0000000000028805 */ /* 0x000fe2000001ff00 */
[----:B----4-:R-:W-:Y:S05]  /*8ff0*/  BAR.SYNC.DEFER_BLOCKING 0x1, 0x100 ;  /* 0x0044000000007b1d */ /* 0x010fea0000010000 */
[----:B------:R-:W-:Y:S01]  /*9000*/  IADD3 R4, P1, R5, R2, RZ ;  /* 0x0000000205047210 */ /* 0x000fe20007f3e0ff */
[----:B------:R-:W-:Y:S02]  /*9010*/  IMAD R2, R7, R12, RZ ;  /* 0x0000000c07027224 */ /* 0x000fe400078e02ff */
[C---:B------:R-:W-:Y:S01]  /*9020*/  IMAD R7, R236.reuse, R9, R0 ;  /* 0x00000009ec077224 */ /* 0x040fe200078e0200 */
[----:B------:R-:W-:Y:S01]  /*9030*/  LEA.HI.X.SX32 R5, R5, R3, 0x1, P1 ;  /* 0x0000000305057211 */ /* 0x000fe200008f0eff */
[----:B------:R-:W-:Y:S01]  /*9040*/  IMAD R9, R236, R13, R2 ;  /* 0x0000000dec097224 */ /* 0x000fe200078e0202 */
[----:B------:R-:W-:-:S02]  /*9050*/  SHF.R.S32.HI R0, RZ, 0x1f, R235 ;  /* 0x0000001fff007819 */ /* 0x000fc400000114eb */
[----:B------:R-:W-:Y:S01]  /*9060*/  SEL R235, R235, RZ, !P0 ;  /* 0x000000ffebeb7207 */ /* 0x000fe20004000000 */
[----:B------:R-:W-:-:S04]  /*9070*/  IMAD.WIDE.U32 R2, R236, R8, R4 ;  /* 0x00000008ec027225 */ /* 0x000fc800078e0004 */
[----:B------:R-:W-:Y:S01]  /*9080*/  IMAD.IADD R3, R3, 0x1, R7 ;  /* 0x0000000103037824 */ /* 0x000fe200078e0207 */
[----:B------:R-:W-:Y:S01]  /*9090*/  SEL R7, R0, RZ, !P0 ;  /* 0x000000ff00077207 */ /* 0x000fe20004000000 */
[----:B------:R-:W-:Y:S01]  /*90a0*/  IMAD.WIDE.U32 R4, R236, R12, R4 ;  /* 0x0000000cec047225 */ /* 0x000fe200078e0004 */
[----:B------:R-:W-:-:S03]  /*90b0*/  ISETP.NE.AND P0, PT, R21, RZ, PT ;  /* 0x000000ff1500720c */ /* 0x000fc60003f05270 */
[----:B------:R-:W-:Y:S02]  /*90c0*/  IMAD.IADD R5, R5, 0x1, R9 ;  /* 0x0000000105057824 */ /* 0x000fe400078e0209 */
[C---:B---3--:R-:W-:Y:S02]  /*90d0*/  IMAD R0, R7.reuse, R10, RZ ;  /* 0x0000000a07007224 */ /* 0x048fe400078e02ff */
[----:B------:R-:W-:Y:S02]  /*90e0*/  IMAD R8, R7, R14, RZ ;  /* 0x0000000e07087224 */ /* 0x000fe400078e02ff */
        /* <DEDUP_REMOVED lines=10> */
[----:B-1----:R-:W-:Y:S06]  /*9190*/  @P0 BRA `(.L_x_1082) ;  /* 0x0000000000340947 */ /* 0x002fec0003800000 */
[----:B------:R-:W-:Y:S01]  /*91a0*/  R2UR UR6, R18 ;  /* 0x00000000120672ca */ /* 0x000fe200000e0000 */
[----:B------:R-:W-:Y:S01]  /*91b0*/  UMOV UR5, 0x1400 ;  /* 0x0000140000057882 */ /* 0x000fe20000000000 */
[----:B------:R-:W-:Y:S01]  /*91c0*/  R2UR UR7, R0 ;  /* 0x00000000000772ca */ /* 0x000fe200000e0000 */
[----:B------:R-:W-:Y:S01]  /*91d0*/  UMOV UR8, 0x0 ;  /* 0x0000000000087882 */ /* 0x000fe20000000000 */
[----:B------:R-:W-:Y:S01]  /*91e0*/  PLOP3.LUT P0, PT, PT, PT, PT, 0x80, 0x0 ;  /* 0x000000000000781c */ /* 0x000fe20003f0f070 */
[----:B------:R-:W-:-:S12]  /*91f0*/  UMOV UR9, 0x14f00000 ;  /* 0x14f0000000097882 */ /* 0x000fd80000000000 */
.L_x_1083:
[----:B------:R-:W-:Y:S01]  /*9200*/  @P0 ELECT P1, URZ, PT ;  /* 0x00000000003f082f */ /* 0x000fe20003820000 */
[----:B------:R1:W-:-:S12]  /*9210*/  UBLKRED.G.S.ADD.F32.RN [UR6], [UR4], UR5, desc[UR8] ;  /* 0x00000806040073bb */ /* 0x0003d800080a1405 */
[----:B------:R-:W-:Y:S02]  /*9220*/  @P1 PLOP3.LUT P0, PT, P1, PT, PT, 0x8, 0x0 ;  /* 0x000000000000181c */ /* 0x000fe40000f0e170 */
[----:B------:R-:W-:-:S11]  /*9230*/  PLOP3.LUT P1, PT, PT, PT, PT, 0x8, 0x0 ;  /* 0x000000000000781c */ /* 0x000fd60003f2e170 */
[----:B-1----:R-:W-:Y:S05]  /*9240*/  @P0 BRA.U.ANY `(.L_x_1083) ;  /* 0xfffffffd00ec0947 */ /* 0x002fea000393ffff */
[----:B------:R0:W-:Y:S01]  /*9250*/  UTMACMDFLUSH ;  /* 0x00000000000079b7 */ /* 0x0001e20000000000 */
[----:B------:R-:W-:-:S04]  /*9260*/  DEPBAR.LE SB0, 0x0 ;  /* 0x000080000000791a */ /* 0x000fc80000000000 */
.L_x_1082:
[----:B------:R-:W-:Y:S05]  /*9270*/  BSYNC B1 ;  /* 0x0000000000017941 */ /* 0x000fea0003800000 */
.L_x_1081:
        /* <DEDUP_REMOVED lines=26> */
[----:B------:R-:W-:Y:S01]  /*9420*/  R2UR UR6, R16 ;  /* 0x00000000100672ca */ /* 0x000fe200000e0000 */
[----:B------:R-:W-:Y:S01]  /*9430*/  UMOV UR5, 0x1400 ;  /* 0x0000140000057882 */ /* 0x000fe20000000000 */
[----:B------:R-:W-:Y:S01]  /*9440*/  R2UR UR7, R3 ;  /* 0x00000000030772ca */ /* 0x000fe200000e0000 */
[----:B------:R-:W-:Y:S01]  /*9450*/  UMOV UR8, 0x0 ;  /* 0x0000000000087882 */ /* 0x000fe20000000000 */
[----:B------:R-:W-:Y:S01]  /*9460*/  PLOP3.LUT P0, PT, PT, PT, PT, 0x80, 0x0 ;  /* 0x000000000000781c */ /* 0x000fe20003f0f070 */
[----:B------:R-:W-:-:S12]  /*9470*/  UMOV UR9, 0x14f00000 ;  /* 0x14f0000000097882 */ /* 0x000fd80000000000 */
.L_x_1084:
[----:B------:R-:W-:Y:S01]  /*9480*/  @P0 ELECT P1, URZ, PT ;  /* 0x00000000003f082f */ /* 0x000fe20003820000 */
[----:B------:R2:W-:-:S12]  /*9490*/  UBLKRED.G.S.ADD.F32.RN [UR6], [UR4], UR5, desc[UR8] ;  /* 0x00000806040073bb */ /* 0x0005d800080a1405 */
[----:B------:R-:W-:Y:S02]  /*94a0*/  @P1 PLOP3.LUT P0, PT, P1, PT, PT, 0x8, 0x0 ;  /* 0x000000000000181c */ /* 0x000fe40000f0e170 */
[----:B------:R-:W-:-:S11]  /*94b0*/  PLOP3.LUT P1, PT, PT, PT, PT, 0x8, 0x0 ;  /* 0x000000000000781c */ /* 0x000fd60003f2e170 */
[----:B--2---:R-:W-:Y:S05]  /*94c0*/  @P0 BRA.U.ANY `(.L_x_1084) ;  /* 0xfffffffd00ec0947 */ /* 0x004fea000393ffff */
[----:B------:R0:W-:Y:S01]  /*94d0*/  UTMACMDFLUSH ;  /* 0x00000000000079b7 */ /* 0x0001e20000000000 */
[----:B------:R-:W-:-:S04]  /*94e0*/  DEPBAR.LE SB0, 0x0 ;  /* 0x000080000000791a */ /* 0x000fc80000000000 */
[----:B------:R-:W-:Y:S05]  /*94f0*/  BRA `(.L_x_1063) ;  /* 0x0000002400487947 */ /* 0x000fea0003800000 */
.L_x_1056:
        /* <DEDUP_REMOVED lines=8> */
[----:B------:R-:W-:-:S11]  /*9580*/  UISETP.NE.AND UP0, UPT, UR9, 0x1, UPT ;  /* 0x000000010900788c */ /* 0x000fd6000bf05270 */
[----:B------:R-:W-:Y:S01]  /*9590*/  @UP0 ULDC UR4, c[0x0][0x8dc] ;  /* 0x0002370000040ab9 */ /* 0x000fe20000000800 */
[----:B------:R-:W-:Y:S01]  /*95a0*/  @UP0 ULDC UR7, c[0x0][0x8e0] ;  /* 0x0002380000070ab9 */ /* 0x000fe20000000800 */
[----:B-1----:R-:W-:Y:S02]  /*95b0*/  UIMAD.WIDE.U32 UR4, UR6, UR4, URZ ;  /* 0x00000004060472a5 */ /* 0x002fe4000f8e003f */
        /* <DEDUP_REMOVED lines=16> */
.L_x_1085:
[----:B------:R-:W-:Y:S01]  /*96c0*/  ULDC UR5, c[0x0][0x8cc] ;  /* 0x0002330000057ab9 */ /* 0x000fe20000000800 */
[----:B------:R-:W-:Y:S01]  /*96d0*/  UMOV UR4, UR9 ;  /* 0x0000000900047c82 */ /* 0x000fe20008000000 */
[----:B------:R-:W-:-:S11]  /*96e0*/  UISETP.NE.AND UP0, UPT, UR5, 0x1, UPT ;  /* 0x000000010500788c */ /* 0x000fd6000bf05270 */
[----:B------:R-:W-:Y:S02]  /*96f0*/  @UP0 ULDC.64 UR10, c[0x0][0x8d0] ;  /* 0x00023400000a0ab9 */ /* 0x000fe40000000a00 */
[----:B------:R-:W-:-:S04]  /*9700*/  UIMAD.WIDE.U32 UR6, UR9, UR10, URZ ;  /* 0x0000000a090672a5 */ /* 0x000fc8000f8e003f */
[----:B------:R-:W-:-:S04]  /*9710*/  @UP0 USHF.R.U32.HI UR4, URZ, UR11, UR7 ;  /* 0x0000000b3f040299 */ /* 0x000fc80008011607 */
[----:B------:R-:W-:-:S12]  /*9720*/  UIMAD UR5, UR4, UR5, URZ ;  /* 0x00000005040572a4 */ /* 0x000fd8000f8e023f */
.L_x_1086:
        /* <DEDUP_REMOVED lines=24> */
.L_x_1087:
        /* <DEDUP_REMOVED lines=15> */
.L_x_1089:
[----:B------:R-:W-:-:S05]  /*99a0*/  ULDC UR5, c[0x0][0x8f4] ;  /* 0x00023d0000057ab9 */ /* 0x000fca0000000800 */
.L_x_1088:
        /* <DEDUP_REMOVED lines=34> */
[----:B-1----:R-:W-:Y:S02]  /*9bd0*/  IMAD.U32 R2, RZ, RZ, UR12 ;  /* 0x0000000cff027e24 */ /* 0x002fe4000f8e00ff */
[----:B------:R-:W-:-:S05]  /*9be0*/  IMAD.U32 R3, RZ, RZ, UR13 ;  /* 0x0000000dff037e24 */ /* 0x000fca000f8e00ff */
[----:B------:R1:W4:Y:S02]  /*9bf0*/  @P2 LDG.E R5, desc[UR16][R2.64] ;  /* 0x0000001002052981 */ /* 0x000324000c1e1900 */
[----:B-1----:R-:W-:Y:S02]  /*9c00*/  IMAD.U32 R2, RZ, RZ, UR6 ;  /* 0x00000006ff027e24 */ /* 0x002fe4000f8e00ff */
        /* <DEDUP_REMOVED lines=27> */
.L_x_1091:
        /* <DEDUP_REMOVED lines=14> */
.L_x_1092:
        /* <DEDUP_REMOVED lines=9> */
.L_x_1093:
        /* <DEDUP_REMOVED lines=40> */
.L_x_1109:
[----:B------:R-:W-:Y:S01]  /*a1b0*/  ISETP.NE.AND P0, PT, R11, RZ, PT ;  /* 0x000000ff0b00720c */ /* 0x000fe20003f05270 */
[----:B------:R-:W-:Y:S02]  /*a1c0*/  IMAD.U32 R14, RZ, RZ, UR20 ;  /* 0x00000014ff0e7e24 */ /* 0x000fe4000f8e00ff */
[----:B------:R-:W-:-:S03]  /*a1d0*/  IMAD.MOV.U32 R4, RZ, RZ, 0x1 ;  /* 0x00000001ff047424 */ /* 0x000fc600078e00ff */
[----:B------:R-:W-:-:S07]  /*a1e0*/  SHF.R.S32.HI R14, RZ, 0x1f, R14 ;  /* 0x0000001fff0e7819 */ /* 0x000fce000001140e */
[----:B------:R-:W-:Y:S05]  /*a1f0*/  @P0 BRA `(.L_x_1095) ;  /* 0x0000000000140947 */ /* 0x000fea0003800000 */
[----:B------:R-:W-:Y:S01]  /*a200*/  LOP3.LUT P1, RZ, R21, 0x1f, RZ, 0xc0, !PT ;  /* 0x0000001f15ff7812 */ /* 0x000fe2000782c0ff */
[----:B-1----:R-:W-:-:S04]  /*a210*/  IMAD.MOV.U32 R3, RZ, RZ, 0x8100 ;  /* 0x00008100ff037424 */ /* 0x002fc800078e00ff */
[----:B------:R2:W-:Y:S08]  /*a220*/  SYNCS.ARRIVE.TRANS64 RZ, [R6+URZ+0x31810], R3 ;  /* 0x0318100306ff79a7 */ /* 0x0005f0000800003f */
[----:B------:R-:W-:Y:S05]  /*a230*/  @!P1 BRA `(.L_x_1095) ;  /* 0x0000000000049947 */ /* 0x000fea0003800000 */
[----:B------:R-:W-:Y:S01]  /*a240*/  BPT.TRAP 0x1 ;  /* 0x000000040000795c */ /* 0x000fe20000300000 */
.L_x_1095:
        /* <DEDUP_REMOVED lines=13> */
[----:B-12---:R-:W-:Y:S01]  /*a320*/  IMAD.MOV.U32 R3, RZ, RZ, 0x14000 ;  /* 0x00014000ff037424 */ /* 0x006fe200078e00ff */
        /* <DEDUP_REMOVED lines=140> */
.L_x_1101:
[----:B------:R-:W-:-:S04]  /*abf0*/  SHF.L.U32 R5, R9, 0x1f, RZ ;  /* 0x0000001f09057819 */ /* 0x000fc800000006ff */
[----:B------:R-:W1:Y:S02]  /*ac00*/  SYNCS.PHASECHK.TRANS64.TRYWAIT P1, [R6+URZ+0x31838], R5 ;  /* 0x03183805060075a7 */ /* 0x000e64000802017f */
[----:B-1----:R-:W-:Y:S05]  /*ac10*/  @!P1 BRA `(.L_x_1097) ;  /* 0x0000000c00d89947 */ /* 0x002fea0003800000 */
.L_x_1110:
[----:B------:R-:W-:Y:S05]  /*ac20*/  @P0 BRA `(.L_x_1098) ;  /* 0x0000000000140947 */ /* 0x000fea0003800000 */
[----:B------:R-:W-:Y:S01]  /*ac30*/  ISETP.NE.AND P1, PT, R15, RZ, PT ;  /* 0x000000ff0f00720c */ /* 0x000fe20003f25270 */
[----:B-1----:R-:W-:-:S04]  /*ac40*/  IMAD.MOV.U32 R5, RZ, RZ, 0x8100 ;  /* 0x00008100ff057424 */ /* 0x002fc800078e00ff */
[----:B------:R2:W-:Y:S08]  /*ac50*/  SYNCS.ARRIVE.TRANS64 RZ, [R6+URZ+0x31830], R5 ;  /* 0x0318300506ff79a7 */ /* 0x0005f0000800003f */
[----:B------:R-:W-:Y:S05]  /*ac60*/  @!P1 BRA `(.L_x_1098) ;  /* 0x0000000000049947 */ /* 0x000fea0003800000 */
[----:B------:R-:W-:Y:S01]  /*ac70*/  BPT.TRAP 0x1 ;  /* 0x000000040000795c */ /* 0x000fe20000300000 */
.L_x_1098:
        /* <DEDUP_REMOVED lines=47> */
.L_x_1112:
[----:B------:R-:W-:Y:S01]  /*af70*/  LOP3.LUT R9, R9, 0x1, RZ, 0x3c, !PT ;  /* 0x0000000109097812 */ /* 0x000fe200078e3cff */
[----:B------:R-:W-:Y:S06]  /*af80*/  @P2 BRA `(.L_x_1100) ;  /* 0x0000000000142947 */ /* 0x000fec0003800000 */
[----:B------:R-:W-:Y:S01]  /*af90*/  ISETP.NE.AND P1, PT, R15, RZ, PT ;  /* 0x000000ff0f00720c */ /* 0x000fe20003f25270 */
[----:B-1----:R-:W-:-:S04]  /*afa0*/  IMAD.MOV.U32 R2, RZ, RZ, 0x8100 ;  /* 0x00008100ff027424 */ /* 0x002fc800078e00ff */
[----:B------:R2:W-:Y:S08]  /*afb0*/  SYNCS.ARRIVE.TRANS64 RZ, [R20+URZ+0x31810], R2 ;  /* 0x0318100214ff79a7 */ /* 0x0005f0000800003f */
[----:B------:R-:W-:Y:S05]  /*afc0*/  @!P1 BRA `(.L_x_1100) ;  /* 0x0000000000049947 */ /* 0x000fea0003800000 */
[----:B------:R-:W-:Y:S01]  /*afd0*/  BPT.TRAP 0x1 ;  /* 0x000000040000795c */ /* 0x000fe20000300000 */
.L_x_1100:
        /* <DEDUP_REMOVED lines=53> */
.L_x_1096:
[----:B------:R-:W-:Y:S01]  /*b330*/  SHF.L.U32 R15, R9, 0x1f, RZ ;  /* 0x0000001f090f7819 */ /* 0x000fe200000006ff */
[----:B------:R-:W1:Y:S01]  /*b340*/  LDC.64 R12, c[0x0][0x730] ;  /* 0x0001cc00ff0c7b82 */ /* 0x000e620000000a00 */
[----:B------:R-:W-:Y:S02]  /*b350*/  IMAD.U32 R16, RZ, RZ, UR38 ;  /* 0x00000026ff107e24 */ /* 0x000fe4000f8e00ff */
[----:B------:R-:W-:Y:S02]  /*b360*/  IMAD.U32 R2, RZ, RZ, UR38 ;  /* 0x00000026ff027e24 */ /* 0x000fe4000f8e00ff */
[----:B------:R-:W-:Y:S02]  /*b370*/  IMAD.U32 R3, RZ, RZ, UR39 ;  /* 0x00000027ff037e24 */ /* 0x000fe4000f8e00ff */
[----:B------:R-:W-:Y:S01]  /*b380*/  IMAD.MOV.U32 R2, RZ, RZ, R16 ;  /* 0x000000ffff027224 */ /* 0x000fe200078e0010 */
        /* <DEDUP_REMOVED lines=11> */
.L_x_1113:
[----:B------:R-:W-:Y:S01]  /*b440*/  IMAD.IADD R10, R11, 0x1, R3 ;  /* 0x000000010b0a7824 */ /* 0x000fe200078e0203 */
[----:B------:R-:W-:Y:S06]  /*b450*/  @P0 BRA `(.L_x_1103) ;  /* 0x0000000000140947 */ /* 0x000fec0003800000 */
[----:B------:R-:W-:Y:S01]  /*b460*/  LOP3.LUT P0, RZ, R21, 0x1f, RZ, 0xc0, !PT ;  /* 0x0000001f15ff7812 */ /* 0x000fe2000780c0ff */
[----:B------:R-:W-:-:S04]  /*b470*/  IMAD.MOV.U32 R11, RZ, RZ, 0x8100 ;  /* 0x00008100ff0b7424 */ /* 0x000fc800078e00ff */
[----:B------:R2:W-:Y:S08]  /*b480*/  SYNCS.ARRIVE.TRANS64 RZ, [R6+URZ+0x31830], R11 ;  /* 0x0318300b06ff79a7 */ /* 0x0005f0000800003f */
[----:B------:R-:W-:Y:S05]  /*b490*/  @!P0 BRA `(.L_x_1103) ;  /* 0x0000000000048947 */ /* 0x000fea0003800000 */
[----:B------:R-:W-:Y:S01]  /*b4a0*/  BPT.TRAP 0x1 ;  /* 0x000000040000795c */ /* 0x000fe20000300000 */
.L_x_1103:
        /* <DEDUP_REMOVED lines=53> */
.L_x_1090:
[----:B------:R-:W-:Y:S05]  /*b800*/  WARPSYNC.ALL ;  /* 0x0000000000007948 */ /* 0x000fea0003800000 */
[----:B------:R-:W-:-:S13]  /*b810*/  ELECT P0, URZ, PT ;  /* 0x00000000003f782f */ /* 0x000fda0003800000 */
[----:B------:R-:W-:Y:S05]  /*b820*/  @!P0 BRA `(.L_x_1063) ;  /* 0x00000000007c8947 */ /* 0x000fea0003800000 */
[----:B------:R-:W3:Y:S02]  /*b830*/  LDL R0, [R1+0x4] ;  /* 0x0000040001007983 */ /* 0x000ee40000100800 */
[----:B---3--:R-:W-:-:S13]  /*b840*/  R2UR UR4, R0 ;  /* 0x00000000000472ca */ /* 0x008fda00000e0000 */
[----:B------:R-:W-:-:S06]  /*b850*/  ULOP3.LUT UR4, UR4, 0x2, URZ, 0xfc, !UPT ;  /* 0x0000000204047892 */ /* 0x000fcc000f8efc3f */
[----:B------:R-:W-:-:S05]  /*b860*/  IMAD.U32 R0, RZ, RZ, UR4 ;  /* 0x00000004ff007e24 */ /* 0x000fca000f8e00ff */
[----:B------:R-:W-:-:S13]  /*b870*/  ISETP.NE.AND P1, PT, R0, 0x3, PT ;  /* 0x000000030000780c */ /* 0x000fda0003f25270 */
[----:B------:R-:W-:Y:S05]  /*b880*/  @!P1 BRA `(.L_x_1104) ;  /* 0x0000000000049947 */ /* 0x000fea0003800000 */
[----:B------:R-:W-:Y:S01]  /*b890*/  BPT.TRAP 0x1 ;  /* 0x000000040000795c */ /* 0x000fe20000300000 */
.L_x_1104:
        /* <DEDUP_REMOVED lines=8> */
.L_x_1114:
        /* <DEDUP_REMOVED lines=9> */
.L_x_1115:
[----:B------:R-:W-:Y:S05]  /*b9b0*/  @!P1 BRA `(.L_x_1107) ;  /* 0x0000000000049947 */ /* 0x000fea0003800000 */
[----:B------:R-:W-:Y:S01]  /*b9c0*/  BPT.TRAP 0x1 ;  /* 0x000000040000795c */ /* 0x000fe20000300000 */
.L_x_1107:
[----:B------:R-:W-:-:S07]  /*b9d0*/  SHF.L.U32 R9, R9, 0x1f, RZ ;  /* 0x0000001f09097819 */ /* 0x000fce00000006ff */
.L_x_1108:
[----:B----4-:R4:W1:Y:S02]  /*b9e0*/  SYNCS.PHASECHK.TRANS64.TRYWAIT P0, [R2+URZ+0x31838], R9 ;  /* 0x03183809020075a7 */ /* 0x010864000800017f */
[----:B-1----:R-:W-:Y:S05]  /*b9f0*/  @!P0 NANOSLEEP.SYNCS 0x989680 ;  /* 0x009896800000895d */ /* 0x002fea0003900000 */
[----:B------:R-:W1:Y:S02]  /*ba00*/  @!P0 SYNCS.PHASECHK.TRANS64 P0, [R2+URZ+0x31838], R9 ;  /* 0x03183809020085a7 */ /* 0x000e64000800007f */
[----:B-1----:R-:W-:Y:S05]  /*ba10*/  @!P0 BRA `(.L_x_1108) ;  /* 0xfffffffc00f08947 */ /* 0x002fea000383ffff */
.L_x_1063:
[----:B------:R-:W-:Y:S05]  /*ba20*/  BSYNC B0 ;  /* 0x0000000000007941 */ /* 0x000fea0003800000 */
.L_x_1055:
[----:B------:R-:W-:Y:S05]  /*ba30*/  EXIT ;  /* 0x000000000000794d */ /* 0x000fea0003800000 */
.L_x_1069:
[----:B-1----:R1:W2:Y:S02]  /*ba40*/  SYNCS.PHASECHK.TRANS64.TRYWAIT P0, [R17+URZ+0x31800], R16 ;  /* 0x03180010110075a7 */ /* 0x0022a4000800017f */
[----:B--2---:R-:W-:Y:S05]  /*ba50*/  @!P0 NANOSLEEP.SYNCS 0x989680 ;  /* 0x009896800000895d */ /* 0x004fea0003900000 */
[----:B------:R-:W2:Y:S02]  /*ba60*/  @!P0 SYNCS.PHASECHK.TRANS64 P0, [R17+URZ+0x31800], R16 ;  /* 0x03180010110085a7 */ /* 0x000ea4000800007f */
[----:B--2---:R-:W-:Y:S05]  /*ba70*/  @!P0 BRA `(.L_x_1069) ;  /* 0xfffffffc00f08947 */ /* 0x004fea000383ffff */
[----:B------:R-:W-:Y:S05]  /*ba80*/  BRA `(.L_x_1068) ;  /* 0xffffff5800c47947 */ /* 0x000fea000383ffff */
.L_x_1073:
[----:B--2---:R2:W3:Y:S02]  /*ba90*/  SYNCS.PHASECHK.TRANS64.TRYWAIT P1, [R16+URZ+0x31810], R9 ;  /* 0x03181009100075a7 */ /* 0x0044e4000802017f */
[----:B---3--:R-:W-:Y:S05]  /*baa0*/  @!P1 NANOSLEEP.SYNCS 0x989680 ;  /* 0x009896800000995d */ /* 0x008fea0003900000 */
[----:B------:R-:W3:Y:S02]  /*bab0*/  @!P1 SYNCS.PHASECHK.TRANS64 P1, [R16+URZ+0x31810], R9 ;  /* 0x03181009100095a7 */ /* 0x000ee4000802007f */
[----:B---3--:R-:W-:Y:S05]  /*bac0*/  @!P1 BRA `(.L_x_1073) ;  /* 0xfffffffc00f09947 */ /* 0x008fea000383ffff */
[----:B------:R-:W-:Y:S05]  /*bad0*/  BRA `(.L_x_1072) ;  /* 0xffffff6000f47947 */ /* 0x000fea000383ffff */
.L_x_1077:
[----:B----4-:R4:W1:Y:S02]  /*bae0*/  SYNCS.PHASECHK.TRANS64.TRYWAIT P1, [R17+URZ+0x31830], R10 ;  /* 0x0318300a110075a7 */ /* 0x010864000802017f */
[----:B-1----:R-:W-:Y:S05]  /*baf0*/  @!P1 NANOSLEEP.SYNCS 0x989680 ;  /* 0x009896800000995d */ /* 0x002fea0003900000 */
[----:B------:R-:W1:Y:S02]  /*bb00*/  @!P1 SYNCS.PHASECHK.TRANS64 P1, [R17+URZ+0x31830], R10 ;  /* 0x0318300a110095a7 */ /* 0x000e64000802007f */
[----:B-1----:R-:W-:Y:S05]  /*bb10*/  @!P1 BRA `(.L_x_1077) ;  /* 0xfffffffc00f09947 */ /* 0x002fea000383ffff */
[----:B------:R-:W-:Y:S05]  /*bb20*/  BRA `(.L_x_1076) ;  /* 0xffffff7c00f87947 */ /* 0x000fea000383ffff */
.L_x_1094:
[----:B-1----:R1:W2:Y:S02]  /*bb30*/  SYNCS.PHASECHK.TRANS64.TRYWAIT P0, [R6+URZ+0x31820], R3 ;  /* 0x03182003060075a7 */ /* 0x0022a4000800017f */
[----:B--2---:R-:W-:Y:S05]  /*bb40*/  @!P0 NANOSLEEP.SYNCS 0x989680 ;  /* 0x009896800000895d */ /* 0x004fea0003900000 */
[----:B------:R-:W2:Y:S02]  /*bb50*/  @!P0 SYNCS.PHASECHK.TRANS64 P0, [R6+URZ+0x31820], R3 ;  /* 0x03182003060085a7 */ /* 0x000ea4000800007f */
[----:B--2---:R-:W-:Y:S05]  /*bb60*/  @!P0 BRA `(.L_x_1094) ;  /* 0xfffffffc00f08947 */ /* 0x004fea000383ffff */
[----:B------:R-:W-:Y:S05]  /*bb70*/  BRA `(.L_x_1109) ;  /* 0xffffffe4008c7947 */ /* 0x000fea000383ffff */
.L_x_1097:
[----:B-1----:R1:W2:Y:S02]  /*bb80*/  SYNCS.PHASECHK.TRANS64.TRYWAIT P1, [R6+URZ+0x31838], R5 ;  /* 0x03183805060075a7 */ /* 0x0022a4000802017f */
[----:B--2---:R-:W-:Y:S05]  /*bb90*/  @!P1 NANOSLEEP.SYNCS 0x989680 ;  /* 0x009896800000995d */ /* 0x004fea0003900000 */
[----:B------:R-:W2:Y:S02]  /*bba0*/  @!P1 SYNCS.PHASECHK.TRANS64 P1, [R6+URZ+0x31838], R5 ;  /* 0x03183805060095a7 */ /* 0x000ea4000802007f */
[----:B--2---:R-:W-:Y:S05]  /*bbb0*/  @!P1 BRA `(.L_x_1097) ;  /* 0xfffffffc00f09947 */ /* 0x004fea000383ffff */
[----:B------:R-:W-:Y:S05]  /*bbc0*/  BRA `(.L_x_1110) ;  /* 0xfffffff000147947 */ /* 0x000fea000383ffff */
.L_x_1099:
[----:B------:R-:W-:-:S07]  /*bbd0*/  SHF.L.U32 R2, R4, 0x1f, RZ ;  /* 0x0000001f04027819 */ /* 0x000fce00000006ff */
.L_x_1111:
[----:B-1----:R1:W2:Y:S02]  /*bbe0*/  SYNCS.PHASECHK.TRANS64.TRYWAIT P1, [R20+URZ+0x31820], R2 ;  /* 0x03182002140075a7 */ /* 0x0022a4000802017f */
[----:B--2---:R-:W-:Y:S05]  /*bbf0*/  @!P1 NANOSLEEP.SYNCS 0x989680 ;  /* 0x009896800000995d */ /* 0x004fea0003900000 */
[----:B------:R-:W2:Y:S02]  /*bc00*/  @!P1 SYNCS.PHASECHK.TRANS64 P1, [R20+URZ+0x31820], R2 ;  /* 0x03182002140095a7 */ /* 0x000ea4000802007f */
[----:B--2---:R-:W-:Y:S05]  /*bc10*/  @!P1 BRA `(.L_x_1111) ;  /* 0xfffffffc00f09947 */ /* 0x004fea000383ffff */
[----:B------:R-:W-:Y:S05]  /*bc20*/  BRA `(.L_x_1112) ;  /* 0xfffffff000d07947 */ /* 0x000fea000383ffff */
.L_x_1102:
[----:B-1----:R1:W2:Y:S02]  /*bc30*/  SYNCS.PHASECHK.TRANS64.TRYWAIT P1, [R6+URZ+0x31838], R15 ;  /* 0x0318380f060075a7 */ /* 0x0022a4000802017f */
[----:B--2---:R-:W-:Y:S05]  /*bc40*/  @!P1 NANOSLEEP.SYNCS 0x989680 ;  /* 0x009896800000995d */ /* 0x004fea0003900000 */
[----:B------:R-:W2:Y:S02]  /*bc50*/  @!P1 SYNCS.PHASECHK.TRANS64 P1, [R6+URZ+0x31838], R15 ;  /* 0x0318380f060095a7 */ /* 0x000ea4000802007f */
[----:B--2---:R-:W-:Y:S05]  /*bc60*/  @!P1 BRA `(.L_x_1102) ;  /* 0xfffffffc00f09947 */ /* 0x004fea000383ffff */
[----:B------:R-:W-:Y:S05]  /*bc70*/  BRA `(.L_x_1113) ;  /* 0xfffffff400f07947 */ /* 0x000fea000383ffff */
.L_x_1105:
[----:B---3--:R3:W4:Y:S02]  /*bc80*/  SYNCS.PHASECHK.TRANS64.TRYWAIT P0, [R5+URZ], R0 ;  /* 0x00000000050075a7 */ /* 0x008724000800017f */
[----:B----4-:R-:W-:Y:S05]  /*bc90*/  @!P0 NANOSLEEP.SYNCS 0x989680 ;  /* 0x009896800000895d */ /* 0x010fea0003900000 */
[----:B------:R-:W4:Y:S02]  /*bca0*/  @!P0 SYNCS.PHASECHK.TRANS64 P0, [R5+URZ], R0 ;  /* 0x00000000050085a7 */ /* 0x000f24000800007f */
[----:B----4-:R-:W-:Y:S05]  /*bcb0*/  @!P0 BRA `(.L_x_1105) ;  /* 0xfffffffc00f08947 */ /* 0x010fea000383ffff */
[----:B------:R-:W-:Y:S05]  /*bcc0*/  BRA `(.L_x_1114) ;  /* 0xfffffffc00147947 */ /* 0x000fea000383ffff */
.L_x_1106:
[----:B---3--:R3:W4:Y:S02]  /*bcd0*/  SYNCS.PHASECHK.TRANS64.TRYWAIT P0, [R3+URZ], R0 ;  /* 0x00000000030075a7 */ /* 0x008724000800017f */
[----:B----4-:R-:W-:Y:S05]  /*bce0*/  @!P0 NANOSLEEP.SYNCS 0x989680 ;  /* 0x009896800000895d */ /* 0x010fea0003900000 */
[----:B------:R-:W4:Y:S02]  /*bcf0*/  @!P0 SYNCS.PHASECHK.TRANS64 P0, [R3+URZ], R0 ;  /* 0x00000000030085a7 */ /* 0x000f24000800007f */
[----:B----4-:R-:W-:Y:S05]  /*bd00*/  @!P0 BRA `(.L_x_1106) ;  /* 0xfffffffc00f08947 */ /* 0x010fea000383ffff */
[----:B------:R-:W-:Y:S05]  /*bd10*/  BRA `(.L_x_1115) ;  /* 0xfffffffc00247947 */ /* 0x000fea000383ffff */
.L_x_1116:
        /* <DEDUP_REMOVED lines=14> */
.L_x_1159:


//--------------------- .text._ZN7cutlass13device_kernelIN5flash22FlashAttnBwdPreprocessIN4cute5tupleIJNS3_1CILi64EEENS5_ILi256EEEEEENS_10bfloat16_tEfNS_4arch4Sm90ELb1ELb1EEEEEvNT_6ParamsE --------------------------
	.section	.text._ZN7cutlass13device_kernelIN5flash22FlashAttnBwdPreprocessIN4cute5tupleIJNS3_1CILi64EEENS5_ILi256EEEEEENS_10bfloat16_tEfNS_4arch4Sm90ELb1ELb1EEEEEvNT_6ParamsE,"ax",@progbits
	.align	128
.text._ZN7cutlass13device_kernelIN5flash22FlashAttnBwdPreprocessIN4cute5tupleIJNS3_1CILi64EEENS5_ILi256EEEEEENS_10bfloat16_tEfNS_4arch4Sm90ELb1ELb1EEEEEvNT_6ParamsE:
        .type           _ZN7cutlass13device_kernelIN5flash22FlashAttnBwdPreprocessIN4cute5tupleIJNS3_1CILi64EEENS5_ILi256EEEEEENS_10bfloat16_tEfNS_4arch4Sm90ELb1ELb1EEEEEvNT_6ParamsE,@function
        .size           _ZN7cutlass13device_kernelIN5flash22FlashAttnBwdPreprocessIN4cute5tupleIJNS3_1CILi64EEENS5_ILi256EEEEEENS_10bfloat16_tEfNS_4arch4Sm90ELb1ELb1EEEEEvNT_6ParamsE,(.L_x_1160 - _ZN7cutlass13device_kernelIN5flash22FlashAttnBwdPreprocessIN4cute5tupleIJNS3_1CILi64EEENS5_ILi256EEEEEENS_10bfloat16_tEfNS_4arch4Sm90ELb1ELb1EEEEEvNT_6ParamsE)
        .other          _ZN7cutlass13device_kernelIN5flash22FlashAttnBwdPreprocessIN4cute5tupleIJNS3_1CILi64EEENS5_ILi256EEEEEENS_10bfloat16_tEfNS_4arch4Sm90ELb1ELb1EEEEEvNT_6ParamsE,@"STO_CUDA_ENTRY STV_DEFAULT"
_ZN7cutlass13device_kernelIN5flash22FlashAttnBwdPreprocessIN4cute5tupleIJNS3_1CILi64EEENS5_ILi256EEEEEENS_10bfloat16_tEfNS_4arch4Sm90ELb1ELb1EEEEEvNT_6ParamsE:
[----:B------:R-:W-:Y:S08]  /*0000*/  LDC R1, c[0x0][0x28] ;  /* 0x00000a00ff017b82 */ /* 0x000ff00000000800 */
[----:B------:R-:W0:Y:S01]  /*0010*/  S2UR UR12, SR_CTAID.Z ;  /* 0x00000000000c79c3 */ /* 0x000e220000002700 */
[----:B------:R-:W-:Y:S01]  /*0020*/  ULDC.64 UR18, c[0x0][0x2f0] ;  /* 0x0000bc0000127ab9 */ /* 0x000fe20000000a00 */
[----:B------:R-:W-:Y:S01]  /*0030*/  ULDC.64 UR4, c[0x0][0x2f0] ;  /* 0x0000bc0000047ab9 */ /* 0x000fe20000000a00 */
[----:B------:R-:W-:Y:S01]  /*0040*/  UISETP.NE.U32.AND UP0, UPT, UR18, URZ, UPT ;  /* 0x0000003f1200728c */ /* 0x000fe2000bf05070 */
[----:B------:R-:W-:Y:S01]  /*0050*/  ULDC.64 UR6, c[0x0][0x2f8] ;  /* 0x0000be0000067ab9 */ /* 0x000fe20000000a00 */
[----:B------:R-:W-:-:S02]  /*0060*/  ULDC.64 UR10, c[0x0][0x208] ;  /* 0x00008200000a7ab9 */ /* 0x000fc40000000a00 */
[----:B------:R-:W-:Y:S02]  /*0070*/  UISETP.NE.AND.EX UP0, UPT, UR19, URZ, UPT, UP0 ;  /* 0x0000003f1300728c */ /* 0x000fe4000bf05300 */
[----:B------:R-:W-:-:S04]  /*0080*/  UISETP.NE.U32.AND UP1, UPT, UR6, URZ, UPT ;  /* 0x0000003f0600728c */ /* 0x000fc8000bf25070 */
[----:B------:R-:W-:Y:S01]  /*0090*/  PLOP3.LUT P0, PT, PT, PT, UP0, 0x80, 0x0 ;  /* 0x000000000000781c */ /* 0x000fe20003f0f008 */
[----:B------:R-:W-:Y:S02]  /*00a0*/  UISETP.NE.AND.EX UP1, UPT, UR7, URZ, UPT, UP1 ;  /* 0x0000003f0700728c */ /* 0x000fe4000bf25310 */
[----:B0-----:R-:W-:-:S06]  /*00b0*/  UIMAD.WIDE UR4, UR12, 0x4, UR4 ;  /* 0x000000040c0478a5 */ /* 0x001fcc000f8e0204 */
[----:B------:R-:W-:Y:S02]  /*00c0*/  IMAD.U32 R2, RZ, RZ, UR4 ;  /* 0x00000004ff027e24 */ /* 0x000fe4000f8e00ff */
[----:B------:R-:W-:Y:S01]  /*00d0*/  IMAD.U32 R3, RZ, RZ, UR5 ;  /* 0x00000005ff037e24 */ /* 0x000fe2000f8e00ff */
[----:B------:R-:W-:-:S04]  /*00e0*/  @UP1 ULDC.64 UR4, c[0x0][0x2f8] ;  /* 0x0000be0000041ab9 */ /* 0x000fc80000000a00 */
[----:B------:R-:W2:Y:S01]  /*00f0*/  @P0 LDG.E R0, desc[UR10][R2.64] ;  /* 0x0000000a02000981 */ /* 0x000ea2000c1e1900 */
[----:B------:R-:W-:Y:S01]  /*0100*/  PLOP3.LUT P1, PT, PT, PT, UP1, 0x80, 0x0 ;  /* 0x000000000000781c */ /* 0x000fe20003f2f018 */
[----:B------:R-:W-:-:S06]  /*0110*/  @UP1 UIMAD.WIDE UR4, UR12, 0x4, UR4 ;  /* 0x000000040c0418a5 */ /* 0x000fcc000f8e0204 */
[----:B------:R-:W-:Y:S01]  /*0120*/  IMAD.U32 R4, RZ, RZ, UR4 ;  /* 0x00000004ff047e24 */ /* 0x000fe2000f8e00ff */
[----:B------:R-:W-:-:S05]  /*0130*/  MOV R5, UR5 ;  /* 0x0000000500057c02 */ /* 0x000fca0008000f00 */
[----:B------:R-:W3:Y:S01]  /*0140*/  @P1 LDG.E R4, desc[UR10][R4.64] ;  /* 0x0000000a04041981 */ /* 0x000ee2000c1e1900 */
[----:B------:R-:W0:Y:S01]  /*0150*/  S2UR UR13, SR_CTAID.X ;  /* 0x00000000000d79c3 */ /* 0x000e220000002500 */
[----:B------:R-:W-:Y:S01]  /*0160*/  ULDC UR8, c[0x0][0x218] ;  /* 0x0000860000087ab9 */ /* 0x000fe20000000800 */
[----:B------:R-:W-:Y:S01]  /*0170*/  UMOV UR6, URZ ;  /* 0x0000003f00067c82 */ /* 0x000fe20008000000 */
[----:B------:R-:W1:Y:S01]  /*0180*/  S2R R7, SR_TID.X ;  /* 0x0000000000077919 */ /* 0x000e620000002100 */
[----:B------:R-:W-:-:S04]  /*0190*/  UMOV UR7, URZ ;  /* 0x0000003f00077c82 */ /* 0x000fc80008000000 */
[----:B------:R-:W4:Y:S01]  /*01a0*/  S2UR UR16, SR_CTAID.Y ;  /* 0x00000000001079c3 */ /* 0x000f220000002600 */
[----:B0-----:R-:W-:Y:S01]  /*01b0*/  USHF.L.U32 UR15, UR13, 0x6, URZ ;  /* 0x000000060d0f7899 */ /* 0x001fe2000800063f */
[----:B--2---:R-:W-:-:S13]  /*01c0*/  @P0 R2UR UR9, R0 ;  /* 0x00000000000902ca */ /* 0x004fda00000e0000 */
[----:B------:R-:W-:Y:S01]  /*01d0*/  @UP0 ULEA UR4, UR12, UR9, 0x6 ;  /* 0x000000090c040291 */ /* 0x000fe2000f8e303f */
[----:B---3--:R-:W-:Y:S01]  /*01e0*/  @P1 R2UR UR8, R4 ;  /* 0x00000000040812ca */ /* 0x008fe200000e0000 */
[----:B------:R-:W-:Y:S02]  /*01f0*/  @UP0 USHF.R.S32.HI UR14, URZ, 0x1f, UR9 ;  /* 0x0000001f3f0e0899 */ /* 0x000fe40008011409 */
[----:B------:R-:W-:Y:S01]  /*0200*/  @UP0 USHF.R.S32.HI UR5, URZ, 0x1f, UR4 ;  /* 0x0000001f3f050899 */ /* 0x000fe20008011404 */
[----:B------:R-:W-:-:S03]  /*0210*/  @UP0 UMOV UR6, UR9 ;  /* 0x0000000900060c82 */ /* 0x000fc60008000000 */
[----:B------:R-:W-:Y:S01]  /*0220*/  @UP0 ULEA.HI UR5, UR5, UR4, URZ, 0x6 ;  /* 0x0000000405050291 */ /* 0x000fe2000f8f303f */
[----:B------:R-:W-:Y:S02]  /*0230*/  @UP0 UMOV UR7, UR14 ;  /* 0x0000000e00070c82 */ /* 0x000fe40008000000 */
[----:B------:R-:W-:Y:S01]  /*0240*/  UMOV UR4, URZ ;  /* 0x0000003f00047c82 */ /* 0x000fe20008000000 */
[----:B------:R-:W-:Y:S01]  /*0250*/  @UP0 ULOP3.LUT UR4, UR5, 0xffffffc0, URZ, 0xc0, !UPT ;  /* 0xffffffc005040892 */ /* 0x000fe2000f8ec03f */
[----:B-1--4-:R-:W-:Y:S11]  /*0260*/  @P1 BRA `(.L_x_1117) ;  /* 0x0000000000181947 */ /* 0x012ff60003800000 */
[----:B------:R-:W-:Y:S05]  /*0270*/  @!P0 BRA `(.L_x_1117) ;  /* 0x0000000000148947 */ /* 0x000fea0003800000 */
[----:B------:R-:W2:Y:S04]  /*0280*/  LDG.E R4, desc[UR10][R2.64] ;  /* 0x0000000a02047981 */ /* 0x000ea8000c1e1900 */
[----:B------:R-:W3:Y:S01]  /*0290*/  LDG.E R0, desc[UR10][R2.64+0x4] ;  /* 0x0000040a02007981 */ /* 0x000ee2000c1e1900 */
[----:B--2---:R-:W-:Y:S02]  /*02a0*/  R2UR UR5, R4 ;  /* 0x00000000040572ca */ /* 0x004fe400000e0000 */
[----:B---3--:R-:W-:-:S13]  /*02b0*/  R2UR UR8, R0 ;  /* 0x00000000000872ca */ /* 0x008fda00000e0000 */
[----:B------:R-:W-:-:S12]  /*02c0*/  UIADD3 UR8, -UR5, UR8, URZ ;  /* 0x0000000805087290 */ /* 0x000fd8000fffe13f */
.L_x_1117:
[----:B------:R-:W-:Y:S01]  /*02d0*/  UISETP.NE.U32.AND UP0, UPT, UR18, URZ, UPT ;  /* 0x0000003f1200728c */ /* 0x000fe2000bf05070 */
[----:B------:R-:W-:-:S03]  /*02e0*/  IMAD.U32 R0, RZ, RZ, UR15 ;  /* 0x0000000fff007e24 */ /* 0x000fc6000f8e00ff */
[----:B------:R-:W-:Y:S02]  /*02f0*/  UISETP.NE.AND.EX UP0, UPT, UR19, URZ, UPT, UP0 ;  /* 0x0000003f1300728c */ /* 0x000fe4000bf05300 */
[----:B------:R-:W-:-:S04]  /*0300*/  ISETP.GE.AND P1, PT, R0, UR8, PT ;  /* 0x0000000800007c0c */ /* 0x000fc8000bf26270 */
[----:B------:R-:W-:-:S13]  /*0310*/  PLOP3.LUT P0, PT, PT, PT, UP0, 0x80, 0x0 ;  /* 0x000000000000781c */ /* 0x000fda0003f0f008 */
[----:B------:R-:W-:Y:S05]  /*0320*/  @P0 EXIT P1 ;  /* 0x000000000000094d */ /* 0x000fea0000800000 */
[----:B------:R-:W-:Y:S01]  /*0330*/  UIADD3 UR20, -UR15, UR8, URZ ;  /* 0x000000080f147290 */ /* 0x000fe2000fffe13f */
[----:B------:R-:W-:Y:S01]  /*0340*/  SHF.R.S32.HI R40, RZ, 0x1f, R7 ;  /* 0x0000001fff287819 */ /* 0x000fe20000011407 */
[----:B------:R-:W-:Y:S01]  /*0350*/  USHF.R.S32.HI UR5, URZ, 0x1f, UR12 ;  /* 0x0000001f3f057899 */ /* 0x000fe2000801140c */
[----:B------:R-:W-:Y:S01]  /*0360*/  BSSY B0, `(.L_x_1118) ;  /* 0x0000025000007945 */ /* 0x000fe20003800000 */
[----:B------:R-:W-:Y:S01]  /*0370*/  USHF.R.S32.HI UR14, URZ, 0x1f, UR16 ;  /* 0x0000001f3f0e7899 */ /* 0x000fe20008011410 */
[----:B------:R-:W-:Y:S01]  /*0380*/  LEA.HI R40, R40, R7, RZ, 0x4 ;  /* 0x0000000728287211 */ /* 0x000fe200078f20ff */
[----:B------:R-:W-:Y:S01]  /*0390*/  USEL UR17, UR12, URZ, !UP0 ;  /* 0x0000003f0c117287 */ /* 0x000fe2000c000000 */
[C---:B------:R-:W-:Y:S01]  /*03a0*/  ISETP.GE.AND P0, PT, R7.reuse, UR20, PT ;  /* 0x0000001407007c0c */ /* 0x040fe2000bf06270 */
[----:B------:R-:W-:Y:S01]  /*03b0*/  USEL UR5, UR5, URZ, !UP0 ;  /* 0x0000003f05057287 */ /* 0x000fe2000c000000 */
[----:B------:R-:W-:Y:S01]  /*03c0*/  SHF.R.S32.HI R0, RZ, 0x4, R40 ;  /* 0x00000004ff007819 */ /* 0x000fe20000011428 */
[----:B------:R-:W-:Y:S01]  /*03d0*/  IMAD.MOV.U32 R67, RZ, RZ, 0x7f800000 ;  /* 0x7f800000ff437424 */ /* 0x000fe200078e00ff */
[----:B------:R-:W-:Y:S01]  /*03e0*/  ISETP.GT.OR P0, PT, R7, 0x3f, P0 ;  /* 0x0000003f0700780c */ /* 0x000fe20000704670 */
[----:B------:R-:W-:Y:S01]  /*03f0*/  IMAD.U32 R11, RZ, RZ, UR13 ;  /* 0x0000000dff0b7e24 */ /* 0x000fe2000f8e00ff */
[----:B------:R-:W-:-:S02]  /*0400*/  LOP3.LUT R66, R40, 0xfffffff0, RZ, 0xc0, !PT ;  /* 0xfffffff028427812 */ /* 0x000fc400078ec0ff */
[----:B------:R-:W-:Y:S02]  /*0410*/  SHF.R.S32.HI R2, RZ, 0x1f, R0 ;  /* 0x0000001fff027819 */ /* 0x000fe40000011400 */
[----:B------:R-:W-:Y:S02]  /*0420*/  IADD3 R74, P1, R0, UR6, RZ ;  /* 0x00000006004a7c10 */ /* 0x000fe4000ff3e0ff */
[----:B------:R-:W-:Y:S02]  /*0430*/  IADD3 R66, -R66, R7, RZ ;  /* 0x0000000742427210 */ /* 0x000fe40007ffe1ff */
[----:B------:R-:W-:-:S03]  /*0440*/  IADD3.X R75, R2, UR7, RZ, P1, !PT ;  /* 0x00000007024b7c10 */ /* 0x000fc60008ffe4ff */
[----:B------:R-:W-:Y:S06]  /*0450*/  @P0 BRA `(.L_x_1119) ;  /* 0x0000000000540947 */ /* 0x000fec0003800000 */
[----:B------:R-:W0:Y:S01]  /*0460*/  LDC.64 R8, c[0x0][0x290] ;  /* 0x0000a400ff087b82 */ /* 0x000e220000000a00 */
[----:B------:R-:W-:Y:S02]  /*0470*/  USHF.R.S32.HI UR9, URZ, 0x1f, UR15 ;  /* 0x0000001f3f097899 */ /* 0x000fe4000801140f */
[----:B------:R-:W-:Y:S01]  /*0480*/  IMAD.U32 R2, RZ, RZ, UR15 ;  /* 0x0000000fff027e24 */ /* 0x000fe2000f8e00ff */
[----:B------:R-:W-:-:S04]  /*0490*/  ULDC.64 UR18, c[0x0][0x298] ;  /* 0x0000a60000127ab9 */ /* 0x000fc80000000a00 */
[--C-:B------:R-:W-:Y:S01]  /*04a0*/  IADD3 R2, P0, P1, R2, UR6, R7.reuse ;  /* 0x0000000602027c10 */ /* 0x100fe2000f91e007 */
[----:B------:R-:W-:Y:S01]  /*04b0*/  IMAD.U32 R6, RZ, RZ, UR9 ;  /* 0x00000009ff067e24 */ /* 0x000fe2000f8e00ff */
[----:B------:R-:W-:Y:S01]  /*04c0*/  SHF.R.S32.HI R7, RZ, 0x1f, R7 ;  /* 0x0000001fff077819 */ /* 0x000fe20000011407 */
[----:B------:R-:W-:-:S03]  /*04d0*/  UIMAD UR9, UR5, UR18, URZ ;  /* 0x00000012050972a4 */ /* 0x000fc6000f8e023f */
[----:B------:R-:W-:Y:S01]  /*04e0*/  IADD3.X R3, R6, UR7, R7, P0, P1 ;  /* 0x0000000706037c10 */ /* 0x000fe200087e2407 */
[----:B------:R-:W-:Y:S01]  /*04f0*/  UIMAD UR9, UR17, UR19, UR9 ;  /* 0x00000013110972a4 */ /* 0x000fe2000f8e0209 */
[C---:B0-----:R-:W-:Y:S02]  /*0500*/  IMAD R4, R8.reuse, UR14, RZ ;  /* 0x0000000e08047c24 */ /* 0x041fe4000f8e02ff */
[----:B------:R-:W-:-:S04]  /*0510*/  IMAD.WIDE.U32 R2, R8, UR16, R2 ;  /* 0x0000001008027c25 */ /* 0x000fc8000f8e0002 */
[----:B------:R-:W-:-:S04]  /*0520*/  IMAD R5, R9, UR16, R4 ;  /* 0x0000001009057c24 */ /* 0x000fc8000f8e0204 */
[----:B------:R-:W-:Y:S01]  /*0530*/  IMAD.IADD R3, R3, 0x1, R5 ;  /* 0x0000000103037824 */ /* 0x000fe200078e0205 */
[----:B------:R-:W-:Y:S01]  /*0540*/  MOV R5, UR18 ;  /* 0x0000001200057c02 */ /* 0x000fe20008000f00 */
[----:B------:R-:W-:-:S04]  /*0550*/  ULDC.64 UR18, c[0x0][0x288] ;  /* 0x0000a20000127ab9 */ /* 0x000fc80000000a00 */
[----:B------:R-:W-:-:S04]  /*0560*/  IMAD.WIDE.U32 R2, R5, UR17, R2 ;  /* 0x0000001105027c25 */ /* 0x000fc8000f8e0002 */
[----:B------:R-:W-:Y:S01]  /*0570*/  VIADD R3, R3, UR9 ;  /* 0x0000000903037c36 */ /* 0x000fe20008000000 */
[----:B------:R-:W-:-:S04]  /*0580*/  LEA R4, P0, R2, UR18, 0x2 ;  /* 0x0000001202047c11 */ /* 0x000fc8000f8010ff */
[----:B------:R-:W-:-:S05]  /*0590*/  LEA.HI.X R5, R2, UR19, R3, 0x2, P0 ;  /* 0x0000001302057c11 */ /* 0x000fca00080f1403 */
[----:B------:R0:W5:Y:S04]  /*05a0*/  LDG.E R67, desc[UR10][R4.64] ;  /* 0x0000000a04437981 */ /* 0x000168000c1e1900 */
.L_x_1119:
[----:B------:R-:W-:Y:S05]  /*05b0*/  BSYNC B0 ;  /* 0x0000000000007941 */ /* 0x000fea0003800000 */
.L_x_1118:
[----:B------:R-:W-:Y:S01]  /*05c0*/  ISETP.GE.AND P1, PT, R0, UR20, PT ;  /* 0x0000001400007c0c */ /* 0x000fe2000bf26270 */
[----:B------:R-:W-:Y:S01]  /*05d0*/  BSSY B0, `(.L_x_1120) ;  /* 0x0000022000007945 */ /* 0x000fe20003800000 */
[----:B------:R-:W-:Y:S01]  /*05e0*/  IMAD.WIDE R74, R11, 0x40, R74 ;  /* 0x000000400b4a7825 */ /* 0x000fe200078e024a */
[----:B0-----:R-:W-:Y:S02]  /*05f0*/  CS2R R4, SRZ ;  /* 0x0000000000047805 */ /* 0x001fe4000001ff00 */
[----:B------:R-:W-:Y:S02]  /*0600*/  CS2R R6, SRZ ;  /* 0x0000000000067805 */ /* 0x000fe4000001ff00 */
[----:B------:R-:W-:Y:S02]  /*0610*/  CS2R R28, SRZ ;  /* 0x00000000001c7805 */ /* 0x000fe4000001ff00 */
[----:B------:R-:W-:-:S04]  /*0620*/  CS2R R30, SRZ ;  /* 0x00000000001e7805 */ /* 0x000fc8000001ff00 */
[----:B------:R-:W-:Y:S05]  /*0630*/  @P1 BRA `(.L_x_1121) ;  /* 0x00000000006c1947 */ /* 0x000fea0003800000 */
[----:B------:R-:W0:Y:S01]  /*0640*/  LDC.64 R10, c[0x0][0x230] ;  /* 0x00008c00ff0a7b82 */ /* 0x000e220000000a00 */
[----:B------:R-:W-:Y:S01]  /*0650*/  IMAD.SHL.U32 R8, R66, 0x8, RZ ;  /* 0x0000000842087824 */ /* 0x000fe200078e00ff */
[----:B------:R-:W-:Y:S02]  /*0660*/  ULDC.64 UR18, c[0x0][0x238] ;  /* 0x00008e0000127ab9 */ /* 0x000fe40000000a00 */
[----:B------:R-:W-:Y:S02]  /*0670*/  UIMAD UR6, UR5, UR18, URZ ;  /* 0x00000012050672a4 */ /* 0x000fe4000f8e023f */
[----:B------:R-:W-:Y:S02]  /*0680*/  SHF.R.S32.HI R9, RZ, 0x1f, R8 ;  /* 0x0000001fff097819 */ /* 0x000fe40000011408 */
[----:B------:R-:W-:Y:S01]  /*0690*/  UIMAD UR6, UR17, UR19, UR6 ;  /* 0x00000013110672a4 */ /* 0x000fe2000f8e0206 */
[----:B0-----:R-:W-:-:S04]  /*06a0*/  IMAD R2, R10, UR14, RZ ;  /* 0x0000000e0a027c24 */ /* 0x001fc8000f8e02ff */
[----:B------:R-:W-:Y:S02]  /*06b0*/  IMAD R11, R11, UR16, R2 ;  /* 0x000000100b0b7c24 */ /* 0x000fe4000f8e0202 */
[----:B------:R-:W-:Y:S01]  /*06c0*/  IMAD.WIDE.U32 R2, R10, UR16, R8 ;  /* 0x000000100a027c25 */ /* 0x000fe2000f8e0008 */
[----:B------:R-:W-:Y:S01]  /*06d0*/  MOV R9, UR18 ;  /* 0x0000001200097c02 */ /* 0x000fe20008000f00 */
[----:B------:R-:W-:Y:S02]  /*06e0*/  ULDC.64 UR18, c[0x0][0x228] ;  /* 0x00008a0000127ab9 */ /* 0x000fe40000000a00 */
[----:B------:R-:W-:Y:S02]  /*06f0*/  IMAD.IADD R3, R3, 0x1, R11 ;  /* 0x0000000103037824 */ /* 0x000fe400078e020b */
[----:B------:R-:W-:Y:S02]  /*0700*/  VIADD R10, R8, 0x80 ;  /* 0x00000080080a7836 */ /* 0x000fe40000000000 */
[----:B------:R-:W-:-:S04]  /*0710*/  IMAD.WIDE.U32 R2, R9, UR17, R2 ;  /* 0x0000001109027c25 */ /* 0x000fc8000f8e0002 */
[----:B------:R-:W-:Y:S02]  /*0720*/  IMAD R9, R75, UR18, RZ ;  /* 0x000000124b097c24 */ /* 0x000fe4000f8e02ff */
[----:B------:R-:W-:Y:S01]  /*0730*/  VIADD R3, R3, UR6 ;  /* 0x0000000603037c36 */ /* 0x000fe20008000000 */
[----:B------:R-:W-:Y:S01]  /*0740*/  ULDC UR6, c[0x0][0x21c] ;  /* 0x0000870000067ab9 */ /* 0x000fe20000000800 */
[----:B------:R-:W-:Y:S01]  /*0750*/  IMAD R9, R74, UR19, R9 ;  /* 0x000000134a097c24 */ /* 0x000fe2000f8e0209 */
[----:B------:R-:W-:Y:S01]  /*0760*/  ISETP.GE.AND P0, PT, R8, UR6, PT ;  /* 0x0000000608007c0c */ /* 0x000fe2000bf06270 */
[----:B------:R-:W-:Y:S01]  /*0770*/  IMAD.WIDE.U32 R2, R74, UR18, R2 ;  /* 0x000000124a027c25 */ /* 0x000fe2000f8e0002 */
[----:B------:R-:W-:Y:S01]  /*0780*/  ISETP.GE.AND P2, PT, R10, UR6, PT ;  /* 0x000000060a007c0c */ /* 0x000fe2000bf46270 */
[----:B------:R-:W-:Y:S02]  /*0790*/  ULDC.64 UR6, c[0x0][0x210] ;  /* 0x0000840000067ab9 */ /* 0x000fe40000000a00 */
[----:B------:R-:W-:Y:S01]  /*07a0*/  IMAD.IADD R3, R3, 0x1, R9 ;  /* 0x0000000103037824 */ /* 0x000fe200078e0209 */
[----:B------:R-:W-:-:S04]  /*07b0*/  LEA R8, P3, R2, UR6, 0x1 ;  /* 0x0000000602087c11 */ /* 0x000fc8000f8608ff */
[----:B------:R-:W-:-:S05]  /*07c0*/  LEA.HI.X R9, R2, UR7, R3, 0x1, P3 ;  /* 0x0000000702097c11 */ /* 0x000fca00098f0c03 */
[----:B------:R0:W5:Y:S04]  /*07d0*/  @!P0 LDG.E.128 R4, desc[UR10][R8.64] ;  /* 0x0000000a08048981 */ /* 0x000168000c1e1d00 */
[----:B------:R0:W5:Y:S02]  /*07e0*/  @!P2 LDG.E.128 R28, desc[UR10][R8.64+0x100] ;  /* 0x0001000a081ca981 */ /* 0x000164000c1e1d00 */
.L_x_1121:
[----:B------:R-:W-:Y:S05]  /*07f0*/  BSYNC B0 ;  /* 0x0000000000007941 */ /* 0x000fea0003800000 */
.L_x_1120:
[----:B------:R-:W-:Y:S01]  /*0800*/  UIMAD UR9, UR13, -0x40, UR8 ;  /* 0xffffffc00d0978a4 */ /* 0x000fe2000f8e0208 */
[----:B------:R-:W-:Y:S01]  /*0810*/  IADD3 R0, R0, 0x10, RZ ;  /* 0x0000001000007810 */ /* 0x000fe20007ffe0ff */
[----:B------:R-:W-:Y:S01]  /*0820*/  BSSY B0, `(.L_x_1122) ;  /* 0x000003e000007945 */ /* 0x000fe20003800000 */
[----:B------:R-:W-:Y:S02]  /*0830*/  CS2R R44, SRZ ;  /* 0x00000000002c7805 */ /* 0x000fe4000001ff00 */
[----:B------:R-:W-:Y:S02]  /*0840*/  CS2R R46, SRZ ;  /* 0x00000000002e7805 */ /* 0x000fe4000001ff00 */
[----:B------:R-:W-:Y:S02]  /*0850*/  CS2R R24, SRZ ;  /* 0x0000000000187805 */ /* 0x000fe4000001ff00 */
[----:B------:R-:W-:Y:S02]  /*0860*/  ISETP.GE.AND P0, PT, R0, UR9, PT ;  /* 0x0000000900007c0c */ /* 0x000fe4000bf06270 */
[----:B------:R-:W-:-:S11]  /*0870*/  CS2R R26, SRZ ;  /* 0x00000000001a7805 */ /* 0x000fd6000001ff00 */
[----:B------:R-:W-:Y:S05]  /*0880*/  @P0 BRA `(.L_x_1123) ;  /* 0x0000000000dc0947 */ /* 0x000fea0003800000 */
[----:B------:R-:W1:Y:S01]  /*0890*/  LDC R3, c[0x0][0x21c] ;  /* 0x00008700ff037b82 */ /* 0x000e620000000800 */
[----:B0-----:R-:W-:Y:S01]  /*08a0*/  IMAD.SHL.U32 R8, R66, 0x8, RZ ;  /* 0x0000000842087824 */ /* 0x001fe200078e00ff */
[----:B------:R-:W-:Y:S03]  /*08b0*/  BSSY B1, `(.L_x_1124) ;  /* 0x000001c000017945 */ /* 0x000fe60003800000 */
[C---:B------:R-:W-:Y:S01]  /*08c0*/  VIADD R0, R8.reuse, 0x80 ;  /* 0x0000008008007836 */ /* 0x040fe20000000000 */
[----:B-1----:R-:W-:-:S04]  /*08d0*/  ISETP.GE.AND P0, PT, R8, R3, PT ;  /* 0x000000030800720c */ /* 0x002fc80003f06270 */
[----:B------:R-:W-:-:S09]  /*08e0*/  ISETP.GE.AND P2, PT, R0, R3, PT ;  /* 0x000000030000720c */ /* 0x000fd20003f46270 */
[----:B------:R-:W-:Y:S05]  /*08f0*/  @P0 BRA `(.L_x_1125) ;  /* 0x00000000005c0947 */ /* 0x000fea0003800000 */
[----:B------:R-:W0:Y:S01]  /*0900*/  LDC.64 R10, c[0x0][0x230] ;  /* 0x00008c00ff0a7b82 */ /* 0x000e220000000a00 */
[----:B------:R-:W-:Y:S01]  /*0910*/  SHF.R.S32.HI R9, RZ, 0x1f, R8 ;  /* 0x0000001fff097819 */ /* 0x000fe20000011408 */
[----:B------:R-:W-:Y:S02]  /*0920*/  ULDC.64 UR18, c[0x0][0x238] ;  /* 0x00008e0000127ab9 */ /* 0x000fe40000000a00 */
[----:B------:R-:W-:Y:S02]  /*0930*/  UIMAD UR6, UR5, UR18, URZ ;  /* 0x00000012050672a4 */ /* 0x000fe4000f8e023f */
[----:B------:R-:W-:Y:S02]  /*0940*/  MOV R13, UR18 ;  /* 0x00000012000d7c02 */ /* 0x000fe40008000f00 */
[----:B------:R-:W-:-:S03]  /*0950*/  UIMAD UR6, UR17, UR19, UR6 ;  /* 0x00000013110672a4 */ /* 0x000fc6000f8e0206 */
[----:B------:R-:W-:Y:S01]  /*0960*/  ULDC.64 UR18, c[0x0][0x228] ;  /* 0x00008a0000127ab9 */ /* 0x000fe20000000a00 */
[C---:B0-----:R-:W-:Y:S02]  /*0970*/  IMAD R0, R10.reuse, UR14, RZ ;  /* 0x0000000e0a007c24 */ /* 0x041fe4000f8e02ff */
[----:B------:R-:W-:-:S04]  /*0980*/  IMAD.WIDE.U32 R2, R10, UR16, R8 ;  /* 0x000000100a027c25 */ /* 0x000fc8000f8e0008 */
[----:B------:R-:W-:-:S04]  /*0990*/  IMAD R11, R11, UR16, R0 ;  /* 0x000000100b0b7c24 */ /* 0x000fc8000f8e0200 */
[----:B------:R-:W-:Y:S01]  /*09a0*/  IMAD.IADD R3, R3, 0x1, R11 ;  /* 0x0000000103037824 */ /* 0x000fe200078e020b */
[----:B------:R-:W-:Y:S01]  /*09b0*/  IADD3 R11, P0, R74, 0x10, RZ ;  /* 0x000000104a0b7810 */ /* 0x000fe20007f1e0ff */
[----:B------:R-:W-:-:S04]  /*09c0*/  IMAD.WIDE.U32 R2, R13, UR17, R2 ;  /* 0x000000110d027c25 */ /* 0x000fc8000f8e0002 */
[----:B------:R-:W-:Y:S02]  /*09d0*/  IMAD.X R0, RZ, RZ, R75, P0 ;  /* 0x000000ffff007224 */ /* 0x000fe400000e064b */
[----:B------:R-:W-:Y:S01]  /*09e0*/  VIADD R3, R3, UR6 ;  /* 0x0000000603037c36 */ /* 0x000fe20008000000 */
[----:B------:R-:W-:Y:S01]  /*09f0*/  ULDC.64 UR6, c[0x0][0x210] ;  /* 0x0000840000067ab9 */ /* 0x000fe20000000a00 */
[----:B------:R-:W-:Y:S02]  /*0a00*/  IMAD R0, R0, UR18, RZ ;  /* 0x0000001200007c24 */ /* 0x000fe4000f8e02ff */
[----:B------:R-:W-:-:S04]  /*0a10*/  IMAD.WIDE.U32 R2, R11, UR18, R2 ;  /* 0x000000120b027c25 */ /* 0x000fc8000f8e0002 */
[----:B------:R-:W-:Y:S01]  /*0a20*/  IMAD R13, R11, UR19, R0 ;  /* 0x000000130b0d7c24 */ /* 0x000fe2000f8e0200 */
[----:B------:R-:W-:-:S03]  /*0a30*/  LEA R44, P0, R2, UR6, 0x1 ;  /* 0x00000006022c7c11 */ /* 0x000fc6000f8008ff */
[----:B------:R-:W-:-:S05]  /*0a40*/  IMAD.IADD R3, R3, 0x1, R13 ;  /* 0x0000000103037824 */ /* 0x000fca00078e020d */
[----:B------:R-:W-:-:S06]  /*0a50*/  LEA.HI.X R45, R2, UR7, R3, 0x1, P0 ;  /* 0x00000007022d7c11 */ /* 0x000fcc00080f0c03 */
[----:B------:R-:W5:Y:S02]  /*0a60*/  LDG.E.128 R44, desc[UR10][R44.64] ;  /* 0x0000000a2c2c7981 */ /* 0x000f64000c1e1d00 */
.L_x_1125:
[----:B------:R-:W-:Y:S05]  /*0a70*/  BSYNC B1 ;  /* 0x0000000000017941 */ /* 0x000fea0003800000 */
.L_x_1124:
[----:B------:R-:W-:Y:S05]  /*0a80*/  @P2 BRA `(.L_x_1123) ;  /* 0x00000000005c2947 */ /* 0x000fea0003800000 */
[----:B------:R-:W0:Y:S01]  /*0a90*/  LDC.64 R2, c[0x0][0x230] ;  /* 0x00008c00ff027b82 */ /* 0x000e220000000a00 */
[----:B------:R-:W-:Y:S01]  /*0aa0*/  SHF.R.S32.HI R9, RZ, 0x1f, R8 ;  /* 0x0000001fff097819 */ /* 0x000fe20000011408 */
[----:B------:R-:W-:Y:S02]  /*0ab0*/  ULDC.64 UR18, c[0x0][0x238] ;  /* 0x00008e0000127ab9 */ /* 0x000fe40000000a00 */
[----:B------:R-:W-:Y:S02]  /*0ac0*/  UIMAD UR6, UR5, UR18, URZ ;  /* 0x00000012050672a4 */ /* 0x000fe4000f8e023f */
[----:B------:R-:W-:Y:S02]  /*0ad0*/  IMAD.U32 R11, RZ, RZ, UR18 ;  /* 0x00000012ff0b7e24 */ /* 0x000fe4000f8e00ff */
[----:B------:R-:W-:-:S03]  /*0ae0*/  UIMAD UR6, UR17, UR19, UR6 ;  /* 0x00000013110672a4 */ /* 0x000fc6000f8e0206 */
[----:B------:R-:W-:Y:S01]  /*0af0*/  ULDC.64 UR18, c[0x0][0x228] ;  /* 0x00008a0000127ab9 */ /* 0x000fe20000000a00 */
[C---:B0-----:R-:W-:Y:S02]  /*0b00*/  IMAD R0, R2.reuse, UR14, RZ ;  /* 0x0000000e02007c24 */ /* 0x041fe4000f8e02ff */
[----:B------:R-:W-:-:S04]  /*0b10*/  IMAD.WIDE.U32 R8, R2, UR16, R8 ;  /* 0x0000001002087c25 */ /* 0x000fc8000f8e0008 */
[----:B------:R-:W-:-:S05]  /*0b20*/  IMAD R3, R3, UR16, R0 ;  /* 0x0000001003037c24 */ /* 0x000fca000f8e0200 */
[----:B------:R-:W-:Y:S02]  /*0b30*/  IADD3 R9, R9, R3, RZ ;  /* 0x0000000309097210 */ /* 0x000fe40007ffe0ff */
        /* <DEDUP_REMOVED lines=8> */
[----:B------:R-:W-:-:S04]  /*0bc0*/  LEA R24, P0, R8, UR6, 0x1 ;  /* 0x0000000608187c11 */ /* 0x000fc8000f8008ff */
[----:B------:R-:W-:-:S04]  /*0bd0*/  IADD3 R11, R9, R11, RZ ;  /* 0x0000000b090b7210 */ /* 0x000fc80007ffe0ff */
[----:B------:R-:W-:-:S06]  /*0be0*/  LEA.HI.X R25, R8, UR7, R11, 0x1, P0 ;  /* 0x0000000708197c11 */ /* 0x000fcc00080f0c0b */
[----:B------:R-:W5:Y:S02]  /*0bf0*/  LDG.E.128 R24, desc[UR10][R24.64+0x100] ;  /* 0x0001000a18187981 */ /* 0x000f64000c1e1d00 */
.L_x_1123:
[----:B------:R-:W-:Y:S05]  /*0c00*/  BSYNC B0 ;  /* 0x0000000000007941 */ /* 0x000fea0003800000 */
.L_x_1122:
[----:B------:R-:W-:Y:S01]  /*0c10*/  LEA.HI.SX32 R0, R40, 0x20, 0x1c ;  /* 0x0000002028007811 */ /* 0x000fe200078fe2ff */
[----:B------:R-:W-:Y:S01]  /*0c20*/  BSSY B0, `(.L_x_1126) ;  /* 0x000003e000007945 */ /* 0x000fe20003800000 */
[----:B------:R-:W-:Y:S02]  /*0c30*/  CS2R R36, SRZ ;  /* 0x0000000000247805 */ /* 0x000fe4000001ff00 */
[----:B------:R-:W-:Y:S02]  /*0c40*/  CS2R R38, SRZ ;  /* 0x0000000000267805 */ /* 0x000fe4000001ff00 */
[----:B------:R-:W-:Y:S02]  /*0c50*/  ISETP.GE.AND P2, PT, R0, UR9, PT ;  /* 0x0000000900007c0c */ /* 0x000fe4000bf46270 */
[----:B------:R-:W-:Y:S02]  /*0c60*/  CS2R R32, SRZ ;  /* 0x0000000000207805 */ /* 0x000fe4000001ff00 */
[----:B------:R-:W-:-:S09]  /*0c70*/  CS2R R34, SRZ ;  /* 0x0000000000227805 */ /* 0x000fd2000001ff00 */
        /* <DEDUP_REMOVED lines=31> */
.L_x_1129:
[----:B------:R-:W-:Y:S05]  /*0e70*/  BSYNC B1 ;  /* 0x0000000000017941 */ /* 0x000fea0003800000 */
.L_x_1128:
        /* <DEDUP_REMOVED lines=24> */
.L_x_1127:
[----:B------:R-:W-:Y:S05]  /*1000*/  BSYNC B0 ;  /* 0x0000000000007941 */ /* 0x000fea0003800000 */
.L_x_1126:
[----:B------:R-:W1:Y:S01]  /*1010*/  LDC.64 R42, c[0x0][0x250] ;  /* 0x00009400ff2a7b82 */ /* 0x000e620000000a00 */
[C---:B-----5:R-:W-:Y:S01]  /*1020*/  SHF.L.U32 R96, R25.reuse, 0x10, RZ ;  /* 0x0000001019607819 */ /* 0x060fe200000006ff */
[----:B------:R-:W-:Y:S01]  /*1030*/  IMAD.SHL.U32 R76, R66, 0x8, RZ ;  /* 0x00000008424c7824 */ /* 0x000fe200078e00ff */
[----:B------:R-:W-:Y:S01]  /*1040*/  LOP3.LUT R99, R25, 0xffff0000, RZ, 0xc0, !PT ;  /* 0xffff000019637812 */ /* 0x000fe200078ec0ff */
[----:B------:R-:W-:Y:S01]  /*1050*/  IMAD.U32 R94, R24, 0x10000, RZ ;  /* 0x00010000185e7824 */ /* 0x000fe200078e00ff */
[----:B------:R-:W-:Y:S01]  /*1060*/  LEA.HI.SX32 R25, R40, 0x30, 0x1c ;  /* 0x0000003028197811 */ /* 0x000fe200078fe2ff */
[----:B------:R-:W-:Y:S01]  /*1070*/  BSSY B0, `(.L_x_1130) ;  /* 0x0000055000007945 */ /* 0x000fe20003800000 */
[----:B------:R-:W-:Y:S01]  /*1080*/  LOP3.LUT R97, R24, 0xffff0000, RZ, 0xc0, !PT ;  /* 0xffff000018617812 */ /* 0x000fe200078ec0ff */
[----:B------:R-:W-:Y:S01]  /*1090*/  IMAD.U32 R19, R7, 0x10000, RZ ;  /* 0x0001000007137824 */ /* 0x000fe200078e00ff */
[----:B------:R-:W-:Y:S01]  /*10a0*/  ISETP.GE.AND P0, PT, R25, UR9, PT ;  /* 0x0000000919007c0c */ /* 0x000fe2000bf06270 */
[----:B------:R-:W-:Y:S01]  /*10b0*/  IMAD.U32 R64, R4, 0x10000, RZ ;  /* 0x0001000004407824 */ /* 0x000fe200078e00ff */
[----:B------:R-:W-:Y:S01]  /*10c0*/  SHF.R.S32.HI R77, RZ, 0x1f, R76 ;  /* 0x0000001fff4d7819 */ /* 0x000fe2000001144c */
[----:B------:R-:W-:Y:S01]  /*10d0*/  IMAD.U32 R23, R5, 0x10000, RZ ;  /* 0x0001000005177824 */ /* 0x000fe200078e00ff */
[----:B------:R-:W-:Y:S01]  /*10e0*/  SHF.L.U32 R21, R6, 0x10, RZ ;  /* 0x0000001006157819 */ /* 0x000fe200000006ff */
[----:B------:R-:W-:Y:S01]  /*10f0*/  IMAD.U32 R0, R28, 0x10000, RZ ;  /* 0x000100001c007824 */ /* 0x000fe200078e00ff */
[----:B------:R-:W-:Y:S01]  /*1100*/  LOP3.LUT R20, R6, 0xffff0000, RZ, 0xc0, !PT ;  /* 0xffff000006147812 */ /* 0x000fe200078ec0ff */
[----:B------:R-:W-:Y:S01]  /*1110*/  IMAD.U32 R68, R29, 0x10000, RZ ;  /* 0x000100001d447824 */ /* 0x000fe200078e00ff */
[----:B------:R-:W-:Y:S01]  /*1120*/  LOP3.LUT R18, R7, 0xffff0000, RZ, 0xc0, !PT ;  /* 0xffff000007127812 */ /* 0x000fe200078ec0ff */
[----:B------:R-:W-:Y:S01]  /*1130*/  IMAD.U32 R7, R37, 0x10000, RZ ;  /* 0x0001000025077824 */ /* 0x000fe200078e00ff */
[----:B------:R-:W-:Y:S01]  /*1140*/  LOP3.LUT R65, R4, 0xffff0000, RZ, 0xc0, !PT ;  /* 0xffff000004417812 */ /* 0x000fe200078ec0ff */
[----:B------:R-:W-:Y:S01]  /*1150*/  IMAD.U32 R72, R31, 0x10000, RZ ;  /* 0x000100001f487824 */ /* 0x000fe200078e00ff */
[----:B------:R-:W-:Y:S01]  /*1160*/  LOP3.LUT R22, R5, 0xffff0000, RZ, 0xc0, !PT ;  /* 0xffff000005167812 */ /* 0x000fe200078ec0ff */
[----:B------:R-:W-:Y:S01]  /*1170*/  IMAD.U32 R98, R26, 0x10000, RZ ;  /* 0x000100001a627824 */ /* 0x000fe200078e00ff */
[----:B0-----:R-:W-:Y:S01]  /*1180*/  LOP3.LUT R9, R36, 0xffff0000, RZ, 0xc0, !PT ;  /* 0xffff000024097812 */ /* 0x001fe200078ec0ff */
[----:B-1----:R-:W-:Y:S01]  /*1190*/  IMAD R24, R42, UR14, RZ ;  /* 0x0000000e2a187c24 */ /* 0x002fe2000f8e02ff */
[----:B------:R-:W-:Y:S01]  /*11a0*/  SHF.L.U32 R8, R36, 0x10, RZ ;  /* 0x0000001024087819 */ /* 0x000fe200000006ff */
[----:B------:R-:W-:Y:S01]  /*11b0*/  IMAD.U32 R16, R44, 0x10000, RZ ;  /* 0x000100002c107824 */ /* 0x000fe200078e00ff */
[----:B------:R-:W-:Y:S01]  /*11c0*/  LOP3.LUT R6, R37, 0xffff0000, RZ, 0xc0, !PT ;  /* 0xffff000025067812 */ /* 0x000fe200078ec0ff */
[----:B------:R-:W-:Y:S01]  /*11d0*/  IMAD R43, R43, UR16, R24 ;  /* 0x000000102b2b7c24 */ /* 0x000fe2000f8e0218 */
[----:B------:R-:W-:Y:S01]  /*11e0*/  LOP3.LUT R69, R28, 0xffff0000, RZ, 0xc0, !PT ;  /* 0xffff00001c457812 */ /* 0x000fe200078ec0ff */
[----:B------:R-:W-:Y:S01]  /*11f0*/  IMAD.U32 R13, R46, 0x10000, RZ ;  /* 0x000100002e0d7824 */ /* 0x000fe200078e00ff */
[----:B------:R-:W-:Y:S01]  /*1200*/  LOP3.LUT R71, R29, 0xffff0000, RZ, 0xc0, !PT ;  /* 0xffff00001d477812 */ /* 0x000fe200078ec0ff */
[----:B------:R-:W-:Y:S01]  /*1210*/  IMAD.U32 R11, R47, 0x10000, RZ ;  /* 0x000100002f0b7824 */ /* 0x000fe200078e00ff */
[----:B------:R-:W-:Y:S01]  /*1220*/  SHF.L.U32 R70, R30, 0x10, RZ ;  /* 0x000000101e467819 */ /* 0x000fe200000006ff */
[----:B------:R-:W-:Y:S01]  /*1230*/  IMAD.U32 R5, R38, 0x10000, RZ ;  /* 0x0001000026057824 */ /* 0x000fe200078e00ff */
[----:B------:R-:W-:Y:S01]  /*1240*/  LOP3.LUT R73, R30, 0xffff0000, RZ, 0xc0, !PT ;  /* 0xffff00001e497812 */ /* 0x000fe200078ec0ff */
[----:B------:R-:W-:Y:S01]  /*1250*/  IMAD.WIDE.U32 R36, R42, UR16, R76 ;  /* 0x000000102a247c25 */ /* 0x000fe2000f8e004c */
[----:B------:R-:W-:-:S02]  /*1260*/  LOP3.LUT R95, R31, 0xffff0000, RZ, 0xc0, !PT ;  /* 0xffff00001f5f7812 */ /* 0x000fc400078ec0ff */
[----:B------:R-:W-:Y:S02]  /*1270*/  CS2R R24, SRZ ;  /* 0x0000000000187805 */ /* 0x000fe4000001ff00 */
[----:B------:R-:W-:Y:S01]  /*1280*/  LOP3.LUT R101, R26, 0xffff0000, RZ, 0xc0, !PT ;  /* 0xffff00001a657812 */ /* 0x000fe200078ec0ff */
[----:B------:R-:W-:Y:S01]  /*1290*/  IMAD.U32 R102, R32, 0x10000, RZ ;  /* 0x0001000020667824 */ /* 0x000fe200078e00ff */
[----:B------:R-:W-:Y:S01]  /*12a0*/  SHF.L.U32 R100, R27, 0x10, RZ ;  /* 0x000000101b647819 */ /* 0x000fe200000006ff */
[----:B------:R-:W-:Y:S01]  /*12b0*/  IMAD.U32 R104, R33, 0x10000, RZ ;  /* 0x0001000021687824 */ /* 0x000fe200078e00ff */
[----:B------:R-:W-:Y:S01]  /*12c0*/  LOP3.LUT R103, R27, 0xffff0000, RZ, 0xc0, !PT ;  /* 0xffff00001b677812 */ /* 0x000fe200078ec0ff */
[----:B------:R-:W-:Y:S01]  /*12d0*/  IMAD.U32 R109, R35, 0x10000, RZ ;  /* 0x00010000236d7824 */ /* 0x000fe200078e00ff */
[----:B------:R-:W-:Y:S02]  /*12e0*/  LOP3.LUT R17, R44, 0xffff0000, RZ, 0xc0, !PT ;  /* 0xffff00002c117812 */ /* 0x000fe400078ec0ff */
[----:B------:R-:W-:-:S02]  /*12f0*/  CS2R R26, SRZ ;  /* 0x00000000001a7805 */ /* 0x000fc4000001ff00 */
[C---:B------:R-:W-:Y:S02]  /*1300*/  SHF.L.U32 R15, R45.reuse, 0x10, RZ ;  /* 0x000000102d0f7819 */ /* 0x040fe400000006ff */
[----:B------:R-:W-:Y:S02]  /*1310*/  CS2R R28, SRZ ;  /* 0x00000000001c7805 */ /* 0x000fe4000001ff00 */
[----:B------:R-:W-:Y:S02]  /*1320*/  LOP3.LUT R14, R45, 0xffff0000, RZ, 0xc0, !PT ;  /* 0xffff00002d0e7812 */ /* 0x000fe400078ec0ff */
[----:B------:R-:W-:Y:S02]  /*1330*/  CS2R R30, SRZ ;  /* 0x00000000001e7805 */ /* 0x000fe4000001ff00 */
[----:B------:R-:W-:Y:S02]  /*1340*/  LOP3.LUT R12, R46, 0xffff0000, RZ, 0xc0, !PT ;  /* 0xffff00002e0c7812 */ /* 0x000fe400078ec0ff */
[----:B------:R-:W-:-:S02]  /*1350*/  LOP3.LUT R10, R47, 0xffff0000, RZ, 0xc0, !PT ;  /* 0xffff00002f0a7812 */ /* 0x000fc400078ec0ff */
[----:B------:R-:W-:Y:S02]  /*1360*/  LOP3.LUT R4, R38, 0xffff0000, RZ, 0xc0, !PT ;  /* 0xffff000026047812 */ /* 0x000fe400078ec0ff */
[C---:B------:R-:W-:Y:S02]  /*1370*/  SHF.L.U32 R3, R39.reuse, 0x10, RZ ;  /* 0x0000001027037819 */ /* 0x040fe400000006ff */
[----:B------:R-:W-:Y:S02]  /*1380*/  LOP3.LUT R2, R39, 0xffff0000, RZ, 0xc0, !PT ;  /* 0xffff000027027812 */ /* 0x000fe400078ec0ff */
[----:B------:R-:W-:Y:S02]  /*1390*/  LOP3.LUT R105, R32, 0xffff0000, RZ, 0xc0, !PT ;  /* 0xffff000020697812 */ /* 0x000fe400078ec0ff */
[----:B------:R-:W-:Y:S02]  /*13a0*/  LOP3.LUT R107, R33, 0xffff0000, RZ, 0xc0, !PT ;  /* 0xffff0000216b7812 */ /* 0x000fe400078ec0ff */
[----:B------:R-:W-:-:S02]  /*13b0*/  SHF.L.U32 R106, R34, 0x10, RZ ;  /* 0x00000010226a7819 */ /* 0x000fc400000006ff */
[----:B------:R-:W-:Y:S02]  /*13c0*/  LOP3.LUT R108, R34, 0xffff0000, RZ, 0xc0, !PT ;  /* 0xffff0000226c7812 */ /* 0x000fe400078ec0ff */
[----:B------:R-:W-:Y:S01]  /*13d0*/  LEA.HI.SX32 R40, R40, 0x10, 0x1c ;  /* 0x0000001028287811 */ /* 0x000fe200078fe2ff */
[----:B------:R-:W-:Y:S06]  /*13e0*/  @P0 BRA `(.L_x_1131) ;  /* 0x0000000000740947 */ /* 0x000fec0003800000 */
[----:B------:R-:W0:Y:S01]  /*13f0*/  LDC.64 R38, c[0x0][0x230] ;  /* 0x00008c00ff267b82 */ /* 0x000e220000000a00 */
[----:B------:R-:W-:Y:S01]  /*1400*/  IMAD.SHL.U32 R32, R66, 0x8, RZ ;  /* 0x0000000842207824 */ /* 0x000fe200078e00ff */
[----:B------:R-:W-:Y:S02]  /*1410*/  ULDC.64 UR18, c[0x0][0x238] ;  /* 0x00008e0000127ab9 */ /* 0x000fe40000000a00 */
[----:B------:R-:W-:Y:S01]  /*1420*/  UIMAD UR6, UR5, UR18, URZ ;  /* 0x00000012050672a4 */ /* 0x000fe2000f8e023f */
[----:B------:R-:W-:Y:S01]  /*1430*/  VIADD R42, R32, 0x80 ;  /* 0x00000080202a7836 */ /* 0x000fe20000000000 */
[----:B------:R-:W-:Y:S02]  /*1440*/  SHF.R.S32.HI R33, RZ, 0x1f, R32 ;  /* 0x0000001fff217819 */ /* 0x000fe40000011420 */
[----:B------:R-:W-:Y:S01]  /*1450*/  UIMAD UR6, UR17, UR19, UR6 ;  /* 0x00000013110672a4 */ /* 0x000fe2000f8e0206 */
[----:B0-----:R-:W-:-:S04]  /*1460*/  IMAD R34, R38, UR14, RZ ;  /* 0x0000000e26227c24 */ /* 0x001fc8000f8e02ff */
[----:B------:R-:W-:Y:S02]  /*1470*/  IMAD R41, R39, UR16, R34 ;  /* 0x0000001027297c24 */ /* 0x000fe4000f8e0222 */
[----:B------:R-:W-:Y:S01]  /*1480*/  IMAD.WIDE.U32 R38, R38, UR16, R32 ;  /* 0x0000001026267c25 */ /* 0x000fe2000f8e0020 */
[----:B------:R-:W-:-:S04]  /*1490*/  IADD3 R33, P3, R74, 0x30, RZ ;  /* 0x000000304a217810 */ /* 0x000fc80007f7e0ff */
[----:B------:R-:W-:Y:S01]  /*14a0*/  IADD3 R39, R39, R41, RZ ;  /* 0x0000002927277210 */ /* 0x000fe20007ffe0ff */
[----:B------:R-:W-:Y:S01]  /*14b0*/  IMAD.U32 R41, RZ, RZ, UR18 ;  /* 0x00000012ff297e24 */ /* 0x000fe2000f8e00ff */
[----:B------:R-:W-:Y:S01]  /*14c0*/  ULDC.64 UR18, c[0x0][0x228] ;  /* 0x00008a0000127ab9 */ /* 0x000fe20000000a00 */
[----:B------:R-:W-:Y:S02]  /*14d0*/  IMAD.X R34, RZ, RZ, R75, P3 ;  /* 0x000000ffff227224 */ /* 0x000fe400018e064b */
[----:B------:R-:W-:-:S04]  /*14e0*/  IMAD.WIDE.U32 R38, R41, UR17, R38 ;  /* 0x0000001129267c25 */ /* 0x000fc8000f8e0026 */
[----:B------:R-:W-:Y:S01]  /*14f0*/  IMAD R34, R34, UR18, RZ ;  /* 0x0000001222227c24 */ /* 0x000fe2000f8e02ff */
[----:B------:R-:W-:Y:S01]  /*1500*/  IADD3 R39, R39, UR6, RZ ;  /* 0x0000000627277c10 */ /* 0x000fe2000fffe0ff */
[----:B------:R-:W-:Y:S02]  /*1510*/  ULDC UR6, c[0x0][0x21c] ;  /* 0x0000870000067ab9 */ /* 0x000fe40000000800 */
[C---:B------:R-:W-:Y:S01]  /*1520*/  IMAD R41, R33.reuse, UR19, R34 ;  /* 0x0000001321297c24 */ /* 0x040fe2000f8e0222 */
        /* <DEDUP_REMOVED lines=9> */
.L_x_1131:
[----:B------:R-:W-:Y:S05]  /*15c0*/  BSYNC B0 ;  /* 0x0000000000007941 */ /* 0x000fea0003800000 */
.L_x_1130:
[----:B------:R-:W-:Y:S01]  /*15d0*/  ULDC.64 UR6, c[0x0][0x258] ;  /* 0x0000960000067ab9 */ /* 0x000fe20000000a00 */
[----:B------:R-:W-:Y:S01]  /*15e0*/  IADD3 R37, R37, R43, RZ ;  /* 0x0000002b25257210 */ /* 0x000fe20007ffe0ff */
[----:B------:R-:W-:Y:S01]  /*15f0*/  IMAD.U32 R79, RZ, RZ, UR6 ;  /* 0x00000006ff4f7e24 */ /* 0x000fe2000f8e00ff */
[----:B------:R-:W-:Y:S01]  /*1600*/  UIMAD UR6, UR5, UR6, URZ ;  /* 0x00000006050672a4 */ /* 0x000fe2000f8e023f */
[----:B------:R-:W-:Y:S01]  /*1610*/  BSSY B0, `(.L_x_1132) ;  /* 0x0000026000007945 */ /* 0x000fe20003800000 */
[----:B------:R-:W-:Y:S01]  /*1620*/  LOP3.LUT R110, R35, 0xffff0000, RZ, 0xc0, !PT ;  /* 0xffff0000236e7812 */ /* 0x000fe200078ec0ff */
[----:B------:R-:W-:Y:S01]  /*1630*/  IMAD.WIDE.U32 R78, R79, UR17, R36 ;  /* 0x000000114f4e7c25 */ /* 0x000fe2000f8e0024 */
[----:B------:R-:W-:Y:S01]  /*1640*/  UIMAD UR6, UR17, UR7, UR6 ;  /* 0x00000007110672a4 */ /* 0x000fe2000f8e0206 */
[----:B------:R-:W-:Y:S02]  /*1650*/  ISETP.GE.AND P3, PT, R40, UR9, PT ;  /* 0x0000000928007c0c */ /* 0x000fe4000bf66270 */
[----:B0-----:R-:W-:-:S02]  /*1660*/  CS2R R32, SRZ ;  /* 0x0000000000207805 */ /* 0x001fc4000001ff00 */
[----:B------:R-:W-:Y:S02]  /*1670*/  CS2R R34, SRZ ;  /* 0x0000000000227805 */ /* 0x000fe4000001ff00 */
[----:B------:R-:W-:Y:S02]  /*1680*/  CS2R R36, SRZ ;  /* 0x0000000000247805 */ /* 0x000fe4000001ff00 */
[----:B------:R-:W-:Y:S01]  /*1690*/  CS2R R38, SRZ ;  /* 0x0000000000267805 */ /* 0x000fe2000001ff00 */
[----:B------:R-:W-:Y:S01]  /*16a0*/  VIADD R81, R79, UR6 ;  /* 0x000000064f517c36 */ /* 0x000fe20008000000 */
        /* <DEDUP_REMOVED lines=12> */
[----:B------:R-:W-:Y:S06]  /*1770*/  @P1 BRA `(.L_x_1133) ;  /* 0x00000000003c1947 */ /* 0x000fec0003800000 */
[----:B------:R-:W-:Y:S01]  /*1780*/  ULDC.64 UR6, c[0x0][0x248] ;  /* 0x0000920000067ab9 */ /* 0x000fe20000000a00 */
[----:B------:R-:W-:Y:S01]  /*1790*/  IMAD.MOV.U32 R80, RZ, RZ, R78 ;  /* 0x000000ffff507224 */ /* 0x000fe200078e004e */
[----:B------:R-:W-:Y:S01]  /*17a0*/  IADD3 R82, R76, 0x80, RZ ;  /* 0x000000804c527810 */ /* 0x000fe20007ffe0ff */
[----:B------:R-:W-:Y:S01]  /*17b0*/  IMAD R83, R75, UR6, RZ ;  /* 0x000000064b537c24 */ /* 0x000fe2000f8e02ff */
[----:B------:R-:W-:Y:S01]  /*17c0*/  ULDC UR14, c[0x0][0x21c] ;  /* 0x00008700000e7ab9 */ /* 0x000fe20000000800 */
[----:B------:R-:W-:Y:S01]  /*17d0*/  IMAD.WIDE.U32 R84, R74, UR6, R80 ;  /* 0x000000064a547c25 */ /* 0x000fe2000f8e0050 */
[----:B------:R-:W-:Y:S02]  /*17e0*/  ISETP.GE.AND P4, PT, R76, UR14, PT ;  /* 0x0000000e4c007c0c */ /* 0x000fe4000bf86270 */
[----:B------:R-:W-:Y:S01]  /*17f0*/  ISETP.GE.AND P5, PT, R82, UR14, PT ;  /* 0x0000000e52007c0c */ /* 0x000fe2000bfa6270 */
[----:B------:R-:W-:Y:S01]  /*1800*/  IMAD R83, R74, UR7, R83 ;  /* 0x000000074a537c24 */ /* 0x000fe2000f8e0253 */
[----:B------:R-:W-:-:S02]  /*1810*/  ULDC.64 UR6, c[0x0][0x240] ;  /* 0x0000900000067ab9 */ /* 0x000fc40000000a00 */
[----:B------:R-:W-:Y:S01]  /*1820*/  LEA R82, P1, R84, UR6, 0x1 ;  /* 0x0000000654527c11 */ /* 0x000fe2000f8208ff */
[----:B------:R-:W-:-:S05]  /*1830*/  IMAD.IADD R83, R85, 0x1, R83 ;  /* 0x0000000155537824 */ /* 0x000fca00078e0253 */
[----:B------:R-:W-:-:S05]  /*1840*/  LEA.HI.X R83, R84, UR7, R83, 0x1, P1 ;  /* 0x0000000754537c11 */ /* 0x000fca00088f0c53 */
[----:B------:R0:W5:Y:S04]  /*1850*/  @!P4 LDG.E.128 R32, desc[UR10][R82.64] ;  /* 0x0000000a5220c981 */ /* 0x000168000c1e1d00 */
[----:B------:R0:W5:Y:S02]  /*1860*/  @!P5 LDG.E.128 R48, desc[UR10][R82.64+0x100] ;  /* 0x0001000a5230d981 */ /* 0x000164000c1e1d00 */
.L_x_1133:
[----:B------:R-:W-:Y:S05]  /*1870*/  BSYNC B0 ;  /* 0x0000000000007941 */ /* 0x000fea0003800000 */
.L_x_1132:
[----:B------:R-:W-:Y:S04]  /*1880*/  BSSY B0, `(.L_x_1134) ;  /* 0x0000020000007945 */ /* 0x000fe80003800000 */
[----:B------:R-:W-:Y:S05]  /*1890*/  @P3 BRA `(.L_x_1135) ;  /* 0x0000000000783947 */ /* 0x000fea0003800000 */
[----:B------:R-:W-:Y:S01]  /*18a0*/  ULDC UR6, c[0x0][0x21c] ;  /* 0x0000870000067ab9 */ /* 0x000fe20000000800 */
[----:B0-----:R-:W-:Y:S02]  /*18b0*/  LEA R82, R66, 0x80, 0x3 ;  /* 0x0000008042527811 */ /* 0x001fe400078e18ff */
[----:B------:R-:W-:Y:S02]  /*18c0*/  ISETP.GE.AND P3, PT, R76, UR6, PT ;  /* 0x000000064c007c0c */ /* 0x000fe4000bf66270 */
[----:B------:R-:W-:-:S11]  /*18d0*/  ISETP.GE.AND P1, PT, R82, UR6, PT ;  /* 0x0000000652007c0c */ /* 0x000fd6000bf26270 */
[----:B------:R-:W0:Y:S01]  /*18e0*/  @!P3 LDC.64 R82, c[0x0][0x248] ;  /* 0x00009200ff52bb82 */ /* 0x000e220000000a00 */
[C---:B------:R-:W-:Y:S01]  /*18f0*/  @!P3 IADD3 R111, P4, R74.reuse, 0x10, RZ ;  /* 0x000000104a6fb810 */ /* 0x040fe20007f9e0ff */
[--C-:B------:R-:W-:Y:S01]  /*1900*/  @!P3 IMAD.MOV.U32 R90, RZ, RZ, R78.reuse ;  /* 0x000000ffff5ab224 */ /* 0x100fe200078e004e */
[----:B------:R-:W-:Y:S01]  /*1910*/  @!P1 IADD3 R113, P5, R74, 0x10, RZ ;  /* 0x000000104a719810 */ /* 0x000fe20007fbe0ff */
[----:B------:R-:W-:Y:S01]  /*1920*/  @!P1 IMAD.MOV.U32 R92, RZ, RZ, R78 ;  /* 0x000000ffff5c9224 */ /* 0x000fe200078e004e */
[----:B------:R-:W-:Y:S02]  /*1930*/  @!P3 MOV R91, R81 ;  /* 0x00000051005bb202 */ /* 0x000fe40000000f00 */
[----:B------:R-:W-:Y:S01]  /*1940*/  @!P3 IADD3.X R93, RZ, R75, RZ, P4, !PT ;  /* 0x0000004bff5db210 */ /* 0x000fe200027fe4ff */
[----:B------:R-:W1:Y:S01]  /*1950*/  @!P1 LDC.64 R84, c[0x0][0x248] ;  /* 0x00009200ff549b82 */ /* 0x000e620000000a00 */
[----:B------:R-:W-:-:S07]  /*1960*/  @!P1 IMAD.X R115, RZ, RZ, R75, P5 ;  /* 0x000000ffff739224 */ /* 0x000fce00028e064b */
[----:B------:R-:W2:Y:S08]  /*1970*/  @!P3 LDC.64 R86, c[0x0][0x240] ;  /* 0x00009000ff56bb82 */ /* 0x000eb00000000a00 */
[----:B------:R-:W3:Y:S01]  /*1980*/  @!P1 LDC.64 R88, c[0x0][0x240] ;  /* 0x00009000ff589b82 */ /* 0x000ee20000000a00 */
[----:B0-----:R-:W-:-:S04]  /*1990*/  @!P3 IMAD.WIDE.U32 R90, R111, R82, R90 ;  /* 0x000000526f5ab225 */ /* 0x001fc800078e005a */
[----:B------:R-:W-:Y:S02]  /*19a0*/  @!P3 IMAD R82, R93, R82, RZ ;  /* 0x000000525d52b224 */ /* 0x000fe400078e02ff */
        /* <DEDUP_REMOVED lines=13> */
.L_x_1135:
[----:B------:R-:W-:Y:S05]  /*1a80*/  BSYNC B0 ;  /* 0x0000000000007941 */ /* 0x000fea0003800000 */
.L_x_1134:
        /* <DEDUP_REMOVED lines=8> */
[----:B------:R-:W-:Y:S01]  /*1b10*/  @!P2 IMAD.MOV.U32 R84, RZ, RZ, R78 ;  /* 0x000000ffff54a224 */ /* 0x000fe200078e004e */
[----:B------:R-:W-:Y:S01]  /*1b20*/  @!P1 IADD3 R113, P4, R74, 0x20, RZ ;  /* 0x000000204a719810 */ /* 0x000fe20007f9e0ff */
[----:B------:R-:W-:Y:S01]  /*1b30*/  @!P2 IMAD.MOV.U32 R85, RZ, RZ, R81 ;  /* 0x000000ffff55a224 */ /* 0x000fe200078e0051 */
[----:B------:R-:W-:Y:S01]  /*1b40*/  @!P1 MOV R92, R78 ;  /* 0x0000004e005c9202 */ /* 0x000fe20000000f00 */
[----:B------:R-:W-:Y:S01]  /*1b50*/  @!P2 IMAD.X R93, RZ, RZ, R75, P3 ;  /* 0x000000ffff5da224 */ /* 0x000fe200018e064b */
[----:B------:R-:W-:Y:S01]  /*1b60*/  @!P1 IADD3.X R115, RZ, R75, RZ, P4, !PT ;  /* 0x0000004bff739210 */ /* 0x000fe200027fe4ff */
[----:B-1----:R-:W1:Y:S08]  /*1b70*/  @!P1 LDC.64 R88, c[0x0][0x248] ;  /* 0x00009200ff589b82 */ /* 0x002e700000000a00 */
        /* <DEDUP_REMOVED lines=9> */
[----:B------:R-:W-:Y:S02]  /*1c10*/  @!P1 IMAD R89, R113, R89, R112 ;  /* 0x0000005971599224 */ /* 0x000fe400078e0270 */
[----:B------:R-:W-:-:S03]  /*1c20*/  @!P2 IMAD.IADD R85, R85, 0x1, R91 ;  /* 0x000000015555a824 */ /* 0x000fc600078e025b */
[----:B------:R-:W-:Y:S02]  /*1c30*/  @!P1 IADD3 R89, R93, R89, RZ ;  /* 0x000000595d599210 */ /* 0x000fe40007ffe0ff */
[----:B---3--:R-:W-:Y:S02]  /*1c40*/  @!P1 LEA R82, P4, R92, R82, 0x1 ;  /* 0x000000525c529211 */ /* 0x008fe400078808ff */
[----:B------:R-:W-:Y:S02]  /*1c50*/  @!P2 LEA.HI.X R87, R84, R87, R85, 0x1, P3 ;  /* 0x000000575457a211 */ /* 0x000fe400018f0c55 */
[----:B------:R-:W-:-:S03]  /*1c60*/  @!P1 LEA.HI.X R83, R92, R83, R89, 0x1, P4 ;  /* 0x000000535c539211 */ /* 0x000fc600020f0c59 */
[----:B------:R2:W5:Y:S04]  /*1c70*/  @!P2 LDG.E.128 R40, desc[UR10][R86.64] ;  /* 0x0000000a5628a981 */ /* 0x000568000c1e1d00 */
[----:B------:R2:W5:Y:S02]  /*1c80*/  @!P1 LDG.E.128 R56, desc[UR10][R82.64+0x100] ;  /* 0x0001000a52389981 */ /* 0x000564000c1e1d00 */
.L_x_1137:
[----:B------:R-:W-:Y:S05]  /*1c90*/  BSYNC B0 ;  /* 0x0000000000007941 */ /* 0x000fea0003800000 */
.L_x_1136:
[----:B------:R-:W-:Y:S04]  /*1ca0*/  BSSY B0, `(.L_x_1138) ;  /* 0x0000013000007945 */ /* 0x000fe80003800000 */
[----:B------:R-:W-:Y:S05]  /*1cb0*/  @P0 BRA `(.L_x_1139) ;  /* 0x0000000000440947 */ /* 0x000fea0003800000 */
[----:B------:R-:W-:Y:S01]  /*1cc0*/  IADD3 R77, P0, R74, 0x30, RZ ;  /* 0x000000304a4d7810 */ /* 0x000fe20007f1e0ff */
[----:B------:R-:W-:Y:S01]  /*1cd0*/  ULDC.64 UR14, c[0x0][0x248] ;  /* 0x00009200000e7ab9 */ /* 0x000fe20000000a00 */
[----:B------:R-:W-:Y:S01]  /*1ce0*/  IMAD.MOV.U32 R79, RZ, RZ, R81 ;  /* 0x000000ffff4f7224 */ /* 0x000fe200078e0051 */
[----:B------:R-:W-:Y:S01]  /*1cf0*/  LEA R66, R66, 0x80, 0x3 ;  /* 0x0000008042427811 */ /* 0x000fe200078e18ff */
[----:B------:R-:W-:Y:S01]  /*1d00*/  ULDC UR6, c[0x0][0x21c] ;  /* 0x0000870000067ab9 */ /* 0x000fe20000000800 */
[----:B------:R-:W-:Y:S01]  /*1d10*/  IMAD.X R74, RZ, RZ, R75, P0 ;  /* 0x000000ffff4a7224 */ /* 0x000fe200000e064b */
[----:B------:R-:W-:Y:S01]  /*1d20*/  ISETP.GE.AND P1, PT, R76, UR6, PT ;  /* 0x000000064c007c0c */ /* 0x000fe2000bf26270 */
[----:B------:R-:W-:Y:S01]  /*1d30*/  IMAD.WIDE.U32 R78, R77, UR14, R78 ;  /* 0x0000000e4d4e7c25 */ /* 0x000fe2000f8e004e */
[----:B------:R-:W-:-:S03]  /*1d40*/  ISETP.GE.AND P2, PT, R66, UR6, PT ;  /* 0x0000000642007c0c */ /* 0x000fc6000bf46270 */
[----:B------:R-:W-:-:S04]  /*1d50*/  IMAD R74, R74, UR14, RZ ;  /* 0x0000000e4a4a7c24 */ /* 0x000fc8000f8e02ff */
[----:B------:R-:W-:Y:S01]  /*1d60*/  IMAD R75, R77, UR15, R74 ;  /* 0x0000000f4d4b7c24 */ /* 0x000fe2000f8e024a */
[----:B------:R-:W-:Y:S02]  /*1d70*/  ULDC.64 UR14, c[0x0][0x240] ;  /* 0x00009000000e7ab9 */ /* 0x000fe40000000a00 */
[----:B------:R-:W-:Y:S02]  /*1d80*/  LEA R74, P0, R78, UR14, 0x1 ;  /* 0x0000000e4e4a7c11 */ /* 0x000fe4000f8008ff */
[----:B------:R-:W-:-:S04]  /*1d90*/  IADD3 R75, R79, R75, RZ ;  /* 0x0000004b4f4b7210 */ /* 0x000fc80007ffe0ff */
[----:B------:R-:W-:-:S05]  /*1da0*/  LEA.HI.X R75, R78, UR15, R75, 0x1, P0 ;  /* 0x0000000f4e4b7c11 */ /* 0x000fca00080f0c4b */
[----:B------:R3:W5:Y:S04]  /*1db0*/  @!P1 LDG.E.128 R44, desc[UR10][R74.64] ;  /* 0x0000000a4a2c9981 */ /* 0x000768000c1e1d00 */
[----:B------:R3:W5:Y:S02]  /*1dc0*/  @!P2 LDG.E.128 R60, desc[UR10][R74.64+0x100] ;  /* 0x0001000a4a3ca981 */ /* 0x000764000c1e1d00 */
.L_x_1139:
[----:B------:R-:W-:Y:S05]  /*1dd0*/  BSYNC B0 ;  /* 0x0000000000007941 */ /* 0x000fea0003800000 */
.L_x_1138:
[----:B---3-5:R-:W-:Y:S01]  /*1de0*/  SHF.L.U32 R74, R34, 0x10, RZ ;  /* 0x00000010224a7819 */ /* 0x028fe200000006ff */
[----:B------:R-:W-:Y:S01]  /*1df0*/  IMAD.U32 R78, R38, 0x10000, RZ ;  /* 0x00010000264e7824 */ /* 0x000fe200078e00ff */
[----:B------:R-:W-:Y:S01]  /*1e00*/  LOP3.LUT R77, R34, 0xffff0000, RZ, 0xc0, !PT ;  /* 0xffff0000224d7812 */ /* 0x000fe200078ec0ff */
[C---:B------:R-:W-:Y:S01]  /*1e10*/  IMAD.U32 R34, R35.reuse, 0x10000, RZ ;  /* 0x0001000023227824 */ /* 0x040fe200078e00ff */
[----:B------:R-:W-:Y:S01]  /*1e20*/  LOP3.LUT R79, R35, 0xffff0000, RZ, 0xc0, !PT ;  /* 0xffff0000234f7812 */ /* 0x000fe200078ec0ff */
[C---:B------:R-:W-:Y:S01]  /*1e30*/  IMAD.U32 R35, R36.reuse, 0x10000, RZ ;  /* 0x0001000024237824 */ /* 0x040fe200078e00ff */
[----:B------:R-:W-:Y:S01]  /*1e40*/  LOP3.LUT R76, R36, 0xffff0000, RZ, 0xc0, !PT ;  /* 0xffff0000244c7812 */ /* 0x000fe200078ec0ff */
[----:B0-2---:R-:W-:Y:S01]  /*1e50*/  IMAD.U32 R82, R42, 0x10000, RZ ;  /* 0x000100002a527824 */ /* 0x005fe200078e00ff */
[C---:B------:R-:W-:Y:S01]  /*1e60*/  SHF.L.U32 R36, R37.reuse, 0x10, RZ ;  /* 0x0000001025247819 */ /* 0x040fe200000006ff */
[----:B------:R-:W-:Y:S01]  /*1e70*/  IMAD.U32 R75, R32, 0x10000, RZ ;  /* 0x00010000204b7824 */ /* 0x000fe200078e00ff */
[----:B------:R-:W-:Y:S01]  /*1e80*/  LOP3.LUT R81, R37, 0xffff0000, RZ, 0xc0, !PT ;  /* 0xffff000025517812 */ /* 0x000fe200078ec0ff */
[----:B------:R-:W-:Y:S01]  /*1e90*/  FMUL.FTZ R119, R17, R76 ;  /* 0x0000004c11777220 */ /* 0x000fe20000410000 */
[----:B------:R-:W-:Y:S01]  /*1ea0*/  LOP3.LUT R37, R38, 0xffff0000, RZ, 0xc0, !PT ;  /* 0xffff000026257812 */ /* 0x000fe200078ec0ff */
[C---:B------:R-:W-:Y:S01]  /*1eb0*/  IMAD.U32 R38, R39.reuse, 0x10000, RZ ;  /* 0x0001000027267824 */ /* 0x040fe200078e00ff */
[----:B------:R-:W-:Y:S01]  /*1ec0*/  LOP3.LUT R83, R39, 0xffff0000, RZ, 0xc0, !PT ;  /* 0xffff000027537812 */ /* 0x000fe200078ec0ff */
[----:B-1----:R-:W-:Y:S01]  /*1ed0*/  IMAD.U32 R89, R45, 0x10000, RZ ;  /* 0x000100002d597824 */ /* 0x002fe200078e00ff */
[----:B------:R-:W-:Y:S01]  /*1ee0*/  LOP3.LUT R80, R40, 0xffff0000, RZ, 0xc0, !PT ;  /* 0xffff000028507812 */ /* 0x000fe200078ec0ff */
[----:B------:R-:W-:Y:S01]  /*1ef0*/  FFMA.FTZ R16, R16, R35, R119 ;  /* 0x0000002310107223 */ /* 0x000fe20000010077 */
[----:B------:R-:W-:Y:S01]  /*1f00*/  SHF.L.U32 R39, R40, 0x10, RZ ;  /* 0x0000001028277819 */ /* 0x000fe200000006ff */
[C---:B------:R-:W-:Y:S01]  /*1f10*/  IMAD.U32 R40, R41.reuse, 0x10000, RZ ;  /* 0x0001000029287824 */ /* 0x040fe200078e00ff */
[----:B------:R-:W-:Y:S01]  /*1f20*/  LOP3.LUT R85, R41, 0xffff0000, RZ, 0xc0, !PT ;  /* 0xffff000029557812 */ /* 0x000fe200078ec0ff */
[----:B------:R-:W-:Y:S01]  /*1f30*/  FMUL.FTZ R17, R9, R80 ;  /* 0x0000005009117220 */ /* 0x000fe20000410000 */
[----:B------:R-:W-:Y:S01]  /*1f40*/  LOP3.LUT R41, R42, 0xffff0000, RZ, 0xc0, !PT ;  /* 0xffff00002a297812 */ /* 0x000fe200078ec0ff */
[----:B------:R-:W-:Y:S01]  /*1f50*/  FFMA.FTZ R119, R15, R36, R16 ;  /* 0x000000240f777223 */ /* 0x000fe20000010010 */
[C---:B------:R-:W-:Y:S01]  /*1f60*/  SHF.L.U32 R42, R43.reuse, 0x10, RZ ;  /* 0x000000102b2a7819 */ /* 0x040fe200000006ff */
[----:B------:R-:W-:Y:S01]  /*1f70*/  FFMA.FTZ R8, R8, R39, R17 ;  /* 0x0000002708087223 */ /* 0x000fe20000010011 */
[----:B------:R-:W-:Y:S01]  /*1f80*/  LOP3.LUT R87, R43, 0xffff0000, RZ, 0xc0, !PT ;  /* 0xffff00002b577812 */ /* 0x000fe200078ec0ff */
[C---:B------:R-:W-:Y:S01]  /*1f90*/  IMAD.U32 R43, R24.reuse, 0x10000, RZ ;  /* 0x00010000182b7824 */ /* 0x040fe200078e00ff */
[----:B------:R-:W-:Y:S01]  /*1fa0*/  LOP3.LUT R84, R24, 0xffff0000, RZ, 0xc0, !PT ;  /* 0xffff000018547812 */ /* 0x000fe200078ec0ff */
[C---:B------:R-:W-:Y:S01]  /*1fb0*/  IMAD.U32 R24, R25.reuse, 0x10000, RZ ;  /* 0x0001000019187824 */ /* 0x040fe200078e00ff */
[----:B------:R-:W-:Y:S01]  /*1fc0*/  LOP3.LUT R86, R25, 0xffff0000, RZ, 0xc0, !PT ;  /* 0xffff000019567812 */ /* 0x000fe200078ec0ff */
[----:B------:R-:W-:Y:S01]  /*1fd0*/  FFMA.FTZ R7, R7, R40, R8 ;  /* 0x0000002807077223 */ /* 0x000fe20000010008 */
[----:B------:R-:W-:Y:S01]  /*1fe0*/  LOP3.LUT R66, R32, 0xffff0000, RZ, 0xc0, !PT ;  /* 0xffff000020427812 */ /* 0x000fe200078ec0ff */
[----:B------:R-:W-:Y:S01]  /*1ff0*/  IMAD.U32 R32, R33, 0x10000, RZ ;  /* 0x0001000021207824 */ /* 0x000fe200078e00ff */
[----:B------:R-:W-:Y:S01]  /*2000*/  LOP3.LUT R25, R44, 0xffff0000, RZ, 0xc0, !PT ;  /* 0xffff00002c197812 */ /* 0x000fe200078ec0ff */
[----:B------:R-:W-:Y:S01]  /*2010*/  IMAD.U32 R88, R26, 0x10000, RZ ;  /* 0x000100001a587824 */ /* 0x000fe200078e00ff */
[----:B------:R-:W-:Y:S01]  /*2020*/  SHF.L.U32 R44, R44, 0x10, RZ ;  /* 0x000000102c2c7819 */ /* 0x000fe200000006ff */
[----:B------:R-:W-:Y:S01]  /*2030*/  FMUL.FTZ R117, R65, R66 ;  /* 0x0000004241757220 */ /* 0x000fe20000410000 */
[----:B------:R-:W-:Y:S01]  /*2040*/  LOP3.LUT R33, R33, 0xffff0000, RZ, 0xc0, !PT ;  /* 0xffff000021217812 */ /* 0x000fe200078ec0ff */
[----:B------:R-:W-:Y:S01]  /*2050*/  FMUL.FTZ R84, R84, R25 ;  /* 0x0000001954547220 */ /* 0x000fe20000410000 */
[----:B------:R-:W-:Y:S01]  /*2060*/  LOP3.LUT R91, R45, 0xffff0000, RZ, 0xc0, !PT ;  /* 0xffff00002d5b7812 */ /* 0x000fe200078ec0ff */
[----:B------:R-:W-:Y:S01]  /*2070*/  FFMA.FTZ R64, R64, R75, R117 ;  /* 0x0000004b40407223 */ /* 0x000fe20000010075 */
[----:B------:R-:W-:-:S02]  /*2080*/  IMAD.U32 R111, R46, 0x10000, RZ ;  /* 0x000100002e6f7824 */ /* 0x000fc400078e00ff */
[----:B------:R-:W-:Y:S01]  /*2090*/  FFMA.FTZ R43, R43, R44, R84 ;  /* 0x0000002c2b2b7223 */ /* 0x000fe20000010054 */
[----:B------:R-:W-:Y:S01]  /*20a0*/  FFMA.FTZ R14, R14, R81, R119 ;  /* 0x000000510e0e7223 */ /* 0x000fe20000010077 */
[----:B------:R-:W-:Y:S01]  /*20b0*/  FFMA.FTZ R117, R23, R32, R64 ;  /* 0x0000002017757223 */ /* 0x000fe20000010040 */
[----:B------:R-:W-:Y:S01]  /*20c0*/  FFMA.FTZ R6, R6, R85, R7 ;  /* 0x0000005506067223 */ /* 0x000fe20000010007 */
        /* <DEDUP_REMOVED lines=8> */
[----:B------:R-:W-:Y:S01]  /*2150*/  FFMA.FTZ R88, R88, R111, R43 ;  /* 0x0000006f58587223 */ /* 0x000fe2000001002b */
[----:B------:R-:W-:Y:S01]  /*2160*/  SHF.L.U32 R26, R27, 0x10, RZ ;  /* 0x000000101b1a7819 */ /* 0x000fe200000006ff */
[----:B------:R-:W-:-:S02]  /*2170*/  IMAD.U32 R93, R47, 0x10000, RZ ;  /* 0x000100002f5d7824 */ /* 0x000fc400078e00ff */
        /* <DEDUP_REMOVED lines=10> */
[----:B------:R-:W-:Y:S01]  /*2220*/  SHF.L.U32 R47, R48, 0x10, RZ ;  /* 0x00000010302f7819 */ /* 0x000fe200000006ff */
[----:B------:R-:W-:Y:S01]  /*2230*/  IMAD.U32 R9, R52, 0x10000, RZ ;  /* 0x0001000034097824 */ /* 0x000fe200078e00ff */
[----:B------:R-:W-:Y:S01]  /*2240*/  SHF.L.U32 R17, R28, 0x10, RZ ;  /* 0x000000101c117819 */ /* 0x000fe200000006ff */
[----:B------:R-:W-:-:S02]  /*2250*/  IMAD.U32 R25, R56, 0x10000, RZ ;  /* 0x0001000038197824 */ /* 0x000fc400078e00ff */
[----:B------:R-:W-:Y:S01]  /*2260*/  FFMA.FTZ R19, R18, R79, R19 ;  /* 0x0000004f12137223 */ /* 0x000fe20000010013 */
[----:B------:R-:W-:Y:S02]  /*2270*/  IMAD.U32 R36, R60, 0x10000, RZ ;  /* 0x000100003c247824 */ /* 0x000fe400078e00ff */
        /* <DEDUP_REMOVED lines=12> */
[----:B------:R-:W-:Y:S01]  /*2340*/  IMAD.U32 R113, R49, 0x10000, RZ ;  /* 0x0001000031717824 */ /* 0x000fe200078e00ff */
[----:B------:R-:W-:Y:S01]  /*2350*/  SHF.L.U32 R115, R51, 0x10, RZ ;  /* 0x0000001033737819 */ /* 0x000fe200000006ff */
[----:B------:R-:W-:Y:S01]  /*2360*/  IMAD.U32 R28, R29, 0x10000, RZ ;  /* 0x000100001d1c7824 */ /* 0x000fe200078e00ff */
[----:B------:R-:W-:Y:S01]  /*2370*/  LOP3.LUT R112, R51, 0xffff0000, RZ, 0xc0, !PT ;  /* 0xffff000033707812 */ /* 0x000fe200078ec0ff */
[----:B------:R-:W-:Y:S01]  /*2380*/  IMAD.U32 R51, R53, 0x10000, RZ ;  /* 0x0001000035337824 */ /* 0x000fe200078e00ff */
        /* <DEDUP_REMOVED lines=15> */
[C---:B------:R-:W-:Y:S01]  /*2480*/  IMAD.U32 R65, R55.reuse, 0x10000, RZ ;  /* 0x0001000037417824 */ /* 0x040fe200078e00ff */
        /* <DEDUP_REMOVED lines=36> */
[----:B------:R-:W-:Y:S01]  /*26d0*/  FFMA.FTZ R16, R31, R16, R30 ;  /* 0x000000101f107223 */ /* 0x000fe2000001001e */
[----:B------:R-:W0:Y:S01]  /*26e0*/  S2R R12, SR_TID.X ;  /* 0x00000000000c7919 */ /* 0x000e220000002100 */
[----:B------:R-:W-:Y:S01]  /*26f0*/  USHF.L.U32 UR18, UR13, 0x6, URZ ;  /* 0x000000060d127899 */ /* 0x000fe2000800063f */
[----:B------:R-:W-:Y:S01]  /*2700*/  BSSY B0, `(.L_x_1140) ;  /* 0x000004c000007945 */ /* 0x000fe20003800000 */
[----:B------:R-:W-:Y:S01]  /*2710*/  USHF.R.S32.HI UR19, URZ, 0x1f, UR16 ;  /* 0x0000001f3f137899 */ /* 0x000fe20008011410 */
[----:B------:R-:W1:Y:S04]  /*2720*/  SHFL.BFLY PT, R3, R72, 0x8, 0x1f ;  /* 0x0d001f0048037f89 */ /* 0x000e6800000e0000 */
[----:B------:R-:W2:Y:S04]  /*2730*/  SHFL.BFLY PT, R5, R76, 0x8, 0x1f ;  /* 0x0d001f004c057f89 */ /* 0x000ea800000e0000 */
[----:B------:R-:W3:Y:S04]  /*2740*/  SHFL.BFLY PT, R0, R59, 0x8, 0x1f ;  /* 0x0d001f003b007f89 */ /* 0x000ee800000e0000 */
[----:B------:R-:W4:Y:S01]  /*2750*/  SHFL.BFLY PT, R7, R16, 0x8, 0x1f ;  /* 0x0d001f0010077f89 */ /* 0x000f2200000e0000 */
[----:B-1----:R-:W-:Y:S01]  /*2760*/  FADD.FTZ R3, R72, R3 ;  /* 0x0000000348037221 */ /* 0x002fe20000010000 */
[----:B--2---:R-:W-:Y:S01]  /*2770*/  FADD.FTZ R2, R76, R5 ;  /* 0x000000054c027221 */ /* 0x004fe20000010000 */
[----:B0-----:R-:W-:Y:S01]  /*2780*/  SHF.R.S32.HI R13, RZ, 0x1f, R12 ;  /* 0x0000001fff0d7819 */ /* 0x001fe2000001140c */
[----:B---3--:R-:W-:-:S03]  /*2790*/  FADD.FTZ R6, R59, R0 ;  /* 0x000000003b067221 */ /* 0x008fc60000010000 */
[----:B------:R-:W0:Y:S01]  /*27a0*/  SHFL.BFLY PT, R5, R2, 0x4, 0x1f ;  /* 0x0c801f0002057f89 */ /* 0x000e2200000e0000 */
[----:B------:R-:W-:Y:S01]  /*27b0*/  LEA.HI R13, R13, R12, RZ, 0x4 ;  /* 0x0000000c0d0d7211 */ /* 0x000fe200078f20ff */
[----:B----4-:R-:W-:Y:S02]  /*27c0*/  FADD.FTZ R9, R16, R7 ;  /* 0x0000000710097221 */ /* 0x010fe40000010000 */
[----:B------:R-:W1:Y:S04]  /*27d0*/  SHFL.BFLY PT, R0, R3, 0x4, 0x1f ;  /* 0x0c801f0003007f89 */ /* 0x000e6800000e0000 */
[----:B------:R-:W2:Y:S04]  /*27e0*/  SHFL.BFLY PT, R7, R6, 0x4, 0x1f ;  /* 0x0c801f0006077f89 */ /* 0x000ea800000e0000 */
[----:B------:R-:W3:Y:S01]  /*27f0*/  SHFL.BFLY PT, R10, R9, 0x4, 0x1f ;  /* 0x0c801f00090a7f89 */ /* 0x000ee200000e0000 */
[----:B0-----:R-:W-:Y:S01]  /*2800*/  FADD.FTZ R4, R2, R5 ;  /* 0x0000000502047221 */ /* 0x001fe20000010000 */
[----:B-1----:R-:W-:Y:S01]  /*2810*/  FADD.FTZ R0, R3, R0 ;  /* 0x0000000003007221 */ /* 0x002fe20000010000 */
[----:B--2---:R-:W-:-:S04]  /*2820*/  FADD.FTZ R8, R6, R7 ;  /* 0x0000000706087221 */ /* 0x004fc80000010000 */
[----:B------:R-:W0:Y:S01]  /*2830*/  SHFL.BFLY PT, R5, R0, 0x2, 0x1f ;  /* 0x0c401f0000057f89 */ /* 0x000e2200000e0000 */
[----:B---3--:R-:W-:-:S03]  /*2840*/  FADD.FTZ R11, R9, R10 ;  /* 0x0000000a090b7221 */ /* 0x008fc60000010000 */
[----:B------:R-:W1:Y:S04]  /*2850*/  SHFL.BFLY PT, R7, R4, 0x2, 0x1f ;  /* 0x0c401f0004077f89 */ /* 0x000e6800000e0000 */
[----:B------:R-:W2:Y:S04]  /*2860*/  SHFL.BFLY PT, R3, R8, 0x2, 0x1f ;  /* 0x0c401f0008037f89 */ /* 0x000ea800000e0000 */
[----:B------:R-:W3:Y:S01]  /*2870*/  SHFL.BFLY PT, R2, R11, 0x2, 0x1f ;  /* 0x0c401f000b027f89 */ /* 0x000ee200000e0000 */
[----:B0-----:R-:W-:Y:S01]  /*2880*/  FADD.FTZ R5, R0, R5 ;  /* 0x0000000500057221 */ /* 0x001fe20000010000 */
[----:B-1----:R-:W-:Y:S01]  /*2890*/  FADD.FTZ R7, R4, R7 ;  /* 0x0000000704077221 */ /* 0x002fe20000010000 */
[----:B--2---:R-:W-:-:S04]  /*28a0*/  FADD.FTZ R3, R8, R3 ;  /* 0x0000000308037221 */ /* 0x004fc80000010000 */
[----:B------:R-:W0:Y:S01]  /*28b0*/  SHFL.BFLY PT, R6, R7, 0x1, 0x1f ;  /* 0x0c201f0007067f89 */ /* 0x000e2200000e0000 */
[----:B---3--:R-:W-:Y:S01]  /*28c0*/  FADD.FTZ R9, R11, R2 ;  /* 0x000000020b097221 */ /* 0x008fe20000010000 */
[----:B------:R-:W-:Y:S02]  /*28d0*/  LOP3.LUT R11, R13, 0xfffffff0, RZ, 0xc0, !PT ;  /* 0xfffffff00d0b7812 */ /* 0x000fe400078ec0ff */
[----:B------:R-:W1:Y:S04]  /*28e0*/  SHFL.BFLY PT, R2, R5, 0x1, 0x1f ;  /* 0x0c201f0005027f89 */ /* 0x000e6800000e0000 */
[----:B------:R-:W2:Y:S01]  /*28f0*/  SHFL.BFLY PT, R10, R3, 0x1, 0x1f ;  /* 0x0c201f00030a7f89 */ /* 0x000ea200000e0000 */
[----:B------:R-:W-:-:S03]  /*2900*/  IMAD.IADD R11, R12, 0x1, -R11 ;  /* 0x000000010c0b7824 */ /* 0x000fc600078e0a0b */
[----:B------:R-:W3:Y:S02]  /*2910*/  SHFL.BFLY PT, R0, R9, 0x1, 0x1f ;  /* 0x0c201f0009007f89 */ /* 0x000ee400000e0000 */
[----:B------:R-:W-:Y:S01]  /*2920*/  ISETP.NE.AND P0, PT, R11, RZ, PT ;  /* 0x000000ff0b00720c */ /* 0x000fe20003f05270 */
[----:B0-----:R-:W-:Y:S01]  /*2930*/  FADD.FTZ R6, R7, R6 ;  /* 0x0000000607067221 */ /* 0x001fe20000010000 */
[----:B-1----:R-:W-:Y:S01]  /*2940*/  FADD.FTZ R8, R5, R2 ;  /* 0x0000000205087221 */ /* 0x002fe20000010000 */
[----:B--2---:R-:W-:Y:S01]  /*2950*/  FADD.FTZ R10, R3, R10 ;  /* 0x0000000a030a7221 */ /* 0x004fe20000010000 */
[----:B---3--:R-:W-:-:S09]  /*2960*/  FADD.FTZ R11, R9, R0 ;  /* 0x00000000090b7221 */ /* 0x008fd20000010000 */
[----:B------:R-:W-:Y:S05]  /*2970*/  @P0 BRA `(.L_x_1141) ;  /* 0x0000000000900947 */ /* 0x000fea0003800000 */
[----:B------:R-:W-:Y:S01]  /*2980*/  USHF.R.S32.HI UR7, URZ, 0x1f, UR4 ;  /* 0x0000001f3f077899 */ /* 0x000fe20008011404 */
[----:B------:R-:W-:Y:S01]  /*2990*/  SHF.R.S32.HI R0, RZ, 0x4, R13 ;  /* 0x00000004ff007819 */ /* 0x000fe2000001140d */
[----:B------:R-:W-:Y:S01]  /*29a0*/  UIADD3 UR6, UP0, UR18, UR4, URZ ;  /* 0x0000000412067290 */ /* 0x000fe2000ff1e03f */
[----:B------:R-:W-:Y:S01]  /*29b0*/  ULDC.64 UR14, c[0x0][0x278] ;  /* 0x00009e00000e7ab9 */ /* 0x000fe20000000a00 */
[----:B------:R-:W-:Y:S01]  /*29c0*/  UIMAD UR20, UR13, -0x40, UR8 ;  /* 0xffffffc00d1478a4 */ /* 0x000fe2000f8e0208 */
[----:B------:R-:W-:Y:S01]  /*29d0*/  SHF.R.S32.HI R4, RZ, 0x1f, R0 ;  /* 0x0000001fff047819 */ /* 0x000fe20000011400 */
[----:B------:R-:W-:Y:S01]  /*29e0*/  ULEA.HI.X.SX32 UR7, UR18, UR7, 0x1, UP0 ;  /* 0x0000000712077291 */ /* 0x000fe200080f0e3f */
[C---:B------:R-:W-:Y:S01]  /*29f0*/  VIADD R7, R0.reuse, 0x10 ;  /* 0x0000001000077836 */ /* 0x040fe20000000000 */
[----:B------:R-:W-:Y:S02]  /*2a00*/  UIMAD UR9, UR19, UR14, URZ ;  /* 0x0000000e130972a4 */ /* 0x000fe4000f8e023f */
[----:B------:R-:W-:Y:S01]  /*2a10*/  UIMAD.WIDE.U32 UR6, UR16, UR14, UR6 ;  /* 0x0000000e100672a5 */ /* 0x000fe2000f8e0006 */
[----:B------:R-:W-:Y:S01]  /*2a20*/  ISETP.GE.AND P3, PT, R0, UR20, PT ;  /* 0x0000001400007c0c */ /* 0x000fe2000bf66270 */
[----:B------:R-:W-:Y:S01]  /*2a30*/  UIMAD UR9, UR16, UR15, UR9 ;  /* 0x0000000f100972a4 */ /* 0x000fe2000f8e0209 */
[----:B------:R-:W-:-:S02]  /*2a40*/  ISETP.GE.AND P2, PT, R7, UR20, PT ;  /* 0x0000001407007c0c */ /* 0x000fc4000bf46270 */
[----:B------:R-:W-:Y:S01]  /*2a50*/  ULDC.64 UR14, c[0x0][0x280] ;  /* 0x0000a000000e7ab9 */ /* 0x000fe20000000a00 */
[----:B------:R-:W-:Y:S01]  /*2a60*/  UIADD3 UR7, UR7, UR9, URZ ;  /* 0x0000000907077290 */ /* 0x000fe2000fffe03f */
[----:B------:R-:W-:Y:S01]  /*2a70*/  FSEL R7, R6, RZ, !P2 ;  /* 0x000000ff06077208 */ /* 0x000fe20005000000 */
[----:B------:R-:W-:Y:S02]  /*2a80*/  UIMAD UR9, UR5, UR14, URZ ;  /* 0x0000000e050972a4 */ /* 0x000fe4000f8e023f */
[----:B------:R-:W-:Y:S02]  /*2a90*/  UIMAD.WIDE.U32 UR6, UR17, UR14, UR6 ;  /* 0x0000000e110672a5 */ /* 0x000fe4000f8e0006 */
[----:B------:R-:W-:-:S03]  /*2aa0*/  UIMAD UR9, UR17, UR15, UR9 ;  /* 0x0000000f110972a4 */ /* 0x000fc6000f8e0209 */
[----:B------:R-:W-:Y:S01]  /*2ab0*/  ULDC.64 UR14, c[0x0][0x260] ;  /* 0x00009800000e7ab9 */ /* 0x000fe20000000a00 */
[----:B------:R-:W-:Y:S02]  /*2ac0*/  IADD3 R3, P0, R0, UR6, RZ ;  /* 0x0000000600037c10 */ /* 0x000fe4000ff1e0ff */
[----:B------:R-:W-:Y:S02]  /*2ad0*/  MOV R5, UR9 ;  /* 0x0000000900057c02 */ /* 0x000fe40008000f00 */
[C---:B------:R-:W-:Y:S02]  /*2ae0*/  LEA R2, P4, R3.reuse, UR14, 0x2 ;  /* 0x0000000e03027c11 */ /* 0x040fe4000f8810ff */
[----:B------:R-:W-:Y:S01]  /*2af0*/  IADD3.X R4, R4, UR7, R5, P0, !PT ;  /* 0x0000000704047c10 */ /* 0x000fe200087fe405 */
[C---:B------:R-:W-:Y:S01]  /*2b00*/  VIADD R5, R0.reuse, 0x20 ;  /* 0x0000002000057836 */ /* 0x040fe20000000000 */
[----:B------:R-:W-:Y:S02]  /*2b10*/  IADD3 R0, R0, 0x30, RZ ;  /* 0x0000003000007810 */ /* 0x000fe40007ffe0ff */
[----:B------:R-:W-:-:S02]  /*2b20*/  LEA.HI.X R3, R3, UR15, R4, 0x2, P4 ;  /* 0x0000000f03037c11 */ /* 0x000fc4000a0f1404 */
[----:B------:R-:W-:Y:S02]  /*2b30*/  ISETP.GE.AND P1, PT, R5, UR20, PT ;  /* 0x0000001405007c0c */ /* 0x000fe4000bf26270 */
[----:B------:R-:W-:Y:S01]  /*2b40*/  ISETP.GE.AND P0, PT, R0, UR20, PT ;  /* 0x0000001400007c0c */ /* 0x000fe2000bf06270 */
[----:B------:R0:W-:Y:S01]  /*2b50*/  STG.E desc[UR10][R2.64+0x40], R7 ;  /* 0x0000400702007986 */ /* 0x0001e2000c10190a */
[----:B------:R-:W-:Y:S02]  /*2b60*/  FSEL R5, R8, RZ, !P3 ;  /* 0x000000ff08057208 */ /* 0x000fe40005800000 */
[----:B------:R-:W-:Y:S02]  /*2b70*/  FSEL R9, R10, RZ, !P1 ;  /* 0x000000ff0a097208 */ /* 0x000fe40004800000 */
[----:B------:R-:W-:Y:S01]  /*2b80*/  FSEL R11, R11, RZ, !P0 ;  /* 0x000000ff0b0b7208 */ /* 0x000fe20004000000 */
[----:B------:R0:W-:Y:S04]  /*2b90*/  STG.E desc[UR10][R2.64], R5 ;  /* 0x0000000502007986 */ /* 0x0001e8000c10190a */
[----:B------:R0:W-:Y:S04]  /*2ba0*/  STG.E desc[UR10][R2.64+0x80], R9 ;  /* 0x0000800902007986 */ /* 0x0001e8000c10190a */
[----:B------:R0:W-:Y:S02]  /*2bb0*/  STG.E desc[UR10][R2.64+0xc0], R11 ;  /* 0x0000c00b02007986 */ /* 0x0001e4000c10190a */
.L_x_1141:
[----:B------:R-:W-:Y:S05]  /*2bc0*/  BSYNC B0 ;  /* 0x0000000000007941 */ /* 0x000fea0003800000 */
.L_x_1140:
[----:B------:R-:W-:Y:S01]  /*2bd0*/  UIADD3 UR8, UR8, 0x3f, URZ ;  /* 0x0000003f08087890 */ /* 0x000fe2000fffe03f */
[----:B0-----:R-:W0:Y:S01]  /*2be0*/  LDC.64 R6, c[0x0][0x2d0] ;  /* 0x0000b400ff067b82 */ /* 0x001e220000000a00 */
[----:B------:R-:W-:Y:S02]  /*2bf0*/  BSSY B0, `(.L_x_1142) ;  /* 0x0000022000007945 */ /* 0x000fe40003800000 */
[----:B------:R-:W-:Y:S02]  /*2c00*/  USHF.R.S32.HI UR6, URZ, 0x1f, UR8 ;  /* 0x0000001f3f067899 */ /* 0x000fe40008011408 */
[----:B------:R-:W-:Y:S02]  /*2c10*/  UIMAD UR7, UR13, -0x40, UR8 ;  /* 0xffffffc00d0778a4 */ /* 0x000fe4000f8e0208 */
[----:B------:R-:W-:-:S04]  /*2c20*/  ULEA.HI UR6, UR6, UR8, URZ, 0x6 ;  /* 0x0000000806067291 */ /* 0x000fc8000f8f303f */
[----:B------:R-:W-:-:S04]  /*2c30*/  ULOP3.LUT UR6, UR6, 0xffffffc0, URZ, 0xc0, !UPT ;  /* 0xffffffc006067892 */ /* 0x000fc8000f8ec03f */
[----:B------:R-:W-:-:S06]  /*2c40*/  UIADD3 UR6, UR7, UR6, -UR8 ;  /* 0x0000000607067290 */ /* 0x000fcc000fffe808 */
[----:B------:R-:W-:-:S04]  /*2c50*/  ISETP.GE.AND P0, PT, R12, UR6, PT ;  /* 0x000000060c007c0c */ /* 0x000fc8000bf06270 */
[----:B------:R-:W-:-:S13]  /*2c60*/  ISETP.GT.OR P0, PT, R12, 0x3f, P0 ;  /* 0x0000003f0c00780c */ /* 0x000fda0000704670 */
[----:B------:R-:W-:Y:S05]  /*2c70*/  @P0 BRA `(.L_x_1143) ;  /* 0x0000000000640947 */ /* 0x000fea0003800000 */
[----:B------:R-:W1:Y:S01]  /*2c80*/  LDC.64 R4, c[0x0][0x2a8] ;  /* 0x0000aa00ff047b82 */ /* 0x000e620000000a00 */
[----:B------:R-:W-:Y:S01]  /*2c90*/  USHF.R.S32.HI UR6, URZ, 0x1f, UR18 ;  /* 0x0000001f3f067899 */ /* 0x000fe20008011412 */
[----:B------:R-:W-:Y:S01]  /*2ca0*/  IMAD.U32 R9, RZ, RZ, UR4 ;  /* 0x00000004ff097e24 */ /* 0x000fe2000f8e00ff */
[----:B------:R-:W-:Y:S01]  /*2cb0*/  USHF.R.S32.HI UR7, URZ, 0x1f, UR4 ;  /* 0x0000001f3f077899 */ /* 0x000fe20008011404 */
[--C-:B------:R-:W-:Y:S01]  /*2cc0*/  SHF.R.S32.HI R3, RZ, 0x1f, R12.reuse ;  /* 0x0000001fff037819 */ /* 0x100fe2000001140c */
[----:B------:R-:W-:Y:S02]  /*2cd0*/  ULDC.64 UR8, c[0x0][0x2b0] ;  /* 0x0000ac0000087ab9 */ /* 0x000fe40000000a00 */
[----:B------:R-:W-:Y:S01]  /*2ce0*/  IMAD.U32 R8, RZ, RZ, UR6 ;  /* 0x00000006ff087e24 */ /* 0x000fe2000f8e00ff */
[----:B------:R-:W-:Y:S01]  /*2cf0*/  IADD3 R2, P0, P1, R9, UR18, R12 ;  /* 0x0000001209027c10 */ /* 0x000fe2000f91e00c */
[----:B------:R-:W-:-:S03]  /*2d00*/  UIMAD UR6, UR5, UR8, URZ ;  /* 0x00000008050672a4 */ /* 0x000fc6000f8e023f */
[----:B------:R-:W-:Y:S01]  /*2d10*/  IADD3.X R3, R8, UR7, R3, P0, P1 ;  /* 0x0000000708037c10 */ /* 0x000fe200087e2403 */
[----:B------:R-:W-:Y:S01]  /*2d20*/  UIMAD UR6, UR17, UR9, UR6 ;  /* 0x00000009110672a4 */ /* 0x000fe2000f8e0206 */
[----:B------:R-:W-:Y:S01]  /*2d30*/  FSETP.NEU.FTZ.AND P0, PT, R67, -INF , PT ;  /* 0xff8000004300780b */ /* 0x000fe20003f1d000 */
[C---:B-1----:R-:W-:Y:S02]  /*2d40*/  IMAD R0, R4.reuse, UR19, RZ ;  /* 0x0000001304007c24 */ /* 0x042fe4000f8e02ff */
[----:B------:R-:W-:-:S04]  /*2d50*/  IMAD.WIDE.U32 R2, R4, UR16, R2 ;  /* 0x0000001004027c25 */ /* 0x000fc8000f8e0002 */
[----:B------:R-:W-:Y:S02]  /*2d60*/  IMAD R5, R5, UR16, R0 ;  /* 0x0000001005057c24 */ /* 0x000fe4000f8e0200 */
[----:B------:R-:W-:-:S03]  /*2d70*/  FMUL.FTZ R0, R67, 1.4426950216293334961 ;  /* 0x3fb8aa3b43007820 */ /* 0x000fc60000410000 */
[----:B------:R-:W-:Y:S01]  /*2d80*/  IADD3 R3, R3, R5, RZ ;  /* 0x0000000503037210 */ /* 0x000fe20007ffe0ff */
[----:B------:R-:W-:Y:S01]  /*2d90*/  IMAD.U32 R5, RZ, RZ, UR8 ;  /* 0x00000008ff057e24 */ /* 0x000fe2000f8e00ff */
[----:B------:R-:W-:-:S03]  /*2da0*/  ULDC.64 UR8, c[0x0][0x2a0] ;  /* 0x0000a80000087ab9 */ /* 0x000fc60000000a00 */
[----:B------:R-:W-:-:S04]  /*2db0*/  IMAD.WIDE.U32 R2, R5, UR17, R2 ;  /* 0x0000001105027c25 */ /* 0x000fc8000f8e0002 */
[----:B------:R-:W-:Y:S01]  /*2dc0*/  VIADD R3, R3, UR6 ;  /* 0x0000000603037c36 */ /* 0x000fe20008000000 */
[----:B------:R-:W-:-:S04]  /*2dd0*/  LEA R4, P1, R2, UR8, 0x2 ;  /* 0x0000000802047c11 */ /* 0x000fc8000f8210ff */
[----:B------:R-:W-:Y:S02]  /*2de0*/  LEA.HI.X R5, R2, UR9, R3, 0x2, P1 ;  /* 0x0000000902057c11 */ /* 0x000fe400088f1403 */
[----:B------:R-:W-:-:S05]  /*2df0*/  FSEL R3, R0, RZ, P0 ;  /* 0x000000ff00037208 */ /* 0x000fca0000000000 */
[----:B------:R1:W-:Y:S02]  /*2e00*/  STG.E desc[UR10][R4.64], R3 ;  /* 0x0000000304007986 */ /* 0x0003e4000c10190a */
.L_x_1143:
[----:B------:R-:W-:Y:S05]  /*2e10*/  BSYNC B0 ;  /* 0x0000000000007941 */ /* 0x000fea0003800000 */
.L_x_1142:
[----:B------:R-:W-:Y:S01]  /*2e20*/  USHF.L.U32 UR7, UR13, 0xe, URZ ;  /* 0x0000000e0d077899 */ /* 0x000fe2000800063f */
[----:B------:R-:W-:Y:S01]  /*2e30*/  SHF.L.U32 R0, R12, 0x2, RZ ;  /* 0x000000020c007819 */ /* 0x000fe200000006ff */
[----:B------:R-:W-:Y:S01]  /*2e40*/  USHF.L.U32 UR6, UR4, 0x8, URZ ;  /* 0x0000000804067899 */ /* 0x000fe2000800063f */
[----:B01----:R-:W-:Y:S01]  /*2e50*/  IMAD R4, R6, UR19, RZ ;  /* 0x0000001306047c24 */ /* 0x003fe2000f8e02ff */
[----:B------:R-:W-:Y:S02]  /*2e60*/  USHF.R.S32.HI UR8, URZ, 0x1f, UR7 ;  /* 0x0000001f3f087899 */ /* 0x000fe40008011407 */
[----:B------:R-:W-:Y:S01]  /*2e70*/  IMAD.U32 R3, RZ, RZ, UR7 ;  /* 0x00000007ff037e24 */ /* 0x000fe2000f8e00ff */
[----:B------:R-:W-:Y:S01]  /*2e80*/  USHF.R.S32.HI UR7, URZ, 0x1f, UR6 ;  /* 0x0000001f3f077899 */ /* 0x000fe20008011406 */
[----:B------:R-:W-:Y:S01]  /*2e90*/  IMAD R5, R7, UR16, R4 ;  /* 0x0000001007057c24 */ /* 0x000fe2000f8e0204 */
[----:B------:R-:W-:Y:S02]  /*2ea0*/  ULDC.64 UR14, c[0x0][0x2e8] ;  /* 0x0000ba00000e7ab9 */ /* 0x000fe40000000a00 */
[----:B------:R-:W-:Y:S01]  /*2eb0*/  IADD3 R2, P0, P1, R0, UR6, R3 ;  /* 0x0000000600027c10 */ /* 0x000fe2000f91e003 */
[----:B------:R-:W-:Y:S01]  /*2ec0*/  IMAD.U32 R3, RZ, RZ, UR8 ;  /* 0x00000008ff037e24 */ /* 0x000fe2000f8e00ff */
[----:B------:R-:W-:Y:S01]  /*2ed0*/  SHF.R.S32.HI R0, RZ, 0x1f, R0 ;  /* 0x0000001fff007819 */ /* 0x000fe20000011400 */
[----:B------:R-:W-:-:S02]  /*2ee0*/  ULDC.64 UR8, c[0x0][0x2d8] ;  /* 0x0000b60000087ab9 */ /* 0x000fc40000000a00 */
[----:B------:R-:W-:Y:S01]  /*2ef0*/  UIMAD UR6, UR5, UR8, URZ ;  /* 0x00000008050672a4 */ /* 0x000fe2000f8e023f */
[----:B------:R-:W-:Y:S02]  /*2f00*/  IADD3.X R3, R0, UR7, R3, P0, P1 ;  /* 0x0000000700037c10 */ /* 0x000fe400087e2403 */
[----:B------:R-:W-:Y:S01]  /*2f10*/  ISETP.NE.U32.AND P0, PT, RZ, UR14, PT ;  /* 0x0000000eff007c0c */ /* 0x000fe2000bf05070 */
[----:B------:R-:W-:Y:S01]  /*2f20*/  UIMAD UR6, UR17, UR9, UR6 ;  /* 0x00000009110672a4 */ /* 0x000fe2000f8e0206 */
[----:B------:R-:W-:Y:S02]  /*2f30*/  IMAD.WIDE.U32 R2, R6, UR16, R2 ;  /* 0x0000001006027c25 */ /* 0x000fe4000f8e0002 */
[----:B------:R-:W-:-:S03]  /*2f40*/  ISETP.NE.AND.EX P0, PT, RZ, UR15, PT, P0 ;  /* 0x0000000fff007c0c */ /* 0x000fc6000bf05300 */
[----:B------:R-:W-:Y:S01]  /*2f50*/  IADD3 R3, R3, R5, RZ ;  /* 0x0000000503037210 */ /* 0x000fe20007ffe0ff */
[----:B------:R-:W-:Y:S01]  /*2f60*/  IMAD.U32 R5, RZ, RZ, UR8 ;  /* 0x00000008ff057e24 */ /* 0x000fe2000f8e00ff */
[----:B------:R-:W-:Y:S01]  /*2f70*/  ISETP.NE.OR P0, PT, R12, RZ, !P0 ;  /* 0x000000ff0c00720c */ /* 0x000fe20004705670 */
[----:B------:R-:W-:Y:S02]  /*2f80*/  ULDC.64 UR8, c[0x0][0x2b8] ;  /* 0x0000ae0000087ab9 */ /* 0x000fe40000000a00 */
[----:B------:R-:W-:-:S04]  /*2f90*/  IMAD.WIDE.U32 R2, R5, UR17, R2 ;  /* 0x0000001105027c25 */ /* 0x000fc8000f8e0002 */
[----:B------:R-:W-:Y:S01]  /*2fa0*/  VIADD R3, R3, UR6 ;  /* 0x0000000603037c36 */ /* 0x000fe20008000000 */
[----:B------:R-:W-:-:S04]  /*2fb0*/  LEA R4, P1, R2, UR8, 0x2 ;  /* 0x0000000802047c11 */ /* 0x000fc8000f8210ff */
[----:B------:R-:W-:-:S05]  /*2fc0*/  LEA.HI.X R5, R2, UR9, R3, 0x2, P1 ;  /* 0x0000000902057c11 */ /* 0x000fca00088f1403 */
        /* <DEDUP_REMOVED lines=17> */
[----:B------:R-:W-:Y:S01]  /*30e0*/  ULDC UR4, c[0x0][0x2e0] ;  /* 0x0000b80000047ab9 */ /* 0x000fe20000000800 */
[----:B------:R-:W-:Y:S01]  /*30f0*/  ULDC UR6, c[0x0][0x220] ;  /* 0x0000880000067ab9 */ /* 0x000fe20000000800 */
[----:B------:R-:W-:-:S04]  /*3100*/  UIMAD UR4, UR13, UR4, UR12 ;  /* 0x000000040d0472a4 */ /* 0x000fc8000f8e020c */
[----:B------:R-:W-:-:S03]  /*3110*/  UIMAD UR6, UR4, UR6, UR16 ;  /* 0x00000006040672a4 */ /* 0x000fc6000f8e0210 */
[----:B------:R-:W-:Y:S02]  /*3120*/  ULDC.64 UR4, c[0x0][0x2e8] ;  /* 0x0000ba0000047ab9 */ /* 0x000fe40000000a00 */
[----:B------:R-:W-:-:S06]  /*3130*/  UIMAD.WIDE UR4, UR6, 0x4, UR4 ;  /* 0x00000004060478a5 */ /* 0x000fcc000f8e0204 */
[----:B------:R-:W-:Y:S01]  /*3140*/  MOV R2, UR4 ;  /* 0x0000000400027c02 */ /* 0x000fe20008000f00 */
[----:B------:R-:W-:-:S05]  /*3150*/  IMAD.U32 R3, RZ, RZ, UR5 ;  /* 0x00000005ff037e24 */ /* 0x000fca000f8e00ff */
[----:B------:R-:W-:Y:S01]  /*3160*/  STG.E desc[UR10][R2.64], RZ ;  /* 0x000000ff02007986 */ /* 0x000fe2000c10190a */
[----:B------:R-:W-:Y:S05]  /*3170*/  EXIT ;  /* 0x000000000000794d */ /* 0x000fea0003800000 */
.L_x_1144:
        /* <DEDUP_REMOVED lines=16> */
.L_x_1160:


//--------------------- .nv.global.init           --------------------------
	.section	.nv.global.init,"aw",@progbits
.nv.global.init:
	.type		$str$23,@object
	.size		$str$23,($str$24 - $str$23)
$str$23:
        /*0000*/ 	.byte	0x28, 0x61, 0x64, 0x64, 0x72, 0x65, 0x73, 0x73, 0x20, 0x26, 0x20, 0x6d, 0x61, 0x73, 0x6b, 0x29
        /*0010*/ 	.byte	0x20, 0x3d, 0x3d, 0x20, 0x30, 0x00
	.type		$str$24,@object
	.size		$str$24,(__unnamed_2 - $str$24)
$str$24:
        /*0016*/ 	.byte	0x2f, 0x74, 0x6d, 0x70, 0x2f, 0x6f, 0x73, 0x73, 0x5f, 0x6b, 0x65, 0x72, 0x6e, 0x65, 0x6c, 0x73
        /*0026*/ 	.byte	0x5f, 0x73, 0x72, 0x63, 0x2f, 0x66, 0x6c, 0x61, 0x73, 0x68, 0x5f, 0x61, 0x74, 0x74, 0x65, 0x6e
        /*0036*/ 	.byte	0x74, 0x69, 0x6f, 0x6e, 0x2f, 0x63, 0x73, 0x72, 0x63, 0x2f, 0x63, 0x75, 0x74, 0x6c, 0x61, 0x73
        /*0046*/ 	.byte	0x73, 0x2f, 0x69, 0x6e, 0x63, 0x6c, 0x75, 0x64, 0x65, 0x2f, 0x63, 0x75, 0x74, 0x65, 0x2f, 0x70
        /*0056*/ 	.byte	0x6f, 0x69, 0x6e, 0x74, 0x65, 0x72, 0x5f, 0x66, 0x6c, 0x61, 0x67, 0x67, 0x65, 0x64, 0x2e, 0x68
        /*0066*/ 	.byte	0x70, 0x70, 0x00
	.type		__unnamed_2,@object
	.size		__unnamed_2,(__unnamed_1 - __unnamed_2)
__unnamed_2:
        /*0069*/ 	.byte	0x61, 0x75, 0x74, 0x6f, 0x20, 0x63, 0x75, 0x74, 0x65, 0x3a, 0x3a, 0x61, 0x73, 0x5f, 0x70, 0x6f
        /* <DEDUP_REMOVED lines=19> */
        /*01a9*/ 	.byte	0x74, 0x65, 0x3a, 0x3a, 0x43, 0x3c, 0x36, 0x34, 0x3e, 0x3e, 0x3e, 0x3e, 0x5d, 0x00
	.type		__unnamed_1,@object
	.size		__unnamed_1,(.L_0 - __unnamed_1)
__unnamed_1:
        /* <DEDUP_REMOVED lines=24> */
        /*0337*/ 	.byte	0x5d, 0x00
.L_0:


//--------------------- .nv.shared._ZN7cutlass13device_kernelIN5flash11enable_sm90INS1_16FlashAttnBwdSm90INS1_25CollectiveMainloopBwdSm90ILi2ELi1ELi1EN4cute5tupleIJNS5_1CILi1EEES8_S8_EEENS6_IJNS7_ILi64EEENS7_ILi80EEENS7_ILi256EEEEEENS_10bfloat16_tEfNS_4arch4Sm90ELb0ELb0ELb0ELb0ELb0ELb0ELb1ELb1ELi2ELi1ELi1ELi1ELb0EEENS1_21CollectiveEpilogueBwdISD_SE_SG_Li256ELb0ELb1ELi2EEENS1_19SingleTileSchedulerILb0ELb0ELb0ELi80EEEEEEEEEvNT_6ParamsE --------------------------
	.section	.nv.shared._ZN7cutlass13device_kernelIN5flash11enable_sm90INS1_16FlashAttnBwdSm90INS1_25CollectiveMainloopBwdSm90ILi2ELi1ELi1EN4cute5tupleIJNS5_1CILi1EEES8_S8_EEENS6_IJNS7_ILi64EEENS7_ILi80EEENS7_ILi256EEEEEENS_10bfloat16_tEfNS_4arch4Sm90ELb0ELb0ELb0ELb0ELb0ELb0ELb1ELb1ELi2ELi1ELi1ELi1ELb0EEENS1_21CollectiveEpilogueBwdISD_SE_SG_Li256ELb0ELb1ELi2EEENS1_19SingleTileSchedulerILb0ELb0ELb0ELi80EEEEEEEEEvNT_6ParamsE,"aw",@nobits
	.sectionflags	@""
	.align	16
	.zero		1024


//--------------------- .nv.shared.reserved.0     --------------------------
	.section	.nv.shared.reserved.0,"aw",@nobits
	.weak		__nv_reservedSMEM_offset_0_alias
	.size		__nv_reservedSMEM_offset_0_alias, 0, 0
	.other		__nv_reservedSMEM_offset_0_alias,@"STO_CUDA_RESERVED_SHARED STV_DEFAULT"
__nv_reservedSMEM_offset_0_alias:
	.zero		0


//--------------------- .nv.global                --------------------------
	.section	.nv.global,"aw",@nobits
.nv.global:
	.type		_ZN66_INTERNAL_6ec014ad_30_flash_bwd_hdim256_bf16_sm90_cu_49158569_28954cute1_E,@object
	.size		_ZN66_INTERNAL_6ec014ad_30_flash_bwd_hdim256_bf16_sm90_cu_49158569_28954cute1_E,(_ZN66_INTERNAL_6ec014ad_30_flash_bwd_hdim256_bf16_sm90_cu_49158569_28954cuda3std3__45__cpo6cbeginE - _ZN66_INTERNAL_6ec014ad_30_flash_bwd_hdim256_bf16_sm90_cu_49158569_28954cute1_E)
_ZN66_INTERNAL_6ec014ad_30_flash_bwd_hdim256_bf16_sm90_cu_49158569_28954cute1_E:
	.zero		1
	.type		_ZN66_INTERNAL_6ec014ad_30_flash_bwd_hdim256_bf16_sm90_cu_49158569_28954cuda3std3__45__cpo6cbeginE,@object
	.size		_ZN66_INTERNAL_6ec014ad_30_flash_bwd_hdim256_bf16_sm90_cu_49158569_28954cuda3std3__45__cpo6cbeginE,(_ZN66_INTERNAL_6ec014ad_30_flash_bwd_hdim256_bf16_sm90_cu_49158569_28954cuda3std3__48in_placeE - _ZN66_INTERNAL_6ec014ad_30_flash_bwd_hdim256_bf16_sm90_cu_49158569_28954cuda3std3__45__cpo6cbeginE)
_ZN66_INTERNAL_6ec014ad_30_flash_bwd_hdim256_bf16_sm90_cu_49158569_28954cuda3std3__45__cpo6cbeginE:
	.zero		1
	.type		_ZN66_INTERNAL_6ec014ad_30_flash_bwd_hdim256_bf16_sm90_cu_49158569_28954cuda3std3__48in_placeE,@object
	.size		_ZN66_INTERNAL_6ec014ad_30_flash_bwd_hdim256_bf16_sm90_cu_49158569_28954cuda3std3__48in_placeE,(_ZN66_INTERNAL_6ec014ad_30_flash_bwd_hdim256_bf16_sm90_cu_49158569_28954cuda3std6ranges3__45__cpo9iter_moveE - _ZN66_INTERNAL_6ec014ad_30_flash_bwd_hdim256_bf16_sm90_cu_49158569_28954cuda3std3__48in_placeE)
_ZN66_INTERNAL_6ec014ad_30_flash_bwd_hdim256_bf16_sm90_cu_49158569_28954cuda3std3__48in_placeE:
	.zero		1
	.type		_ZN66_INTERNAL_6ec014ad_30_flash_bwd_hdim256_bf16_sm90_cu_49158569_28954cuda3std6ranges3__45__cpo9iter_moveE,@object
	.size		_ZN66_INTERNAL_6ec014ad_30_flash_bwd_hdim256_bf16_sm90_cu_49158569_28954cuda3std6ranges3__45__cpo9iter_moveE,(_ZN66_INTERNAL_6ec014ad_30_flash_bwd_hdim256_bf16_sm90_cu_49158569_28954cuda3std3__45__cpo5beginE - _ZN66_INTERNAL_6ec014ad_30_flash_bwd_hdim256_bf16_sm90_cu_49158569_28954cuda3std6ranges3__45__cpo9iter_moveE)
_ZN66_INTERNAL_6ec014ad_30_flash_bwd_hdim256_bf16_sm90_cu_49158569_28954cuda3std6ranges3__45__cpo9iter_moveE:
	.zero		1
	.type		_ZN66_INTERNAL_6ec014ad_30_flash_bwd_hdim256_bf16_sm90_cu_49158569_28954cuda3std3__45__cpo5beginE,@object
	.size		_ZN66_INTERNAL_6ec014ad_30_flash_bwd_hdim256_bf16_sm90_cu_49158569_28954cuda3std3__45__cpo5beginE,(_ZN66_INTERNAL_6ec014ad_30_flash_bwd_hdim256_bf16_sm90_cu_49158569_28954cuda3std3__468_GLOBAL__N__6ec014ad_30_flash_bwd_hdim256_bf16_sm90_cu_49158569_28956ignoreE - _ZN66_INTERNAL_6ec014ad_30_flash_bwd_hdim256_bf16_sm90_cu_49158569_28954cuda3std3__45__cpo5beginE)
_ZN66_INTERNAL_6ec014ad_30_flash_bwd_hdim256_bf16_sm90_cu_49158569_28954cuda3std3__45__cpo5beginE:
	.zero		1
	.type		_ZN66_INTERNAL_6ec014ad_30_flash_bwd_hdim256_bf16_sm90_cu_49158569_28954cuda3std3__468_GLOBAL__N__6ec014ad_30_flash_bwd_hdim256_bf16_sm90_cu_49158569_28956ignoreE,@object
	.size		_ZN66_INTERNAL_6ec014ad_30_flash_bwd_hdim256_bf16_sm90_cu_49158569_28954cuda3std3__468_GLOBAL__N__6ec014ad_30_flash_bwd_hdim256_bf16_sm90_cu_49158569_28956ignoreE,(_ZN66_INTERNAL_6ec014ad_30_flash_bwd_hdim256_bf16_sm90_cu_49158569_28954cute7productE - _ZN66_INTERNAL_6ec014ad_30_flash_bwd_hdim256_bf16_sm90_cu_49158569_28954cuda3std3__468_GLOBAL__N__6ec014ad_30_flash_bwd_hdim256_bf16_sm90_cu_49158569_28956ignoreE)
_ZN66_INTERNAL_6ec014ad_30_flash_bwd_hdim256_bf16_sm90_cu_49158569_28954cuda3std3__468_GLOBAL__N__6ec014ad_30_flash_bwd_hdim256_bf16_sm90_cu_49158569_28956ignoreE:
	.zero		1
	.type		_ZN66_INTERNAL_6ec014ad_30_flash_bwd_hdim256_bf16_sm90_cu_49158569_28954cute7productE,@object
	.size		_ZN66_INTERNAL_6ec014ad_30_flash_bwd_hdim256_bf16_sm90_cu_49158569_28954cute7productE,(_ZN66_INTERNAL_6ec014ad_30_flash_bwd_hdim256_bf16_sm90_cu_49158569_28954cuda3std3__45__cpo3endE - _ZN66_INTERNAL_6ec014ad_30_flash_bwd_hdim256_bf16_sm90_cu_49158569_28954cute7productE)
_ZN66_INTERNAL_6ec014ad_30_flash_bwd_hdim256_bf16_sm90_cu_49158569_28954cute7productE:
	.zero		1
	.type		_ZN66_INTERNAL_6ec014ad_30_flash_bwd_hdim256_bf16_sm90_cu_49158569_28954cuda3std3__45__cpo3endE,@object
	.size		_ZN66_INTERNAL_6ec014ad_30_flash_bwd_hdim256_bf16_sm90_cu_49158569_28954cuda3std3__45__cpo3endE,(_ZN66_INTERNAL_6ec014ad_30_flash_bwd_hdim256_bf16_sm90_cu_49158569_28954cuda3std3__419piecewise_constructE - _ZN66_INTERNAL_6ec014ad_30_flash_bwd_hdim256_bf16_sm90_cu_49158569_28954cuda3std3__45__cpo3endE)
_ZN66_INTERNAL_6ec014ad_30_flash_bwd_hdim256_bf16_sm90_cu_49158569_28954cuda3std3__45__cpo3endE:
	.zero		1
	.type		_ZN66_INTERNAL_6ec014ad_30_flash_bwd_hdim256_bf16_sm90_cu_49158569_28954cuda3std3__419piecewise_constructE,@object
	.size		_ZN66_INTERNAL_6ec014ad_30_flash_bwd_hdim256_bf16_sm90_cu_49158569_28954cuda3std3__419piecewise_constructE,(_ZN66_INTERNAL_6ec014ad_30_flash_bwd_hdim256_bf16_sm90_cu_49158569_28954cuda3std3__45__cpo4cendE - _ZN66_INTERNAL_6ec014ad_30_flash_bwd_hdim256_bf16_sm90_cu_49158569_28954cuda3std3__419piecewise_constructE)
_ZN66_INTERNAL_6ec014ad_30_flash_bwd_hdim256_bf16_sm90_cu_49158569_28954cuda3std3__419piecewise_constructE:
	.zero		1
	.type		_ZN66_INTERNAL_6ec014ad_30_flash_bwd_hdim256_bf16_sm90_cu_49158569_28954cuda3std3__45__cpo4cendE,@object
	.size		_ZN66_INTERNAL_6ec014ad_30_flash_bwd_hdim256_bf16_sm90_cu_49158569_28954cuda3std3__45__cpo4cendE,(_ZN66_INTERNAL_6ec014ad_30_flash_bwd_hdim256_bf16_sm90_cu_49158569_28954cuda3std6ranges3__45__cpo4swapE - _ZN66_INTERNAL_6ec014ad_30_flash_bwd_hdim256_bf16_sm90_cu_49158569_28954cuda3std3__45__cpo4cendE)
_ZN66_INTERNAL_6ec014ad_30_flash_bwd_hdim256_bf16_sm90_cu_49158569_28954cuda3std3__45__cpo4cendE:
	.zero		1
	.type		_ZN66_INTERNAL_6ec014ad_30_flash_bwd_hdim256_bf16_sm90_cu_49158569_28954cuda3std6ranges3__45__cpo4swapE,@object
	.size		_ZN66_INTERNAL_6ec014ad_30_flash_bwd_hdim256_bf16_sm90_cu_49158569_28954cuda3std6ranges3__45__cpo4swapE,(.L_9 - _ZN66_INTERNAL_6ec014ad_30_flash_bwd_hdim256_bf16_sm90_cu_49158569_28954cuda3std6ranges3__45__cpo4swapE)
_ZN66_INTERNAL_6ec014ad_30_flash_bwd_hdim256_bf16_sm90_cu_49158569_28954cuda3std6ranges3__45__cpo4swapE:
	.zero		1
.L_9:


//--------------------- .nv.shared._ZN7cutlass13device_kernelIN5flash11enable_sm90INS1_16FlashAttnBwdSm90INS1_25CollectiveMainloopBwdSm90ILi2ELi1ELi1EN4cute5tupleIJNS5_1CILi1EEES8_S8_EEENS6_IJNS7_ILi64EEENS7_ILi80EEENS7_ILi256EEEEEENS_10bfloat16_tEfNS_4arch4Sm90ELb0ELb0ELb0ELb0ELb0ELb0ELb1ELb1ELi2ELi1ELi1ELi1ELb0EEENS1_24CollectiveEpilogueBwdGQAISD_fSG_Li256ELb0ELb0EEENS1_19SingleTileSchedulerILb0ELb0ELb0ELi80EEEEEEEEEvNT_6ParamsE --------------------------
	.section	.nv.shared._ZN7cutlass13device_kernelIN5flash11enable_sm90INS1_16FlashAttnBwdSm90INS1_25CollectiveMainloopBwdSm90ILi2ELi1ELi1EN4cute5tupleIJNS5_1CILi1EEES8_S8_EEENS6_IJNS7_ILi64EEENS7_ILi80EEENS7_ILi256EEEEEENS_10bfloat16_tEfNS_4arch4Sm90ELb0ELb0ELb0ELb0ELb0ELb0ELb1ELb1ELi2ELi1ELi1ELi1ELb0EEENS1_24CollectiveEpilogueBwdGQAISD_fSG_Li256ELb0ELb0EEENS1_19SingleTileSchedulerILb0ELb0ELb0ELi80EEEEEEEEEvNT_6ParamsE,"aw",@nobits
	.sectionflags	@""
	.align	16
	.zero		1024


//--------------------- .nv.shared._ZN7cutlass13device_kernelIN5flash11enable_sm90INS1_16FlashAttnBwdSm90INS1_25CollectiveMainloopBwdSm90ILi2ELi1ELi1EN4cute5tupleIJNS5_1CILi1EEES8_S8_EEENS6_IJNS7_ILi64EEENS7_ILi80EEENS7_ILi256EEEEEENS_10bfloat16_tEfNS_4arch4Sm90ELb0ELb0ELb0ELb1ELb0ELb0ELb1ELb1ELi2ELi1ELi1ELi1ELb0EEENS1_21CollectiveEpilogueBwdISD_SE_SG_Li256ELb1ELb1ELi2EEENS1_19SingleTileSchedulerILb1ELb0ELb0ELi80EEEEEEEEEvNT_6ParamsE --------------------------
	.section	.nv.shared._ZN7cutlass13device_kernelIN5flash11enable_sm90INS1_16FlashAttnBwdSm90INS1_25CollectiveMainloopBwdSm90ILi2ELi1ELi1EN4cute5tupleIJNS5_1CILi1EEES8_S8_EEENS6_IJNS7_ILi64EEENS7_ILi80EEENS7_ILi256EEEEEENS_10bfloat16_tEfNS_4arch4Sm90ELb0ELb0ELb0ELb1ELb0ELb0ELb1ELb1ELi2ELi1ELi1ELi1ELb0EEENS1_21CollectiveEpilogueBwdISD_SE_SG_Li256ELb1ELb1ELi2EEENS1_19SingleTileSchedulerILb1ELb0ELb0ELi80EEEEEEEEEvNT_6ParamsE,"aw",@nobits
	.sectionflags	@""
	.align	16
	.zero		1024


//--------------------- .nv.shared._ZN7cutlass13device_kernelIN5flash11enable_sm90INS1_16FlashAttnBwdSm90INS1_25CollectiveMainloopBwdSm90ILi2ELi1ELi1EN4cute5tupleIJNS5_1CILi1EEES8_S8_EEENS6_IJNS7_ILi64EEENS7_ILi80EEENS7_ILi256EEEEEENS_10bfloat16_tEfNS_4arch4Sm90ELb0ELb0ELb0ELb1ELb0ELb0ELb1ELb1ELi2ELi1ELi1ELi1ELb0EEENS1_24CollectiveEpilogueBwdGQAISD_fSG_Li256ELb1ELb0EEENS1_19SingleTileSchedulerILb1ELb0ELb0ELi80EEEEEEEEEvNT_6ParamsE --------------------------
	.section	.nv.shared._ZN7cutlass13device_kernelIN5flash11enable_sm90INS1_16FlashAttnBwdSm90INS1_25CollectiveMainloopBwdSm90ILi2ELi1ELi1EN4cute5tupleIJNS5_1CILi1EEES8_S8_EEENS6_IJNS7_ILi64EEENS7_ILi80EEENS7_ILi256EEEEEENS_10bfloat16_tEfNS_4arch4Sm90ELb0ELb0ELb0ELb1ELb0ELb0ELb1ELb1ELi2ELi1ELi1ELi1ELb0EEENS1_24CollectiveEpilogueBwdGQAISD_fSG_Li256ELb1ELb0EEENS1_19SingleTileSchedulerILb1ELb0ELb0ELi80EEEEEEEEEvNT_6ParamsE,"aw",@nobits
	.sectionflags	@""
	.align	16
	.zero		1024


//--------------------- .nv.shared._ZN7cutlass13device_kernelIN5flash11enable_sm90INS1_16FlashAttnBwdSm90INS1_25CollectiveMainloopBwdSm90ILi2ELi1ELi1EN4cute5tupleIJNS5_1CILi1EEES8_S8_EEENS6_IJNS7_ILi64EEENS7_ILi80EEENS7_ILi256EEEEEENS_10bfloat16_tEfNS_4arch4Sm90ELb0ELb1ELb0ELb0ELb0ELb0ELb1ELb1ELi2ELi1ELi1ELi1ELb0EEENS1_21CollectiveEpilogueBwdISD_SE_SG_Li256ELb0ELb1ELi2EEENS1_19SingleTileSchedulerILb0ELb0ELb0ELi80EEEEEEEEEvNT_6ParamsE --------------------------
	.section	.nv.shared._ZN7cutlass13device_kernelIN5flash11enable_sm90INS1_16FlashAttnBwdSm90INS1_25CollectiveMainloopBwdSm90ILi2ELi1ELi1EN4cute5tupleIJNS5_1CILi1EEES8_S8_EEENS6_IJNS7_ILi64EEENS7_ILi80EEENS7_ILi256EEEEEENS_10bfloat16_tEfNS_4arch4Sm90ELb0ELb1ELb0ELb0ELb0ELb0ELb1ELb1ELi2ELi1ELi1ELi1ELb0EEENS1_21CollectiveEpilogueBwdISD_SE_SG_Li256ELb0ELb1ELi2EEENS1_19SingleTileSchedulerILb0ELb0ELb0ELi80EEEEEEEEEvNT_6ParamsE,"aw",@nobits
	.sectionflags	@""
	.align	16
	.zero		1024


//--------------------- .nv.shared._ZN7cutlass13device_kernelIN5flash11enable_sm90INS1_16FlashAttnBwdSm90INS1_25CollectiveMainloopBwdSm90ILi2ELi1ELi1EN4cute5tupleIJNS5_1CILi1EEES8_S8_EEENS6_IJNS7_ILi64EEENS7_ILi80EEENS7_ILi256EEEEEENS_10bfloat16_tEfNS_4arch4Sm90ELb0ELb1ELb0ELb0ELb0ELb0ELb1ELb1ELi2ELi1ELi1ELi1ELb0EEENS1_24CollectiveEpilogueBwdGQAISD_fSG_Li256ELb0ELb0EEENS1_19SingleTileSchedulerILb0ELb0ELb0ELi80EEEEEEEEEvNT_6ParamsE --------------------------
	.section	.nv.shared._ZN7cutlass13device_kernelIN5flash11enable_sm90INS1_16FlashAttnBwdSm90INS1_25CollectiveMainloopBwdSm90ILi2ELi1ELi1EN4cute5tupleIJNS5_1CILi1EEES8_S8_EEENS6_IJNS7_ILi64EEENS7_ILi80EEENS7_ILi256EEEEEENS_10bfloat16_tEfNS_4arch4Sm90ELb0ELb1ELb0ELb0ELb0ELb0ELb1ELb1ELi2ELi1ELi1ELi1ELb0EEENS1_24CollectiveEpilogueBwdGQAISD_fSG_Li256ELb0ELb0EEENS1_19SingleTileSchedulerILb0ELb0ELb0ELi80EEEEEEEEEvNT_6ParamsE,"aw",@nobits
	.sectionflags	@""
	.align	16
	.zero		1024


//--------------------- .nv.shared._ZN7cutlass13device_kernelIN5flash11enable_sm90INS1_16FlashAttnBwdSm90INS1_25CollectiveMainloopBwdSm90ILi2ELi1ELi1EN4cute5tupleIJNS5_1CILi1EEES8_S8_EEENS6_IJNS7_ILi64EEENS7_ILi80EEENS7_ILi256EEEEEENS_10bfloat16_tEfNS_4arch4Sm90ELb0ELb1ELb0ELb1ELb0ELb0ELb1ELb1ELi2ELi1ELi1ELi1ELb0EEENS1_21CollectiveEpilogueBwdISD_SE_SG_Li256ELb1ELb1ELi2EEENS1_19SingleTileSchedulerILb1ELb0ELb0ELi80EEEEEEEEEvNT_6ParamsE --------------------------
	.section	.nv.shared._ZN7cutlass13device_kernelIN5flash11enable_sm90INS1_16FlashAttnBwdSm90INS1_25CollectiveMainloopBwdSm90ILi2ELi1ELi1EN4cute5tupleIJNS5_1CILi1EEES8_S8_EEENS6_IJNS7_ILi64EEENS7_ILi80EEENS7_ILi256EEEEEENS_10bfloat16_tEfNS_4arch4Sm90ELb0ELb1ELb0ELb1ELb0ELb0ELb1ELb1ELi2ELi1ELi1ELi1ELb0EEENS1_21CollectiveEpilogueBwdISD_SE_SG_Li256ELb1ELb1ELi2EEENS1_19SingleTileSchedulerILb1ELb0ELb0ELi80EEEEEEEEEvNT_6ParamsE,"aw",@nobits
	.sectionflags	@""
	.align	16
	.zero		1024


//--------------------- .nv.shared._ZN7cutlass13device_kernelIN5flash11enable_sm90INS1_16FlashAttnBwdSm90INS1_25CollectiveMainloopBwdSm90ILi2ELi1ELi1EN4cute5tupleIJNS5_1CILi1EEES8_S8_EEENS6_IJNS7_ILi64EEENS7_ILi80EEENS7_ILi256EEEEEENS_10bfloat16_tEfNS_4arch4Sm90ELb0ELb1ELb0ELb1ELb0ELb0ELb1ELb1ELi2ELi1ELi1ELi1ELb0EEENS1_24CollectiveEpilogueBwdGQAISD_fSG_Li256ELb1ELb0EEENS1_19SingleTileSchedulerILb1ELb0ELb0ELi80EEEEEEEEEvNT_6ParamsE --------------------------
	.section	.nv.shared._ZN7cutlass13device_kernelIN5flash11enable_sm90INS1_16FlashAttnBwdSm90INS1_25CollectiveMainloopBwdSm90ILi2ELi1ELi1EN4cute5tupleIJNS5_1CILi1EEES8_S8_EEENS6_IJNS7_ILi64EEENS7_ILi80EEENS7_ILi256EEEEEENS_10bfloat16_tEfNS_4arch4Sm90ELb0ELb1ELb0ELb1ELb0ELb0ELb1ELb1ELi2ELi1ELi1ELi1ELb0EEENS1_24CollectiveEpilogueBwdGQAISD_fSG_Li256ELb1ELb0EEENS1_19SingleTileSchedulerILb1ELb0ELb0ELi80EEEEEEEEEvNT_6ParamsE,"aw",@nobits
	.sectionflags	@""
	.align	16
	.zero		1024


//--------------------- .nv.shared._ZN7cutlass13device_kernelIN5flash11enable_sm90INS1_16FlashAttnBwdSm90INS1_25CollectiveMainloopBwdSm90ILi2ELi1ELi1EN4cute5tupleIJNS5_1CILi1EEES8_S8_EEENS6_IJNS7_ILi64EEENS7_ILi80EEENS7_ILi256EEEEEENS_10bfloat16_tEfNS_4arch4Sm90ELb1ELb0ELb0ELb0ELb0ELb0ELb1ELb1ELi2ELi1ELi1ELi1ELb0EEENS1_21CollectiveEpilogueBwdISD_SE_SG_Li256ELb0ELb1ELi2EEENS1_25SingleTileBwdLPTSchedulerILb0ELi80ELb0EEEEEEEEEvNT_6ParamsE --------------------------
	.section	.nv.shared._ZN7cutlass13device_kernelIN5flash11enable_sm90INS1_16FlashAttnBwdSm90INS1_25CollectiveMainloopBwdSm90ILi2ELi1ELi1EN4cute5tupleIJNS5_1CILi1EEES8_S8_EEENS6_IJNS7_ILi64EEENS7_ILi80EEENS7_ILi256EEEEEENS_10bfloat16_tEfNS_4arch4Sm90ELb1ELb0ELb0ELb0ELb0ELb0ELb1ELb1ELi2ELi1ELi1ELi1ELb0EEENS1_21CollectiveEpilogueBwdISD_SE_SG_Li256ELb0ELb1ELi2EEENS1_25SingleTileBwdLPTSchedulerILb0ELi80ELb0EEEEEEEEEvNT_6ParamsE,"aw",@nobits
	.sectionflags	@""
	.align	16
	.zero		1024


//--------------------- .nv.shared._ZN7cutlass13device_kernelIN5flash11enable_sm90INS1_16FlashAttnBwdSm90INS1_25CollectiveMainloopBwdSm90ILi2ELi1ELi1EN4cute5tupleIJNS5_1CILi1EEES8_S8_EEENS6_IJNS7_ILi64EEENS7_ILi80EEENS7_ILi256EEEEEENS_10bfloat16_tEfNS_4arch4Sm90ELb1ELb0ELb0ELb0ELb0ELb0ELb1ELb1ELi2ELi1ELi1ELi1ELb0EEENS1_24CollectiveEpilogueBwdGQAISD_fSG_Li256ELb0ELb0EEENS1_25SingleTileBwdLPTSchedulerILb0ELi80ELb0EEEEEEEEEvNT_6ParamsE --------------------------
	.section	.nv.shared._ZN7cutlass13device_kernelIN5flash11enable_sm90INS1_16FlashAttnBwdSm90INS1_25CollectiveMainloopBwdSm90ILi2ELi1ELi1EN4cute5tupleIJNS5_1CILi1EEES8_S8_EEENS6_IJNS7_ILi64EEENS7_ILi80EEENS7_ILi256EEEEEENS_10bfloat16_tEfNS_4arch4Sm90ELb1ELb0ELb0ELb0ELb0ELb0ELb1ELb1ELi2ELi1ELi1ELi1ELb0EEENS1_24CollectiveEpilogueBwdGQAISD_fSG_Li256ELb0ELb0EEENS1_25SingleTileBwdLPTSchedulerILb0ELi80ELb0EEEEEEEEEvNT_6ParamsE,"aw",@nobits
	.sectionflags	@""
	.align	16
	.zero		1024


//--------------------- .nv.shared._ZN7cutlass13device_kernelIN5flash22FlashAttnBwdPreprocessIN4cute5tupleIJNS3_1CILi64EEENS5_ILi256EEEEEENS_10bfloat16_tEfNS_4arch4Sm90ELb1ELb0EEEEEvNT_6ParamsE --------------------------
	.section	.nv.shared._ZN7cutlass13device_kernelIN5flash22FlashAttnBwdPreprocessIN4cute5tupleIJNS3_1CILi64EEENS5_ILi256EEEEEENS_10bfloat16_tEfNS_4arch4Sm90ELb1ELb0EEEEEvNT_6ParamsE,"aw",@nobits
	.sectionflags	@""
	.align	16
	.zero		1024


//--------------------- .nv.shared._ZN7cutlass13device_kernelIN5flash11enable_sm90INS1_16FlashAttnBwdSm90INS1_25CollectiveMainloopBwdSm90ILi2ELi1ELi1EN4cute5tupleIJNS5_1CILi1EEES8_S8_EEENS6_IJNS7_ILi64EEENS7_ILi80EEENS7_ILi256EEEEEENS_10bfloat16_tEfNS_4arch4Sm90ELb1ELb0ELb0ELb1ELb0ELb0ELb1ELb1ELi2ELi1ELi1ELi1ELb0EEENS1_21CollectiveEpilogueBwdISD_SE_SG_Li256ELb1ELb1ELi2EEENS1_25SingleTileBwdLPTSchedulerILb1ELi80ELb0EEEEEEEEEvNT_6ParamsE --------------------------
	.section	.nv.shared._ZN7cutlass13device_kernelIN5flash11enable_sm90INS1_16FlashAttnBwdSm90INS1_25CollectiveMainloopBwdSm90ILi2ELi1ELi1EN4cute5tupleIJNS5_1CILi1EEES8_S8_EEENS6_IJNS7_ILi64EEENS7_ILi80EEENS7_ILi256EEEEEENS_10bfloat16_tEfNS_4arch4Sm90ELb1ELb0ELb0ELb1ELb0ELb0ELb1ELb1ELi2ELi1ELi1ELi1ELb0EEENS1_21CollectiveEpilogueBwdISD_SE_SG_Li256ELb1ELb1ELi2EEENS1_25SingleTileBwdLPTSchedulerILb1ELi80ELb0EEEEEEEEEvNT_6ParamsE,"aw",@nobits
	.sectionflags	@""
	.align	16
	.zero		1024


//--------------------- .nv.shared._ZN7cutlass13device_kernelIN5flash32FlashAttnBwdPostprocessConvertdQIN4cute5tupleIJNS3_1CILi80EEENS5_ILi256EEEEEENS_10bfloat16_tEfNS_4arch4Sm90ELi256ENS3_8TiledMMAINS3_8MMA_AtomIJNS3_4SM904GMMA27MMA_64x16x16_F32BF16BF16_SSILNSF_5MajorE1ELSH_1ELNSF_7ScaleInE1ELSI_1EEEEEENS3_6LayoutINS4_IJNS5_ILi2EEENS5_ILi1EEESN_EEENS4_IJSN_NS5_ILi0EEESP_EEEEENS4_IJNS3_10UnderscoreESS_SS_EEEEELb1EEEEEvNT_6ParamsE --------------------------
	.section	.nv.shared._ZN7cutlass13device_kernelIN5flash32FlashAttnBwdPostprocessConvertdQIN4cute5tupleIJNS3_1CILi80EEENS5_ILi256EEEEEENS_10bfloat16_tEfNS_4arch4Sm90ELi256ENS3_8TiledMMAINS3_8MMA_AtomIJNS3_4SM904GMMA27MMA_64x16x16_F32BF16BF16_SSILNSF_5MajorE1ELSH_1ELNSF_7ScaleInE1ELSI_1EEEEEENS3_6LayoutINS4_IJNS5_ILi2EEENS5_ILi1EEESN_EEENS4_IJSN_NS5_ILi0EEESP_EEEEENS4_IJNS3_10UnderscoreESS_SS_EEEEELb1EEEEEvNT_6ParamsE,"aw",@nobits
	.sectionflags	@""
	.align	16
	.zero		1024


//--------------------- .nv.shared._ZN7cutlass13device_kernelIN5flash32FlashAttnBwdPostprocessConvertdQIN4cute5tupleIJNS3_1CILi64EEENS5_ILi256EEEEEENS_10bfloat16_tEfNS_4arch4Sm90ELi256ENS3_8TiledMMAINS3_8MMA_AtomIJNS3_4SM904GMMA27MMA_64x64x16_F32BF16BF16_SSILNSF_5MajorE1ELSH_0ELNSF_7ScaleInE1ELSI_1EEEEEENS3_6LayoutINS4_IJNS5_ILi2EEENS5_ILi1EEESN_EEENS4_IJSN_NS5_ILi0EEESP_EEEEENS4_IJNS3_10UnderscoreESS_SS_EEEEELb1EEEEEvNT_6ParamsE --------------------------
	.section	.nv.shared._ZN7cutlass13device_kernelIN5flash32FlashAttnBwdPostprocessConvertdQIN4cute5tupleIJNS3_1CILi64EEENS5_ILi256EEEEEENS_10bfloat16_tEfNS_4arch4Sm90ELi256ENS3_8TiledMMAINS3_8MMA_AtomIJNS3_4SM904GMMA27MMA_64x64x16_F32BF16BF16_SSILNSF_5MajorE1ELSH_0ELNSF_7ScaleInE1ELSI_1EEEEEENS3_6LayoutINS4_IJNS5_ILi2EEENS5_ILi1EEESN_EEENS4_IJSN_NS5_ILi0EEESP_EEEEENS4_IJNS3_10UnderscoreESS_SS_EEEEELb1EEEEEvNT_6ParamsE,"aw",@nobits
	.sectionflags	@""
	.align	16
	.zero		1024


//--------------------- .nv.shared._ZN7cutlass13device_kernelIN5flash11enable_sm90INS1_16FlashAttnBwdSm90INS1_25CollectiveMainloopBwdSm90ILi2ELi1ELi1EN4cute5tupleIJNS5_1CILi1EEES8_S8_EEENS6_IJNS7_ILi64EEENS7_ILi80EEENS7_ILi256EEEEEENS_10bfloat16_tEfNS_4arch4Sm90ELb1ELb0ELb0ELb1ELb0ELb0ELb1ELb1ELi2ELi1ELi1ELi1ELb0EEENS1_24CollectiveEpilogueBwdGQAISD_fSG_Li256ELb1ELb0EEENS1_25SingleTileBwdLPTSchedulerILb1ELi80ELb0EEEEEEEEEvNT_6ParamsE --------------------------
	.section	.nv.shared._ZN7cutlass13device_kernelIN5flash11enable_sm90INS1_16FlashAttnBwdSm90INS1_25CollectiveMainloopBwdSm90ILi2ELi1ELi1EN4cute5tupleIJNS5_1CILi1EEES8_S8_EEENS6_IJNS7_ILi64EEENS7_ILi80EEENS7_ILi256EEEEEENS_10bfloat16_tEfNS_4arch4Sm90ELb1ELb0ELb0ELb1ELb0ELb0ELb1ELb1ELi2ELi1ELi1ELi1ELb0EEENS1_24CollectiveEpilogueBwdGQAISD_fSG_Li256ELb1ELb0EEENS1_25SingleTileBwdLPTSchedulerILb1ELi80ELb0EEEEEEEEEvNT_6ParamsE,"aw",@nobits
	.sectionflags	@""
	.align	16
	.zero		1024


//--------------------- .nv.shared._ZN7cutlass13device_kernelIN5flash22FlashAttnBwdPreprocessIN4cute5tupleIJNS3_1CILi64EEENS5_ILi256EEEEEENS_10bfloat16_tEfNS_4arch4Sm90ELb1ELb1EEEEEvNT_6ParamsE --------------------------
	.section	.nv.shared._ZN7cutlass13device_kernelIN5flash22FlashAttnBwdPreprocessIN4cute5tupleIJNS3_1CILi64EEENS5_ILi256EEEEEENS_10bfloat16_tEfNS_4arch4Sm90ELb1ELb1EEEEEvNT_6ParamsE,"aw",@nobits
	.sectionflags	@""
	.align	16
	.zero		1024


//--------------------- .nv.constant0._ZN7cutlass13device_kernelIN5flash11enable_sm90INS1_16FlashAttnBwdSm90INS1_25CollectiveMainloopBwdSm90ILi2ELi1ELi1EN4cute5tupleIJNS5_1CILi1EEES8_S8_EEENS6_IJNS7_ILi64EEENS7_ILi80EEENS7_ILi256EEEEEENS_10bfloat16_tEfNS_4arch4Sm90ELb0ELb0ELb0ELb0ELb0ELb0ELb1ELb1ELi2ELi1ELi1ELi1ELb0EEENS1_21CollectiveEpilogueBwdISD_SE_SG_Li256ELb0ELb1ELi2EEENS1_19SingleTileSchedulerILb0ELb0ELb0ELi80EEEEEEEEEvNT_6ParamsE --------------------------
	.section	.nv.constant0._ZN7cutlass13device_kernelIN5flash11enable_sm90INS1_16FlashAttnBwdSm90INS1_25CollectiveMainloopBwdSm90ILi2ELi1ELi1EN4cute5tupleIJNS5_1CILi1EEES8_S8_EEENS6_IJNS7_ILi64EEENS7_ILi80EEENS7_ILi256EEEEEENS_10bfloat16_tEfNS_4arch4Sm90ELb0ELb0ELb0ELb0ELb0ELb0ELb1ELb1ELi2ELi1ELi1ELi1ELb0EEENS1_21CollectiveEpilogueBwdISD_SE_SG_Li256ELb0ELb1ELi2EEENS1_19SingleTileSchedulerILb0ELb0ELb0ELi80EEEEEEEEEvNT_6ParamsE,"a",@progbits
	.sectionflags	@""
	.align	4
.nv.constant0._ZN7cutlass13device_kernelIN5flash11enable_sm90INS1_16FlashAttnBwdSm90INS1_25CollectiveMainloopBwdSm90ILi2ELi1ELi1EN4cute5tupleIJNS5_1CILi1EEES8_S8_EEENS6_IJNS7_ILi64EEENS7_ILi80EEENS7_ILi256EEEEEENS_10bfloat16_tEfNS_4arch4Sm90ELb0ELb0ELb0ELb0ELb0ELb0ELb1ELb1ELi2ELi1ELi1ELi1ELb0EEENS1_21CollectiveEpilogueBwdISD_SE_SG_Li256ELb0ELb1ELi2EEENS1_19SingleTileSchedulerILb0ELb0ELb0ELi80EEEEEEEEEvNT_6ParamsE:
	.zero		2944


//--------------------- .nv.constant0._ZN7cutlass13device_kernelIN5flash11enable_sm90INS1_16FlashAttnBwdSm90INS1_25CollectiveMainloopBwdSm90ILi2ELi1ELi1EN4cute5tupleIJNS5_1CILi1EEES8_S8_EEENS6_IJNS7_ILi64EEENS7_ILi80EEENS7_ILi256EEEEEENS_10bfloat16_tEfNS_4arch4Sm90ELb0ELb0ELb0ELb0ELb0ELb0ELb1ELb1ELi2ELi1ELi1ELi1ELb0EEENS1_24CollectiveEpilogueBwdGQAISD_fSG_Li256ELb0ELb0EEENS1_19SingleTileSchedulerILb0ELb0ELb0ELi80EEEEEEEEEvNT_6ParamsE --------------------------
	.section	.nv.constant0._ZN7cutlass13device_kernelIN5flash11enable_sm90INS1_16FlashAttnBwdSm90INS1_25CollectiveMainloopBwdSm90ILi2ELi1ELi1EN4cute5tupleIJNS5_1CILi1EEES8_S8_EEENS6_IJNS7_ILi64EEENS7_ILi80EEENS7_ILi256EEEEEENS_10bfloat16_tEfNS_4arch4Sm90ELb0ELb0ELb0ELb0ELb0ELb0ELb1ELb1ELi2ELi1ELi1ELi1ELb0EEENS1_24CollectiveEpilogueBwdGQAISD_fSG_Li256ELb0ELb0EEENS1_19SingleTileSchedulerILb0ELb0ELb0ELi80EEEEEEEEEvNT_6ParamsE,"a",@progbits
	.sectionflags	@""
	.align	4
.nv.constant0._ZN7cutlass13device_kernelIN5flash11enable_sm90INS1_16FlashAttnBwdSm90INS1_25CollectiveMainloopBwdSm90ILi2ELi1ELi1EN4cute5tupleIJNS5_1CILi1EEES8_S8_EEENS6_IJNS7_ILi64EEENS7_ILi80EEENS7_ILi256EEEEEENS_10bfloat16_tEfNS_4arch4Sm90ELb0ELb0ELb0ELb0ELb0ELb0ELb1ELb1ELi2ELi1ELi1ELi1ELb0EEENS1_24CollectiveEpilogueBwdGQAISD_fSG_Li256ELb0ELb0EEENS1_19SingleTileSchedulerILb0ELb0ELb0ELi80EEEEEEEEEvNT_6ParamsE:
	.zero		2304


//--------------------- .nv.constant0._ZN7cutlass13device_kernelIN5flash11enable_sm90INS1_16FlashAttnBwdSm90INS1_25CollectiveMainloopBwdSm90ILi2ELi1ELi1EN4cute5tupleIJNS5_1CILi1EEES8_S8_EEENS6_IJNS7_ILi64EEENS7_ILi80EEENS7_ILi256EEEEEENS_10bfloat16_tEfNS_4arch4Sm90ELb0ELb0ELb0ELb1ELb0ELb0ELb1ELb1ELi2ELi1ELi1ELi1ELb0EEENS1_21CollectiveEpilogueBwdISD_SE_SG_Li256ELb1ELb1ELi2EEENS1_19SingleTileSchedulerILb1ELb0ELb0ELi80EEEEEEEEEvNT_6ParamsE --------------------------
	.section	.nv.constant0._ZN7cutlass13device_kernelIN5flash11enable_sm90INS1_16FlashAttnBwdSm90INS1_25CollectiveMainloopBwdSm90ILi2ELi1ELi1EN4cute5tupleIJNS5_1CILi1EEES8_S8_EEENS6_IJNS7_ILi64EEENS7_ILi80EEENS7_ILi256EEEEEENS_10bfloat16_tEfNS_4arch4Sm90ELb0ELb0ELb0ELb1ELb0ELb0ELb1ELb1ELi2ELi1ELi1ELi1ELb0EEENS1_21CollectiveEpilogueBwdISD_SE_SG_Li256ELb1ELb1ELi2EEENS1_19SingleTileSchedulerILb1ELb0ELb0ELi80EEEEEEEEEvNT_6ParamsE,"a",@progbits
	.sectionflags	@""
	.align	4
.nv.constant0._ZN7cutlass13device_kernelIN5flash11enable_sm90INS1_16FlashAttnBwdSm90INS1_25CollectiveMainloopBwdSm90ILi2ELi1ELi1EN4cute5tupleIJNS5_1CILi1EEES8_S8_EEENS6_IJNS7_ILi64EEENS7_ILi80EEENS7_ILi256EEEEEENS_10bfloat16_tEfNS_4arch4Sm90ELb0ELb0ELb0ELb1ELb0ELb0ELb1ELb1ELi2ELi1ELi1ELi1ELb0EEENS1_21CollectiveEpilogueBwdISD_SE_SG_Li256ELb1ELb1ELi2EEENS1_19SingleTileSchedulerILb1ELb0ELb0ELi80EEEEEEEEEvNT_6ParamsE:
	.zero		2304


//--------------------- .nv.constant0._ZN7cutlass13device_kernelIN5flash11enable_sm90INS1_16FlashAttnBwdSm90INS1_25CollectiveMainloopBwdSm90ILi2ELi1ELi1EN4cute5tupleIJNS5_1CILi1EEES8_S8_EEENS6_IJNS7_ILi64EEENS7_ILi80EEENS7_ILi256EEEEEENS_10bfloat16_tEfNS_4arch4Sm90ELb0ELb0ELb0ELb1ELb0ELb0ELb1ELb1ELi2ELi1ELi1ELi1ELb0EEENS1_24CollectiveEpilogueBwdGQAISD_fSG_Li256ELb1ELb0EEENS1_19SingleTileSchedulerILb1ELb0ELb0ELi80EEEEEEEEEvNT_6ParamsE --------------------------
	.section	.nv.constant0._ZN7cutlass13device_kernelIN5flash11enable_sm90INS1_16FlashAttnBwdSm90INS1_25CollectiveMainloopBwdSm90ILi2ELi1ELi1EN4cute5tupleIJNS5_1CILi1EEES8_S8_EEENS6_IJNS7_ILi64EEENS7_ILi80EEENS7_ILi256EEEEEENS_10bfloat16_tEfNS_4arch4Sm90ELb0ELb0ELb0ELb1ELb0ELb0ELb1ELb1ELi2ELi1ELi1ELi1ELb0EEENS1_24CollectiveEpilogueBwdGQAISD_fSG_Li256ELb1ELb0EEENS1_19SingleTileSchedulerILb1ELb0ELb0ELi80EEEEEEEEEvNT_6ParamsE,"a",@progbits
	.sectionflags	@""
	.align	4
.nv.constant0._ZN7cutlass13device_kernelIN5flash11enable_sm90INS1_16FlashAttnBwdSm90INS1_25CollectiveMainloopBwdSm90ILi2ELi1ELi1EN4cute5tupleIJNS5_1CILi1EEES8_S8_EEENS6_IJNS7_ILi64EEENS7_ILi80EEENS7_ILi256EEEEEENS_10bfloat16_tEfNS_4arch4Sm90ELb0ELb0ELb0ELb1ELb0ELb0ELb1ELb1ELi2ELi1ELi1ELi1ELb0EEENS1_24CollectiveEpilogueBwdGQAISD_fSG_Li256ELb1ELb0EEENS1_19SingleTileSchedulerILb1ELb0ELb0ELi80EEEEEEEEEvNT_6ParamsE:
	.zero		2304


//--------------------- .nv.constant0._ZN7cutlass13device_kernelIN5flash11enable_sm90INS1_16FlashAttnBwdSm90INS1_25CollectiveMainloopBwdSm90ILi2ELi1ELi1EN4cute5tupleIJNS5_1CILi1EEES8_S8_EEENS6_IJNS7_ILi64EEENS7_ILi80EEENS7_ILi256EEEEEENS_10bfloat16_tEfNS_4arch4Sm90ELb0ELb1ELb0ELb0ELb0ELb0ELb1ELb1ELi2ELi1ELi1ELi1ELb0EEENS1_21CollectiveEpilogueBwdISD_SE_SG_Li256ELb0ELb1ELi2EEENS1_19SingleTileSchedulerILb0ELb0ELb0ELi80EEEEEEEEEvNT_6ParamsE --------------------------
	.section	.nv.constant0._ZN7cutlass13device_kernelIN5flash11enable_sm90INS1_16FlashAttnBwdSm90INS1_25CollectiveMainloopBwdSm90ILi2ELi1ELi1EN4cute5tupleIJNS5_1CILi1EEES8_S8_EEENS6_IJNS7_ILi64EEENS7_ILi80EEENS7_ILi256EEEEEENS_10bfloat16_tEfNS_4arch4Sm90ELb0ELb1ELb0ELb0ELb0ELb0ELb1ELb1ELi2ELi1ELi1ELi1ELb0EEENS1_21CollectiveEpilogueBwdISD_SE_SG_Li256ELb0ELb1ELi2EEENS1_19SingleTileSchedulerILb0ELb0ELb0ELi80EEEEEEEEEvNT_6ParamsE,"a",@progbits
	.sectionflags	@""
	.align	4
.nv.constant0._ZN7cutlass13device_kernelIN5flash11enable_sm90INS1_16FlashAttnBwdSm90INS1_25CollectiveMainloopBwdSm90ILi2ELi1ELi1EN4cute5tupleIJNS5_1CILi1EEES8_S8_EEENS6_IJNS7_ILi64EEENS7_ILi80EEENS7_ILi256EEEEEENS_10bfloat16_tEfNS_4arch4Sm90ELb0ELb1ELb0ELb0ELb0ELb0ELb1ELb1ELi2ELi1ELi1ELi1ELb0EEENS1_21CollectiveEpilogueBwdISD_SE_SG_Li256ELb0ELb1ELi2EEENS1_19SingleTileSchedulerILb0ELb0ELb0ELi80EEEEEEEEEvNT_6ParamsE:
	.zero		2944


//--------------------- .nv.constant0._ZN7cutlass13device_kernelIN5flash11enable_sm90INS1_16FlashAttnBwdSm90INS1_25CollectiveMainloopBwdSm90ILi2ELi1ELi1EN4cute5tupleIJNS5_1CILi1EEES8_S8_EEENS6_IJNS7_ILi64EEENS7_ILi80EEENS7_ILi256EEEEEENS_10bfloat16_tEfNS_4arch4Sm90ELb0ELb1ELb0ELb0ELb0ELb0ELb1ELb1ELi2ELi1ELi1ELi1ELb0EEENS1_24CollectiveEpilogueBwdGQAISD_fSG_Li256ELb0ELb0EEENS1_19SingleTileSchedulerILb0ELb0ELb0ELi80EEEEEEEEEvNT_6ParamsE --------------------------
	.section	.nv.constant0._ZN7cutlass13device_kernelIN5flash11enable_sm90INS1_16FlashAttnBwdSm90INS1_25CollectiveMainloopBwdSm90ILi2ELi1ELi1EN4cute5tupleIJNS5_1CILi1EEES8_S8_EEENS6_IJNS7_ILi64EEENS7_ILi80EEENS7_ILi256EEEEEENS_10bfloat16_tEfNS_4arch4Sm90ELb0ELb1ELb0ELb0ELb0ELb0ELb1ELb1ELi2ELi1ELi1ELi1ELb0EEENS1_24CollectiveEpilogueBwdGQAISD_fSG_Li256ELb0ELb0EEENS1_19SingleTileSchedulerILb0ELb0ELb0ELi80EEEEEEEEEvNT_6ParamsE,"a",@progbits
	.sectionflags	@""
	.align	4
.nv.constant0._ZN7cutlass13device_kernelIN5flash11enable_sm90INS1_16FlashAttnBwdSm90INS1_25CollectiveMainloopBwdSm90ILi2ELi1ELi1EN4cute5tupleIJNS5_1CILi1EEES8_S8_EEENS6_IJNS7_ILi64EEENS7_ILi80EEENS7_ILi256EEEEEENS_10bfloat16_tEfNS_4arch4Sm90ELb0ELb1ELb0ELb0ELb0ELb0ELb1ELb1ELi2ELi1ELi1ELi1ELb0EEENS1_24CollectiveEpilogueBwdGQAISD_fSG_Li256ELb0ELb0EEENS1_19SingleTileSchedulerILb0ELb0ELb0ELi80EEEEEEEEEvNT_6ParamsE:
	.zero		2304


//--------------------- .nv.constant0._ZN7cutlass13device_kernelIN5flash11enable_sm90INS1_16FlashAttnBwdSm90INS1_25CollectiveMainloopBwdSm90ILi2ELi1ELi1EN4cute5tupleIJNS5_1CILi1EEES8_S8_EEENS6_IJNS7_ILi64EEENS7_ILi80EEENS7_ILi256EEEEEENS_10bfloat16_tEfNS_4arch4Sm90ELb0ELb1ELb0ELb1ELb0ELb0ELb1ELb1ELi2ELi1ELi1ELi1ELb0EEENS1_21CollectiveEpilogueBwdISD_SE_SG_Li256ELb1ELb1ELi2EEENS1_19SingleTileSchedulerILb1ELb0ELb0ELi80EEEEEEEEEvNT_6ParamsE --------------------------
	.section	.nv.constant0._ZN7cutlass13device_kernelIN5flash11enable_sm90INS1_16FlashAttnBwdSm90INS1_25CollectiveMainloopBwdSm90ILi2ELi1ELi1EN4cute5tupleIJNS5_1CILi1EEES8_S8_EEENS6_IJNS7_ILi64EEENS7_ILi80EEENS7_ILi256EEEEEENS_10bfloat16_tEfNS_4arch4Sm90ELb0ELb1ELb0ELb1ELb0ELb0ELb1ELb1ELi2ELi1ELi1ELi1ELb0EEENS1_21CollectiveEpilogueBwdISD_SE_SG_Li256ELb1ELb1ELi2EEENS1_19SingleTileSchedulerILb1ELb0ELb0ELi80EEEEEEEEEvNT_6ParamsE,"a",@progbits
	.sectionflags	@""
	.align	4
.nv.constant0._ZN7cutlass13device_kernelIN5flash11enable_sm90INS1_16FlashAttnBwdSm90INS1_25CollectiveMainloopBwdSm90ILi2ELi1ELi1EN4cute5tupleIJNS5_1CILi1EEES8_S8_EEENS6_IJNS7_ILi64EEENS7_ILi80EEENS7_ILi256EEEEEENS_10bfloat16_tEfNS_4arch4Sm90ELb0ELb1ELb0ELb1ELb0ELb0ELb1ELb1ELi2ELi1ELi1ELi1ELb0EEENS1_21CollectiveEpilogueBwdISD_SE_SG_Li256ELb1ELb1ELi2EEENS1_19SingleTileSchedulerILb1ELb0ELb0ELi80EEEEEEEEEvNT_6ParamsE:
	.zero		2304


//--------------------- .nv.constant0._ZN7cutlass13device_kernelIN5flash11enable_sm90INS1_16FlashAttnBwdSm90INS1_25CollectiveMainloopBwdSm90ILi2ELi1ELi1EN4cute5tupleIJNS5_1CILi1EEES8_S8_EEENS6_IJNS7_ILi64EEENS7_ILi80EEENS7_ILi256EEEEEENS_10bfloat16_tEfNS_4arch4Sm90ELb0ELb1ELb0ELb1ELb0ELb0ELb1ELb1ELi2ELi1ELi1ELi1ELb0EEENS1_24CollectiveEpilogueBwdGQAISD_fSG_Li256ELb1ELb0EEENS1_19SingleTileSchedulerILb1ELb0ELb0ELi80EEEEEEEEEvNT_6ParamsE --------------------------
	.section	.nv.constant0._ZN7cutlass13device_kernelIN5flash11enable_sm90INS1_16FlashAttnBwdSm90INS1_25CollectiveMainloopBwdSm90ILi2ELi1ELi1EN4cute5tupleIJNS5_1CILi1EEES8_S8_EEENS6_IJNS7_ILi64EEENS7_ILi80EEENS7_ILi256EEEEEENS_10bfloat16_tEfNS_4arch4Sm90ELb0ELb1ELb0ELb1ELb0ELb0ELb1ELb1ELi2ELi1ELi1ELi1ELb0EEENS1_24CollectiveEpilogueBwdGQAISD_fSG_Li256ELb1ELb0EEENS1_19SingleTileSchedulerILb1ELb0ELb0ELi80EEEEEEEEEvNT_6ParamsE,"a",@progbits
	.sectionflags	@""
	.align	4
.nv.constant0._ZN7cutlass13device_kernelIN5flash11enable_sm90INS1_16FlashAttnBwdSm90INS1_25CollectiveMainloopBwdSm90ILi2ELi1ELi1EN4cute5tupleIJNS5_1CILi1EEES8_S8_EEENS6_IJNS7_ILi64EEENS7_ILi80EEENS7_ILi256EEEEEENS_10bfloat16_tEfNS_4arch4Sm90ELb0ELb1ELb0ELb1ELb0ELb0ELb1ELb1ELi2ELi1ELi1ELi1ELb0EEENS1_24CollectiveEpilogueBwdGQAISD_fSG_Li256ELb1ELb0EEENS1_19SingleTileSchedulerILb1ELb0ELb0ELi80EEEEEEEEEvNT_6ParamsE:
	.zero		2304


//--------------------- .nv.constant0._ZN7cutlass13device_kernelIN5flash11enable_sm90INS1_16FlashAttnBwdSm90INS1_25CollectiveMainloopBwdSm90ILi2ELi1ELi1EN4cute5tupleIJNS5_1CILi1EEES8_S8_EEENS6_IJNS7_ILi64EEENS7_ILi80EEENS7_ILi256EEEEEENS_10bfloat16_tEfNS_4arch4Sm90ELb1ELb0ELb0ELb0ELb0ELb0ELb1ELb1ELi2ELi1ELi1ELi1ELb0EEENS1_21CollectiveEpilogueBwdISD_SE_SG_Li256ELb0ELb1ELi2EEENS1_25SingleTileBwdLPTSchedulerILb0ELi80ELb0EEEEEEEEEvNT_6ParamsE --------------------------
	.section	.nv.constant0._ZN7cutlass13device_kernelIN5flash11enable_sm90INS1_16FlashAttnBwdSm90INS1_25CollectiveMainloopBwdSm90ILi2ELi1ELi1EN4cute5tupleIJNS5_1CILi1EEES8_S8_EEENS6_IJNS7_ILi64EEENS7_ILi80EEENS7_ILi256EEEEEENS_10bfloat16_tEfNS_4arch4Sm90ELb1ELb0ELb0ELb0ELb0ELb0ELb1ELb1ELi2ELi1ELi1ELi1ELb0EEENS1_21CollectiveEpilogueBwdISD_SE_SG_Li256ELb0ELb1ELi2EEENS1_25SingleTileBwdLPTSchedulerILb0ELi80ELb0EEEEEEEEEvNT_6ParamsE,"a",@progbits
	.sectionflags	@""
	.align	4
.nv.constant0._ZN7cutlass13device_kernelIN5flash11enable_sm90INS1_16FlashAttnBwdSm90INS1_25CollectiveMainloopBwdSm90ILi2ELi1ELi1EN4cute5tupleIJNS5_1CILi1EEES8_S8_EEENS6_IJNS7_ILi64EEENS7_ILi80EEENS7_ILi256EEEEEENS_10bfloat16_tEfNS_4arch4Sm90ELb1ELb0ELb0ELb0ELb0ELb0ELb1ELb1ELi2ELi1ELi1ELi1ELb0EEENS1_21CollectiveEpilogueBwdISD_SE_SG_Li256ELb0ELb1ELi2EEENS1_25SingleTileBwdLPTSchedulerILb0ELi80ELb0EEEEEEEEEvNT_6ParamsE:
	.zero		2944


//--------------------- .nv.constant0._ZN7cutlass13device_kernelIN5flash11enable_sm90INS1_16FlashAttnBwdSm90INS1_25CollectiveMainloopBwdSm90ILi2ELi1ELi1EN4cute5tupleIJNS5_1CILi1EEES8_S8_EEENS6_IJNS7_ILi64EEENS7_ILi80EEENS7_ILi256EEEEEENS_10bfloat16_tEfNS_4arch4Sm90ELb1ELb0ELb0ELb0ELb0ELb0ELb1ELb1ELi2ELi1ELi1ELi1ELb0EEENS1_24CollectiveEpilogueBwdGQAISD_fSG_Li256ELb0ELb0EEENS1_25SingleTileBwdLPTSchedulerILb0ELi80ELb0EEEEEEEEEvNT_6ParamsE --------------------------
	.section	.nv.constant0._ZN7cutlass13device_kernelIN5flash11enable_sm90INS1_16FlashAttnBwdSm90INS1_25CollectiveMainloopBwdSm90ILi2ELi1ELi1EN4cute5tupleIJNS5_1CILi1EEES8_S8_EEENS6_IJNS7_ILi64EEENS7_ILi80EEENS7_ILi256EEEEEENS_10bfloat16_tEfNS_4arch4Sm90ELb1ELb0ELb0ELb0ELb0ELb0ELb1ELb1ELi2ELi1ELi1ELi1ELb0EEENS1_24CollectiveEpilogueBwdGQAISD_fSG_Li256ELb0ELb0EEENS1_25SingleTileBwdLPTSchedulerILb0ELi80ELb0EEEEEEEEEvNT_6ParamsE,"a",@progbits
	.sectionflags	@""
	.align	4
.nv.constant0._ZN7cutlass13device_kernelIN5flash11enable_sm90INS1_16FlashAttnBwdSm90INS1_25CollectiveMainloopBwdSm90ILi2ELi1ELi1EN4cute5tupleIJNS5_1CILi1EEES8_S8_EEENS6_IJNS7_ILi64EEENS7_ILi80EEENS7_ILi256EEEEEENS_10bfloat16_tEfNS_4arch4Sm90ELb1ELb0ELb0ELb0ELb0ELb0ELb1ELb1ELi2ELi1ELi1ELi1ELb0EEENS1_24CollectiveEpilogueBwdGQAISD_fSG_Li256ELb0ELb0EEENS1_25SingleTileBwdLPTSchedulerILb0ELi80ELb0EEEEEEEEEvNT_6ParamsE:
	.zero		2432


//--------------------- .nv.constant0._ZN7cutlass13device_kernelIN5flash22FlashAttnBwdPreprocessIN4cute5tupleIJNS3_1CILi64EEENS5_ILi256EEEEEENS_10bfloat16_tEfNS_4arch4Sm90ELb1ELb0EEEEEvNT_6ParamsE --------------------------
	.section	.nv.constant0._ZN7cutlass13device_kernelIN5flash22FlashAttnBwdPreprocessIN4cute5tupleIJNS3_1CILi64EEENS5_ILi256EEEEEENS_10bfloat16_tEfNS_4arch4Sm90ELb1ELb0EEEEEvNT_6ParamsE,"a",@progbits
	.sectionflags	@""
	.align	4
.nv.constant0._ZN7cutlass13device_kernelIN5flash22FlashAttnBwdPreprocessIN4cute5tupleIJNS3_1CILi64EEENS5_ILi256EEEEEENS_10bfloat16_tEfNS_4arch4Sm90ELb1ELb0EEEEEvNT_6ParamsE:
	.zero		768


//--------------------- .nv.constant0._ZN7cutlass13device_kernelIN5flash11enable_sm90INS1_16FlashAttnBwdSm90INS1_25CollectiveMainloopBwdSm90ILi2ELi1ELi1EN4cute5tupleIJNS5_1CILi1EEES8_S8_EEENS6_IJNS7_ILi64EEENS7_ILi80EEENS7_ILi256EEEEEENS_10bfloat16_tEfNS_4arch4Sm90ELb1ELb0ELb0ELb1ELb0ELb0ELb1ELb1ELi2ELi1ELi1ELi1ELb0EEENS1_21CollectiveEpilogueBwdISD_SE_SG_Li256ELb1ELb1ELi2EEENS1_25SingleTileBwdLPTSchedulerILb1ELi80ELb0EEEEEEEEEvNT_6ParamsE --------------------------
	.section	.nv.constant0._ZN7cutlass13device_kernelIN5flash11enable_sm90INS1_16FlashAttnBwdSm90INS1_25CollectiveMainloopBwdSm90ILi2ELi1ELi1EN4cute5tupleIJNS5_1CILi1EEES8_S8_EEENS6_IJNS7_ILi64EEENS7_ILi80EEENS7_ILi256EEEEEENS_10bfloat16_tEfNS_4arch4Sm90ELb1ELb0ELb0ELb1ELb0ELb0ELb1ELb1ELi2ELi1ELi1ELi1ELb0EEENS1_21CollectiveEpilogueBwdISD_SE_SG_Li256ELb1ELb1ELi2EEENS1_25SingleTileBwdLPTSchedulerILb1ELi80ELb0EEEEEEEEEvNT_6ParamsE,"a",@progbits
	.sectionflags	@""
	.align	4
.nv.constant0._ZN7cutlass13device_kernelIN5flash11enable_sm90INS1_16FlashAttnBwdSm90INS1_25CollectiveMainloopBwdSm90ILi2ELi1ELi1EN4cute5tupleIJNS5_1CILi1EEES8_S8_EEENS6_IJNS7_ILi64EEENS7_ILi80EEENS7_ILi256EEEEEENS_10bfloat16_tEfNS_4arch4Sm90ELb1ELb0ELb0ELb1ELb0ELb0ELb1ELb1ELi2ELi1ELi1ELi1ELb0EEENS1_21CollectiveEpilogueBwdISD_SE_SG_Li256ELb1ELb1ELi2EEENS1_25SingleTileBwdLPTSchedulerILb1ELi80ELb0EEEEEEEEEvNT_6ParamsE:
	.zero		2304


//--------------------- .nv.constant0._ZN7cutlass13device_kernelIN5flash32FlashAttnBwdPostprocessConvertdQIN4cute5tupleIJNS3_1CILi80EEENS5_ILi256EEEEEENS_10bfloat16_tEfNS_4arch4Sm90ELi256ENS3_8TiledMMAINS3_8MMA_AtomIJNS3_4SM904GMMA27MMA_64x16x16_F32BF16BF16_SSILNSF_5MajorE1ELSH_1ELNSF_7ScaleInE1ELSI_1EEEEEENS3_6LayoutINS4_IJNS5_ILi2EEENS5_ILi1EEESN_EEENS4_IJSN_NS5_ILi0EEESP_EEEEENS4_IJNS3_10UnderscoreESS_SS_EEEEELb1EEEEEvNT_6ParamsE --------------------------
	.section	.nv.constant0._ZN7cutlass13device_kernelIN5flash32FlashAttnBwdPostprocessConvertdQIN4cute5tupleIJNS3_1CILi80EEENS5_ILi256EEEEEENS_10bfloat16_tEfNS_4arch4Sm90ELi256ENS3_8TiledMMAINS3_8MMA_AtomIJNS3_4SM904GMMA27MMA_64x16x16_F32BF16BF16_SSILNSF_5MajorE1ELSH_1ELNSF_7ScaleInE1ELSI_1EEEEEENS3_6LayoutINS4_IJNS5_ILi2EEENS5_ILi1EEESN_EEENS4_IJSN_NS5_ILi0EEESP_EEEEENS4_IJNS3_10UnderscoreESS_SS_EEEEELb1EEEEEvNT_6ParamsE,"a",@progbits
	.sectionflags	@""
	.align	4
.nv.constant0._ZN7cutlass13device_kernelIN5flash32FlashAttnBwdPostprocessConvertdQIN4cute5tupleIJNS3_1CILi80EEENS5_ILi256EEEEEENS_10bfloat16_tEfNS_4arch4Sm90ELi256ENS3_8TiledMMAINS3_8MMA_AtomIJNS3_4SM904GMMA27MMA_64x16x16_F32BF16BF16_SSILNSF_5MajorE1ELSH_1ELNSF_7ScaleInE1ELSI_1EEEEEENS3_6LayoutINS4_IJNS5_ILi2EEENS5_ILi1EEESN_EEENS4_IJSN_NS5_ILi0EEESP_EEEEENS4_IJNS3_10UnderscoreESS_SS_EEEEELb1EEEEEvNT_6ParamsE:
	.zero		640


//--------------------- .nv.constant0._ZN7cutlass13device_kernelIN5flash32FlashAttnBwdPostprocessConvertdQIN4cute5tupleIJNS3_1CILi64EEENS5_ILi256EEEEEENS_10bfloat16_tEfNS_4arch4Sm90ELi256ENS3_8TiledMMAINS3_8MMA_AtomIJNS3_4SM904GMMA27MMA_64x64x16_F32BF16BF16_SSILNSF_5MajorE1ELSH_0ELNSF_7ScaleInE1ELSI_1EEEEEENS3_6LayoutINS4_IJNS5_ILi2EEENS5_ILi1EEESN_EEENS4_IJSN_NS5_ILi0EEESP_EEEEENS4_IJNS3_10UnderscoreESS_SS_EEEEELb1EEEEEvNT_6ParamsE --------------------------
	.section	.nv.constant0._ZN7cutlass13device_kernelIN5flash32FlashAttnBwdPostprocessConvertdQIN4cute5tupleIJNS3_1CILi64EEENS5_ILi256EEEEEENS_10bfloat16_tEfNS_4arch4Sm90ELi256ENS3_8TiledMMAINS3_8MMA_AtomIJNS3_4SM904GMMA27MMA_64x64x16_F32BF16BF16_SSILNSF_5MajorE1ELSH_0ELNSF_7ScaleInE1ELSI_1EEEEEENS3_6LayoutINS4_IJNS5_ILi2EEENS5_ILi1EEESN_EEENS4_IJSN_NS5_ILi0EEESP_EEEEENS4_IJNS3_10UnderscoreESS_SS_EEEEELb1EEEEEvNT_6ParamsE,"a",@progbits
	.sectionflags	@""
	.align	4
.nv.constant0._ZN7cutlass13device_kernelIN5flash32FlashAttnBwdPostprocessConvertdQIN4cute5tupleIJNS3_1CILi64EEENS5_ILi256EEEEEENS_10bfloat16_tEfNS_4arch4Sm90ELi256ENS3_8TiledMMAINS3_8MMA_AtomIJNS3_4SM904GMMA27MMA_64x64x16_F32BF16BF16_SSILNSF_5MajorE1ELSH_0ELNSF_7ScaleInE1ELSI_1EEEEEENS3_6LayoutINS4_IJNS5_ILi2EEENS5_ILi1EEESN_EEENS4_IJSN_NS5_ILi0EEESP_EEEEENS4_IJNS3_10UnderscoreESS_SS_EEEEELb1EEEEEvNT_6ParamsE:
	.zero		640


//--------------------- .nv.constant0._ZN7cutlass13device_kernelIN5flash11enable_sm90INS1_16FlashAttnBwdSm90INS1_25CollectiveMainloopBwdSm90ILi2ELi1ELi1EN4cute5tupleIJNS5_1CILi1EEES8_S8_EEENS6_IJNS7_ILi64EEENS7_ILi80EEENS7_ILi256EEEEEENS_10bfloat16_tEfNS_4arch4Sm90ELb1ELb0ELb0ELb1ELb0ELb0ELb1ELb1ELi2ELi1ELi1ELi1ELb0EEENS1_24CollectiveEpilogueBwdGQAISD_fSG_Li256ELb1ELb0EEENS1_25SingleTileBwdLPTSchedulerILb1ELi80ELb0EEEEEEEEEvNT_6ParamsE --------------------------
	.section	.nv.constant0._ZN7cutlass13device_kernelIN5flash11enable_sm90INS1_16FlashAttnBwdSm90INS1_25CollectiveMainloopBwdSm90ILi2ELi1ELi1EN4cute5tupleIJNS5_1CILi1EEES8_S8_EEENS6_IJNS7_ILi64EEENS7_ILi80EEENS7_ILi256EEEEEENS_10bfloat16_tEfNS_4arch4Sm90ELb1ELb0ELb0ELb1ELb0ELb0ELb1ELb1ELi2ELi1ELi1ELi1ELb0EEENS1_24CollectiveEpilogueBwdGQAISD_fSG_Li256ELb1ELb0EEENS1_25SingleTileBwdLPTSchedulerILb1ELi80ELb0EEEEEEEEEvNT_6ParamsE,"a",@progbits
	.sectionflags	@""
	.align	4
.nv.constant0._ZN7cutlass13device_kernelIN5flash11enable_sm90INS1_16FlashAttnBwdSm90INS1_25CollectiveMainloopBwdSm90ILi2ELi1ELi1EN4cute5tupleIJNS5_1CILi1EEES8_S8_EEENS6_IJNS7_ILi64EEENS7_ILi80EEENS7_ILi256EEEEEENS_10bfloat16_tEfNS_4arch4Sm90ELb1ELb0ELb0ELb1ELb0ELb0ELb1ELb1ELi2ELi1ELi1ELi1ELb0EEENS1_24CollectiveEpilogueBwdGQAISD_fSG_Li256ELb1ELb0EEENS1_25SingleTileBwdLPTSchedulerILb1ELi80ELb0EEEEEEEEEvNT_6ParamsE:
	.zero		2432


//--------------------- .nv.constant0._ZN7cutlass13device_kernelIN5flash22FlashAttnBwdPreprocessIN4cute5tupleIJNS3_1CILi64EEENS5_ILi256EEEEEENS_10bfloat16_tEfNS_4arch4Sm90ELb1ELb1EEEEEvNT_6ParamsE --------------------------
	.section	.nv.constant0._ZN7cutlass13device_kernelIN5flash22FlashAttnBwdPreprocessIN4cute5tupleIJNS3_1CILi64EEENS5_ILi256EEEEEENS_10bfloat16_tEfNS_4arch4Sm90ELb1ELb1EEEEEvNT_6ParamsE,"a",@progbits
	.sectionflags	@""
	.align	4
.nv.constant0._ZN7cutlass13device_kernelIN5flash22FlashAttnBwdPreprocessIN4cute5tupleIJNS3_1CILi64EEENS5_ILi256EEEEEENS_10bfloat16_tEfNS_4arch4Sm90ELb1ELb1EEEEEvNT_6ParamsE:
	.zero		768


//--------------------- SYMBOLS --------------------------

	.type		.nv.reservedSmem.offset0,@object
	.size		.nv.reservedSmem.offset0,0x4
	.type		__assertfail,@function
